	.target	sm_90a

	.elftype	@"ET_EXEC"


//--------------------- .note.nv.tkinfo           --------------------------
	.section	.note.nv.tkinfo,"",@"SHT_NOTE"
	.sectionflags	@"SHF_NOTE_NV_TKINFO"
	.tkinfo
        /*0018*/ 	.word	0x00000002
        /*0030*/ 	.string	""
        /*0030*/ 	.string	"ptxas"
        /*0030*/ 	.string	"Cuda compilation tools, release 13.0, V13.0.88"
        /*0030*/ 	.string	"Build cuda_13.0.r13.0/compiler.36424714_0"
        /*0030*/ 	.string	"-v  -suppress-debug-info  -lineinfo  -arch sm_90a "



//--------------------- .note.nv.cuinfo           --------------------------
	.section	.note.nv.cuinfo,"",@"SHT_NOTE"
	.sectionflags	@"SHF_NOTE_NV_CUINFO"
        /*0018*/ 	.short	0x0002
        /*001a*/ 	.short	0x005a
        /*001c*/ 	.short	0x0082
	.zero		2


//--------------------- .nv.info                  --------------------------
	.section	.nv.info,"",@"SHT_CUDA_INFO"
	.align	4


	//----- nvinfo : EIATTR_REGCOUNT
	.align		4
        /*0000*/ 	.byte	0x04, 0x2f
        /*0002*/ 	.short	(.L_1 - .L_0)
	.align		4
.L_0:
        /*0004*/ 	.word	index@(matmul_kernel)
        /*0008*/ 	.word	0x000000ff


	//----- nvinfo : EIATTR_FRAME_SIZE
	.align		4
.L_1:
        /*000c*/ 	.byte	0x04, 0x11
        /*000e*/ 	.short	(.L_3 - .L_2)
	.align		4
.L_2:
        /*0010*/ 	.word	index@(matmul_kernel)
        /*0014*/ 	.word	0x000019c0


	//----- nvinfo : EIATTR_MIN_STACK_SIZE
	.align		4
.L_3:
        /*0018*/ 	.byte	0x04, 0x12
        /*001a*/ 	.short	(.L_5 - .L_4)
	.align		4
.L_4:
        /*001c*/ 	.word	index@(matmul_kernel)
        /*0020*/ 	.word	0x000019c0
.L_5:


//--------------------- .nv.compat                --------------------------
	.section	.nv.compat,"",@"SHT_CUDA_COMPAT_INFO"
	.align	4
        /*0000*/ 	.byte	0x02, 0x09, 0x01, 0x00, 0x02, 0x02, 0x01, 0x00, 0x02, 0x05, 0x05, 0x00, 0x03, 0x07, 0x01, 0x01
        /*0010*/ 	.byte	0x02, 0x03, 0x00, 0x00, 0x02, 0x06, 0x01, 0x00, 0x04, 0x0b, 0x08, 0x00, 0x00, 0x00, 0x00, 0x00
        /*0020*/ 	.byte	0x00, 0x00, 0x00, 0x00


//--------------------- .nv.info.matmul_kernel    --------------------------
	.section	.nv.info.matmul_kernel,"",@"SHT_CUDA_INFO"
	.sectionflags	@""
	.align	4


	//----- nvinfo : EIATTR_CUDA_API_VERSION
	.align		4
        /*0000*/ 	.byte	0x04, 0x37
        /*0002*/ 	.short	(.L_7 - .L_6)
.L_6:
        /*0004*/ 	.word	0x00000082


	//----- nvinfo : EIATTR_KPARAM_INFO
	.align		4
.L_7:
        /*0008*/ 	.byte	0x04, 0x17
        /*000a*/ 	.short	(.L_9 - .L_8)
.L_8:
        /*000c*/ 	.word	0x00000000
        /*0010*/ 	.short	0x000d
        /*0012*/ 	.short	0x0048
        /*0014*/ 	.byte	0x00, 0xf4, 0x21, 0x00


	//----- nvinfo : EIATTR_KPARAM_INFO
	.align		4
.L_9:
        /*0018*/ 	.byte	0x04, 0x17
        /*001a*/ 	.short	(.L_11 - .L_10)
.L_10:
        /*001c*/ 	.word	0x00000000
        /*0020*/ 	.short	0x000c
        /*0022*/ 	.short	0x0040
        /*0024*/ 	.byte	0x00, 0xf4, 0x21, 0x00


	//----- nvinfo : EIATTR_KPARAM_INFO
	.align		4
.L_11:
        /*0028*/ 	.byte	0x04, 0x17
        /*002a*/ 	.short	(.L_13 - .L_12)
.L_12:
        /*002c*/ 	.word	0x00000000
        /*0030*/ 	.short	0x000b
        /*0032*/ 	.short	0x0038
        /*0034*/ 	.byte	0x00, 0xf0, 0x11, 0x00


	//----- nvinfo : EIATTR_KPARAM_INFO
	.align		4
.L_13:
        /*0038*/ 	.byte	0x04, 0x17
        /*003a*/ 	.short	(.L_15 - .L_14)
.L_14:
        /*003c*/ 	.word	0x00000000
        /*0040*/ 	.short	0x000a
        /*0042*/ 	.short	0x0034
        /*0044*/ 	.byte	0x00, 0xf0, 0x11, 0x00


	//----- nvinfo : EIATTR_KPARAM_INFO
	.align		4
.L_15:
        /*0048*/ 	.byte	0x04, 0x17
        /*004a*/ 	.short	(.L_17 - .L_16)
.L_16:
        /*004c*/ 	.word	0x00000000
        /*0050*/ 	.short	0x0009
        /*0052*/ 	.short	0x0030
        /*0054*/ 	.byte	0x00, 0xf0, 0x11, 0x00


	//----- nvinfo : EIATTR_KPARAM_INFO
	.align		4
.L_17:
        /*0058*/ 	.byte	0x04, 0x17
        /*005a*/ 	.short	(.L_19 - .L_18)
.L_18:
        /*005c*/ 	.word	0x00000000
        /*0060*/ 	.short	0x0008
        /*0062*/ 	.short	0x002c
        /*0064*/ 	.byte	0x00, 0xf0, 0x11, 0x00


	//----- nvinfo : EIATTR_KPARAM_INFO
	.align		4
.L_19:
        /*0068*/ 	.byte	0x04, 0x17
        /*006a*/ 	.short	(.L_21 - .L_20)
.L_20:
        /*006c*/ 	.word	0x00000000
        /*0070*/ 	.short	0x0007
        /*0072*/ 	.short	0x0028
        /*0074*/ 	.byte	0x00, 0xf0, 0x11, 0x00


	//----- nvinfo : EIATTR_KPARAM_INFO
	.align		4
.L_21:
        /*0078*/ 	.byte	0x04, 0x17
        /*007a*/ 	.short	(.L_23 - .L_22)
.L_22:
        /*007c*/ 	.word	0x00000000
        /*0080*/ 	.short	0x0006
        /*0082*/ 	.short	0x0024
        /*0084*/ 	.byte	0x00, 0xf0, 0x11, 0x00


	//----- nvinfo : EIATTR_KPARAM_INFO
	.align		4
.L_23:
        /*0088*/ 	.byte	0x04, 0x17
        /*008a*/ 	.short	(.L_25 - .L_24)
.L_24:
        /*008c*/ 	.word	0x00000000
        /*0090*/ 	.short	0x0005
        /*0092*/ 	.short	0x0020
        /*0094*/ 	.byte	0x00, 0xf0, 0x11, 0x00


	//----- nvinfo : EIATTR_KPARAM_INFO
	.align		4
.L_25:
        /*0098*/ 	.byte	0x04, 0x17
        /*009a*/ 	.short	(.L_27 - .L_26)
.L_26:
        /*009c*/ 	.word	0x00000000
        /*00a0*/ 	.short	0x0004
        /*00a2*/ 	.short	0x001c
        /*00a4*/ 	.byte	0x00, 0xf0, 0x11, 0x00


	//----- nvinfo : EIATTR_KPARAM_INFO
	.align		4
.L_27:
        /*00a8*/ 	.byte	0x04, 0x17
        /*00aa*/ 	.short	(.L_29 - .L_28)
.L_28:
        /*00ac*/ 	.word	0x00000000
        /*00b0*/ 	.short	0x0003
        /*00b2*/ 	.short	0x0018
        /*00b4*/ 	.byte	0x00, 0xf0, 0x11, 0x00


	//----- nvinfo : EIATTR_KPARAM_INFO
	.align		4
.L_29:
        /*00b8*/ 	.byte	0x04, 0x17
        /*00ba*/ 	.short	(.L_31 - .L_30)
.L_30:
        /*00bc*/ 	.word	0x00000000
        /*00c0*/ 	.short	0x0002
        /*00c2*/ 	.short	0x0010
        /*00c4*/ 	.byte	0x00, 0xf4, 0x21, 0x00


	//----- nvinfo : EIATTR_KPARAM_INFO
	.align		4
.L_31:
        /*00c8*/ 	.byte	0x04, 0x17
        /*00ca*/ 	.short	(.L_33 - .L_32)
.L_32:
        /*00cc*/ 	.word	0x00000000
        /*00d0*/ 	.short	0x0001
        /*00d2*/ 	.short	0x0008
        /*00d4*/ 	.byte	0x00, 0xf4, 0x21, 0x00


	//----- nvinfo : EIATTR_KPARAM_INFO
	.align		4
.L_33:
        /*00d8*/ 	.byte	0x04, 0x17
        /*00da*/ 	.short	(.L_35 - .L_34)
.L_34:
        /*00dc*/ 	.word	0x00000000
        /*00e0*/ 	.short	0x0000
        /*00e2*/ 	.short	0x0000
        /*00e4*/ 	.byte	0x00, 0xf4, 0x21, 0x00


	//----- nvinfo : EIATTR_SPARSE_MMA_MASK
	.align		4
.L_35:
        /*00e8*/ 	.byte	0x03, 0x50
        /*00ea*/ 	.short	0x0000


	//----- nvinfo : EIATTR_MAXREG_COUNT
	.align		4
        /*00ec*/ 	.byte	0x03, 0x1b
        /*00ee*/ 	.short	0x00ff


	//----- nvinfo : EIATTR_NUM_BARRIERS
	.align		4
        /*00f0*/ 	.byte	0x02, 0x4c
        /*00f2*/ 	.byte	0x01
	.zero		1


	//----- nvinfo : EIATTR_ANNOTATIONS
	.align		4
        /*00f4*/ 	.byte	0x04, 0x55
        /*00f6*/ 	.short	(.L_37 - .L_36)


	//   ....[0]....
.L_36:
        /*00f8*/ 	.word	0x00000001
        /*00fc*/ 	.byte	0xa0, 0x01, 0x00, 0x00, 0x01, 0x00, 0x00, 0x00, 0xd0, 0x08, 0x00, 0x00, 0x01, 0x00, 0x00, 0x00
        /* <DEDUP_REMOVED lines=3607> */
        /*e27c*/ 	.byte	0xc0, 0xc3, 0x04, 0x00


	//----- nvinfo : EIATTR_MERCURY_ISA_VERSION
	.align		4
.L_37:
        /*e280*/ 	.byte	0x03, 0x5f
        /*e282*/ 	.short	0x0101


	//----- nvinfo : EIATTR_COOP_GROUP_MASK_REGIDS
	.align		4
        /*e284*/ 	.byte	0x04, 0x29
        /*e286*/ 	.short	(.L_39 - .L_38)


	//   ....[0]....
.L_38:
        /*e288*/ 	.word	0xffffffff


	//   ....[1]....
        /*e28c*/ 	.word	0xffffffff


	//   ....[2]....
        /*e290*/ 	.word	0xffffffff


	//   ....[3]....
        /*e294*/ 	.word	0xffffffff


	//   ....[4]....
        /*e298*/ 	.word	0xffffffff


	//   ....[5]....
        /*e29c*/ 	.word	0xffffffff


	//   ....[6]....
        /*e2a0*/ 	.word	0xffffffff


	//   ....[7]....
        /*e2a4*/ 	.word	0xffffffff


	//   ....[8]....
        /*e2a8*/ 	.word	0xffffffff


	//   ....[9]....
        /*e2ac*/ 	.word	0xffffffff


	//   ....[10]....
        /*e2b0*/ 	.word	0xffffffff


	//   ....[11]....
        /*e2b4*/ 	.word	0xffffffff


	//   ....[12]....
        /*e2b8*/ 	.word	0xffffffff


	//   ....[13]....
        /*e2bc*/ 	.word	0xffffffff


	//   ....[14]....
        /*e2c0*/ 	.word	0xffffffff


	//   ....[15]....
        /*e2c4*/ 	.word	0xffffffff


	//   ....[16]....
        /*e2c8*/ 	.word	0xffffffff


	//   ....[17]....
        /*e2cc*/ 	.word	0xffffffff


	//   ....[18]....
        /*e2d0*/ 	.word	0xffffffff


	//   ....[19]....
        /*e2d4*/ 	.word	0xffffffff


	//   ....[20]....
        /*e2d8*/ 	.word	0xffffffff


	//   ....[21]....
        /*e2dc*/ 	.word	0xffffffff


	//   ....[22]....
        /*e2e0*/ 	.word	0xffffffff


	//   ....[23]....
        /*e2e4*/ 	.word	0xffffffff


	//   ....[24]....
        /*e2e8*/ 	.word	0xffffffff


	//   ....[25]....
        /*e2ec*/ 	.word	0xffffffff


	//   ....[26]....
        /*e2f0*/ 	.word	0xffffffff


	//   ....[27]....
        /*e2f4*/ 	.word	0xffffffff


	//   ....[28]....
        /*e2f8*/ 	.word	0xffffffff


	//   ....[29]....
        /*e2fc*/ 	.word	0xffffffff


	//   ....[30]....
        /*e300*/ 	.word	0xffffffff


	//   ....[31]....
        /*e304*/ 	.word	0xffffffff


	//   ....[32]....
        /*e308*/ 	.word	0xffffffff


	//   ....[33]....
        /*e30c*/ 	.word	0xffffffff


	//   ....[34]....
        /*e310*/ 	.word	0xffffffff


	//   ....[35]....
        /*e314*/ 	.word	0xffffffff


	//   ....[36]....
        /*e318*/ 	.word	0xffffffff


	//   ....[37]....
        /*e31c*/ 	.word	0xffffffff


	//   ....[38]....
        /*e320*/ 	.word	0xffffffff


	//   ....[39]....
        /*e324*/ 	.word	0xffffffff


	//   ....[40]....
        /*e328*/ 	.word	0xffffffff


	//   ....[41]....
        /*e32c*/ 	.word	0xffffffff


	//   ....[42]....
        /*e330*/ 	.word	0xffffffff


	//   ....[43]....
        /*e334*/ 	.word	0xffffffff


	//   ....[44]....
        /*e338*/ 	.word	0xffffffff


	//   ....[45]....
        /*e33c*/ 	.word	0xffffffff


	//   ....[46]....
        /*e340*/ 	.word	0xffffffff


	//   ....[47]....
        /*e344*/ 	.word	0xffffffff


	//   ....[48]....
        /*e348*/ 	.word	0xffffffff


	//   ....[49]....
        /*e34c*/ 	.word	0xffffffff


	//   ....[50]....
        /*e350*/ 	.word	0xffffffff


	//   ....[51]....
        /*e354*/ 	.word	0xffffffff


	//   ....[52]....
        /*e358*/ 	.word	0xffffffff


	//   ....[53]....
        /*e35c*/ 	.word	0xffffffff


	//   ....[54]....
        /*e360*/ 	.word	0xffffffff


	//   ....[55]....
        /*e364*/ 	.word	0xffffffff


	//   ....[56]....
        /*e368*/ 	.word	0xffffffff


	//   ....[57]....
        /*e36c*/ 	.word	0xffffffff


	//   ....[58]....
        /*e370*/ 	.word	0xffffffff


	//   ....[59]....
        /*e374*/ 	.word	0xffffffff


	//   ....[60]....
        /*e378*/ 	.word	0xffffffff


	//   ....[61]....
        /*e37c*/ 	.word	0xffffffff


	//   ....[62]....
        /*e380*/ 	.word	0xffffffff


	//   ....[63]....
        /*e384*/ 	.word	0xffffffff


	//   ....[64]....
        /*e388*/ 	.word	0xffffffff


	//   ....[65]....
        /*e38c*/ 	.word	0xffffffff


	//   ....[66]....
        /*e390*/ 	.word	0xffffffff


	//   ....[67]....
        /*e394*/ 	.word	0xffffffff


	//   ....[68]....
        /*e398*/ 	.word	0xffffffff


	//   ....[69]....
        /*e39c*/ 	.word	0xffffffff


	//   ....[70]....
        /*e3a0*/ 	.word	0xffffffff


	//   ....[71]....
        /*e3a4*/ 	.word	0xffffffff


	//   ....[72]....
        /*e3a8*/ 	.word	0xffffffff


	//   ....[73]....
        /*e3ac*/ 	.word	0xffffffff


	//   ....[74]....
        /*e3b0*/ 	.word	0xffffffff


	//   ....[75]....
        /*e3b4*/ 	.word	0xffffffff


	//   ....[76]....
        /*e3b8*/ 	.word	0xffffffff


	//   ....[77]....
        /*e3bc*/ 	.word	0xffffffff


	//   ....[78]....
        /*e3c0*/ 	.word	0xffffffff


	//   ....[79]....
        /*e3c4*/ 	.word	0xffffffff


	//   ....[80]....
        /*e3c8*/ 	.word	0xffffffff


	//   ....[81]....
        /*e3cc*/ 	.word	0xffffffff


	//   ....[82]....
        /*e3d0*/ 	.word	0xffffffff


	//   ....[83]....
        /*e3d4*/ 	.word	0xffffffff


	//   ....[84]....
        /*e3d8*/ 	.word	0xffffffff


	//   ....[85]....
        /*e3dc*/ 	.word	0xffffffff


	//   ....[86]....
        /*e3e0*/ 	.word	0xffffffff


	//   ....[87]....
        /*e3e4*/ 	.word	0xffffffff


	//   ....[88]....
        /*e3e8*/ 	.word	0xffffffff


	//   ....[89]....
        /*e3ec*/ 	.word	0xffffffff


	//   ....[90]....
        /*e3f0*/ 	.word	0xffffffff


	//   ....[91]....
        /*e3f4*/ 	.word	0xffffffff


	//   ....[92]....
        /*e3f8*/ 	.word	0xffffffff


	//   ....[93]....
        /*e3fc*/ 	.word	0xffffffff


	//   ....[94]....
        /*e400*/ 	.word	0xffffffff


	//   ....[95]....
        /*e404*/ 	.word	0xffffffff


	//   ....[96]....
        /*e408*/ 	.word	0xffffffff


	//   ....[97]....
        /*e40c*/ 	.word	0xffffffff


	//   ....[98]....
        /*e410*/ 	.word	0xffffffff


	//   ....[99]....
        /*e414*/ 	.word	0xffffffff


	//   ....[100]....
        /*e418*/ 	.word	0xffffffff


	//   ....[101]....
        /*e41c*/ 	.word	0xffffffff


	//   ....[102]....
        /*e420*/ 	.word	0xffffffff


	//   ....[103]....
        /*e424*/ 	.word	0xffffffff


	//   ....[104]....
        /*e428*/ 	.word	0xffffffff


	//   ....[105]....
        /*e42c*/ 	.word	0xffffffff


	//   ....[106]....
        /*e430*/ 	.word	0xffffffff


	//   ....[107]....
        /*e434*/ 	.word	0xffffffff


	//   ....[108]....
        /*e438*/ 	.word	0xffffffff


	//   ....[109]....
        /*e43c*/ 	.word	0xffffffff


	//   ....[110]....
        /*e440*/ 	.word	0xffffffff


	//   ....[111]....
        /*e444*/ 	.word	0xffffffff


	//   ....[112]....
        /*e448*/ 	.word	0xffffffff


	//   ....[113]....
        /*e44c*/ 	.word	0xffffffff


	//   ....[114]....
        /*e450*/ 	.word	0xffffffff


	//   ....[115]....
        /*e454*/ 	.word	0xffffffff


	//   ....[116]....
        /*e458*/ 	.word	0xffffffff


	//   ....[117]....
        /*e45c*/ 	.word	0xffffffff


	//   ....[118]....
        /*e460*/ 	.word	0xffffffff


	//   ....[119]....
        /*e464*/ 	.word	0xffffffff


	//   ....[120]....
        /*e468*/ 	.word	0xffffffff


	//   ....[121]....
        /*e46c*/ 	.word	0xffffffff


	//   ....[122]....
        /*e470*/ 	.word	0xffffffff


	//   ....[123]....
        /*e474*/ 	.word	0xffffffff


	//   ....[124]....
        /*e478*/ 	.word	0xffffffff


	//   ....[125]....
        /*e47c*/ 	.word	0xffffffff


	//   ....[126]....
        /*e480*/ 	.word	0xffffffff


	//   ....[127]....
        /*e484*/ 	.word	0xffffffff


	//   ....[128]....
        /*e488*/ 	.word	0xffffffff


	//   ....[129]....
        /*e48c*/ 	.word	0xffffffff


	//   ....[130]....
        /*e490*/ 	.word	0xffffffff


	//   ....[131]....
        /*e494*/ 	.word	0xffffffff


	//   ....[132]....
        /*e498*/ 	.word	0xffffffff


	//   ....[133]....
        /*e49c*/ 	.word	0xffffffff


	//   ....[134]....
        /*e4a0*/ 	.word	0xffffffff


	//   ....[135]....
        /*e4a4*/ 	.word	0xffffffff


	//   ....[136]....
        /*e4a8*/ 	.word	0xffffffff


	//   ....[137]....
        /*e4ac*/ 	.word	0xffffffff


	//   ....[138]....
        /*e4b0*/ 	.word	0xffffffff


	//   ....[139]....
        /*e4b4*/ 	.word	0xffffffff


	//   ....[140]....
        /*e4b8*/ 	.word	0xffffffff


	//   ....[141]....
        /*e4bc*/ 	.word	0xffffffff


	//   ....[142]....
        /*e4c0*/ 	.word	0xffffffff


	//   ....[143]....
        /*e4c4*/ 	.word	0xffffffff


	//   ....[144]....
        /*e4c8*/ 	.word	0xffffffff


	//   ....[145]....
        /*e4cc*/ 	.word	0xffffffff


	//   ....[146]....
        /*e4d0*/ 	.word	0xffffffff


	//   ....[147]....
        /*e4d4*/ 	.word	0xffffffff


	//   ....[148]....
        /*e4d8*/ 	.word	0xffffffff


	//   ....[149]....
        /*e4dc*/ 	.word	0xffffffff


	//   ....[150]....
        /*e4e0*/ 	.word	0xffffffff


	//   ....[151]....
        /*e4e4*/ 	.word	0xffffffff


	//   ....[152]....
        /*e4e8*/ 	.word	0xffffffff


	//   ....[153]....
        /*e4ec*/ 	.word	0xffffffff


	//   ....[154]....
        /*e4f0*/ 	.word	0xffffffff


	//   ....[155]....
        /*e4f4*/ 	.word	0xffffffff


	//   ....[156]....
        /*e4f8*/ 	.word	0xffffffff


	//   ....[157]....
        /*e4fc*/ 	.word	0xffffffff


	//   ....[158]....
        /*e500*/ 	.word	0xffffffff


	//   ....[159]....
        /*e504*/ 	.word	0xffffffff


	//   ....[160]....
        /*e508*/ 	.word	0xffffffff


	//   ....[161]....
        /*e50c*/ 	.word	0xffffffff


	//   ....[162]....
        /*e510*/ 	.word	0xffffffff


	//   ....[163]....
        /*e514*/ 	.word	0xffffffff


	//   ....[164]....
        /*e518*/ 	.word	0xffffffff


	//   ....[165]....
        /*e51c*/ 	.word	0xffffffff


	//   ....[166]....
        /*e520*/ 	.word	0xffffffff


	//   ....[167]....
        /*e524*/ 	.word	0xffffffff


	//   ....[168]....
        /*e528*/ 	.word	0xffffffff


	//   ....[169]....
        /*e52c*/ 	.word	0xffffffff


	//   ....[170]....
        /*e530*/ 	.word	0xffffffff


	//   ....[171]....
        /*e534*/ 	.word	0xffffffff


	//   ....[172]....
        /*e538*/ 	.word	0xffffffff


	//   ....[173]....
        /*e53c*/ 	.word	0xffffffff


	//   ....[174]....
        /*e540*/ 	.word	0xffffffff


	//   ....[175]....
        /*e544*/ 	.word	0xffffffff


	//   ....[176]....
        /*e548*/ 	.word	0xffffffff


	//   ....[177]....
        /*e54c*/ 	.word	0xffffffff


	//   ....[178]....
        /*e550*/ 	.word	0xffffffff


	//   ....[179]....
        /*e554*/ 	.word	0xffffffff


	//   ....[180]....
        /*e558*/ 	.word	0xffffffff


	//   ....[181]....
        /*e55c*/ 	.word	0xffffffff


	//   ....[182]....
        /*e560*/ 	.word	0xffffffff


	//   ....[183]....
        /*e564*/ 	.word	0xffffffff


	//   ....[184]....
        /*e568*/ 	.word	0xffffffff


	//   ....[185]....
        /*e56c*/ 	.word	0xffffffff


	//   ....[186]....
        /*e570*/ 	.word	0xffffffff


	//   ....[187]....
        /*e574*/ 	.word	0xffffffff


	//   ....[188]....
        /*e578*/ 	.word	0xffffffff


	//   ....[189]....
        /*e57c*/ 	.word	0xffffffff


	//   ....[190]....
        /*e580*/ 	.word	0xffffffff


	//   ....[191]....
        /*e584*/ 	.word	0xffffffff


	//   ....[192]....
        /*e588*/ 	.word	0xffffffff


	//   ....[193]....
        /*e58c*/ 	.word	0xffffffff


	//   ....[194]....
        /*e590*/ 	.word	0xffffffff


	//   ....[195]....
        /*e594*/ 	.word	0xffffffff


	//   ....[196]....
        /*e598*/ 	.word	0xffffffff


	//   ....[197]....
        /*e59c*/ 	.word	0xffffffff


	//   ....[198]....
        /*e5a0*/ 	.word	0xffffffff


	//   ....[199]....
        /*e5a4*/ 	.word	0xffffffff


	//   ....[200]....
        /*e5a8*/ 	.word	0xffffffff


	//   ....[201]....
        /*e5ac*/ 	.word	0xffffffff


	//   ....[202]....
        /*e5b0*/ 	.word	0xffffffff


	//   ....[203]....
        /*e5b4*/ 	.word	0xffffffff


	//   ....[204]....
        /*e5b8*/ 	.word	0xffffffff


	//   ....[205]....
        /*e5bc*/ 	.word	0xffffffff


	//   ....[206]....
        /*e5c0*/ 	.word	0xffffffff


	//   ....[207]....
        /*e5c4*/ 	.word	0xffffffff


	//   ....[208]....
        /*e5c8*/ 	.word	0xffffffff


	//   ....[209]....
        /*e5cc*/ 	.word	0xffffffff


	//   ....[210]....
        /*e5d0*/ 	.word	0xffffffff


	//   ....[211]....
        /*e5d4*/ 	.word	0xffffffff


	//   ....[212]....
        /*e5d8*/ 	.word	0xffffffff


	//   ....[213]....
        /*e5dc*/ 	.word	0xffffffff


	//   ....[214]....
        /*e5e0*/ 	.word	0xffffffff


	//   ....[215]....
        /*e5e4*/ 	.word	0xffffffff


	//   ....[216]....
        /*e5e8*/ 	.word	0xffffffff


	//   ....[217]....
        /*e5ec*/ 	.word	0xffffffff


	//   ....[218]....
        /*e5f0*/ 	.word	0xffffffff


	//   ....[219]....
        /*e5f4*/ 	.word	0xffffffff


	//   ....[220]....
        /*e5f8*/ 	.word	0xffffffff


	//   ....[221]....
        /*e5fc*/ 	.word	0xffffffff


	//   ....[222]....
        /*e600*/ 	.word	0xffffffff


	//   ....[223]....
        /*e604*/ 	.word	0xffffffff


	//   ....[224]....
        /*e608*/ 	.word	0xffffffff


	//   ....[225]....
        /*e60c*/ 	.word	0xffffffff


	//   ....[226]....
        /*e610*/ 	.word	0xffffffff


	//   ....[227]....
        /*e614*/ 	.word	0xffffffff


	//   ....[228]....
        /*e618*/ 	.word	0xffffffff


	//   ....[229]....
        /*e61c*/ 	.word	0xffffffff


	//   ....[230]....
        /*e620*/ 	.word	0xffffffff


	//   ....[231]....
        /*e624*/ 	.word	0xffffffff


	//   ....[232]....
        /*e628*/ 	.word	0xffffffff


	//   ....[233]....
        /*e62c*/ 	.word	0xffffffff


	//   ....[234]....
        /*e630*/ 	.word	0xffffffff


	//   ....[235]....
        /*e634*/ 	.word	0xffffffff


	//   ....[236]....
        /*e638*/ 	.word	0xffffffff


	//   ....[237]....
        /*e63c*/ 	.word	0xffffffff


	//   ....[238]....
        /*e640*/ 	.word	0xffffffff


	//   ....[239]....
        /*e644*/ 	.word	0xffffffff


	//   ....[240]....
        /*e648*/ 	.word	0xffffffff


	//   ....[241]....
        /*e64c*/ 	.word	0xffffffff


	//   ....[242]....
        /*e650*/ 	.word	0xffffffff


	//   ....[243]....
        /*e654*/ 	.word	0xffffffff


	//   ....[244]....
        /*e658*/ 	.word	0xffffffff


	//   ....[245]....
        /*e65c*/ 	.word	0xffffffff


	//   ....[246]....
        /*e660*/ 	.word	0xffffffff


	//   ....[247]....
        /*e664*/ 	.word	0xffffffff


	//   ....[248]....
        /*e668*/ 	.word	0xffffffff


	//   ....[249]....
        /*e66c*/ 	.word	0xffffffff


	//   ....[250]....
        /*e670*/ 	.word	0xffffffff


	//   ....[251]....
        /*e674*/ 	.word	0xffffffff


	//   ....[252]....
        /*e678*/ 	.word	0xffffffff


	//   ....[253]....
        /*e67c*/ 	.word	0xffffffff


	//   ....[254]....
        /*e680*/ 	.word	0xffffffff


	//----- nvinfo : EIATTR_COOP_GROUP_INSTR_OFFSETS
	.align		4
.L_39:
        /*e684*/ 	.byte	0x04, 0x28
        /*e686*/ 	.short	(.L_41 - .L_40)


	//   ....[0]....
.L_40:
        /*e688*/ 	.word	0x00039cf0


	//   ....[1]....
        /*e68c*/ 	.word	0x00039d50


	//   ....[2]....
        /*e690*/ 	.word	0x00039da0


	//   ....[3]....
        /*e694*/ 	.word	0x00039e00


	//   ....[4]....
        /*e698*/ 	.word	0x00039e50


	//   ....[5]....
        /*e69c*/ 	.word	0x00039eb0


	//   ....[6]....
        /*e6a0*/ 	.word	0x00039ef0


	//   ....[7]....
        /*e6a4*/ 	.word	0x00039f50


	//   ....[8]....
        /*e6a8*/ 	.word	0x00039f70


	//   ....[9]....
        /*e6ac*/ 	.word	0x00039fd0


	//   ....[10]....
        /*e6b0*/ 	.word	0x0003a010


	//   ....[11]....
        /*e6b4*/ 	.word	0x0003a070


	//   ....[12]....
        /*e6b8*/ 	.word	0x0003a0b0


	//   ....[13]....
        /*e6bc*/ 	.word	0x0003a110


	//   ....[14]....
        /*e6c0*/ 	.word	0x0003a150


	//   ....[15]....
        /*e6c4*/ 	.word	0x0003a1b0


	//   ....[16]....
        /*e6c8*/ 	.word	0x0003a1f0


	//   ....[17]....
        /*e6cc*/ 	.word	0x0003a250


	//   ....[18]....
        /*e6d0*/ 	.word	0x0003a290


	//   ....[19]....
        /*e6d4*/ 	.word	0x0003a2f0


	//   ....[20]....
        /*e6d8*/ 	.word	0x0003a330


	//   ....[21]....
        /*e6dc*/ 	.word	0x0003a390


	//   ....[22]....
        /*e6e0*/ 	.word	0x0003a3d0


	//   ....[23]....
        /*e6e4*/ 	.word	0x0003a430


	//   ....[24]....
        /*e6e8*/ 	.word	0x0003a470


	//   ....[25]....
        /*e6ec*/ 	.word	0x0003a4d0


	//   ....[26]....
        /*e6f0*/ 	.word	0x0003a510


	//   ....[27]....
        /*e6f4*/ 	.word	0x0003a570


	//   ....[28]....
        /*e6f8*/ 	.word	0x0003a5b0


	//   ....[29]....
        /*e6fc*/ 	.word	0x0003a610


	//   ....[30]....
        /*e700*/ 	.word	0x0003a650


	//   ....[31]....
        /*e704*/ 	.word	0x0003a6b0


	//   ....[32]....
        /*e708*/ 	.word	0x0003a6f0


	//   ....[33]....
        /*e70c*/ 	.word	0x0003a750


	//   ....[34]....
        /*e710*/ 	.word	0x0003a790


	//   ....[35]....
        /*e714*/ 	.word	0x0003a7f0


	//   ....[36]....
        /*e718*/ 	.word	0x0003a830


	//   ....[37]....
        /*e71c*/ 	.word	0x0003a890


	//   ....[38]....
        /*e720*/ 	.word	0x0003a8d0


	//   ....[39]....
        /*e724*/ 	.word	0x0003a930


	//   ....[40]....
        /*e728*/ 	.word	0x0003a970


	//   ....[41]....
        /*e72c*/ 	.word	0x0003a9d0


	//   ....[42]....
        /*e730*/ 	.word	0x0003aa10


	//   ....[43]....
        /*e734*/ 	.word	0x0003aa70


	//   ....[44]....
        /*e738*/ 	.word	0x0003aab0


	//   ....[45]....
        /*e73c*/ 	.word	0x0003ab10


	//   ....[46]....
        /*e740*/ 	.word	0x0003ab50


	//   ....[47]....
        /*e744*/ 	.word	0x0003abb0


	//   ....[48]....
        /*e748*/ 	.word	0x0003abf0


	//   ....[49]....
        /*e74c*/ 	.word	0x0003ac50


	//   ....[50]....
        /*e750*/ 	.word	0x0003ac90


	//   ....[51]....
        /*e754*/ 	.word	0x0003acf0


	//   ....[52]....
        /*e758*/ 	.word	0x0003ad30


	//   ....[53]....
        /*e75c*/ 	.word	0x0003ad90


	//   ....[54]....
        /*e760*/ 	.word	0x0003add0


	//   ....[55]....
        /*e764*/ 	.word	0x0003ae30


	//   ....[56]....
        /*e768*/ 	.word	0x0003ae70


	//   ....[57]....
        /*e76c*/ 	.word	0x0003aed0


	//   ....[58]....
        /*e770*/ 	.word	0x0003af10


	//   ....[59]....
        /*e774*/ 	.word	0x0003af70


	//   ....[60]....
        /*e778*/ 	.word	0x0003afb0


	//   ....[61]....
        /*e77c*/ 	.word	0x0003b010


	//   ....[62]....
        /*e780*/ 	.word	0x0003b050


	//   ....[63]....
        /*e784*/ 	.word	0x0003b0b0


	//   ....[64]....
        /*e788*/ 	.word	0x0003b0f0


	//   ....[65]....
        /*e78c*/ 	.word	0x0003b150


	//   ....[66]....
        /*e790*/ 	.word	0x0003b190


	//   ....[67]....
        /*e794*/ 	.word	0x0003b1f0


	//   ....[68]....
        /*e798*/ 	.word	0x0003b230


	//   ....[69]....
        /*e79c*/ 	.word	0x0003b290


	//   ....[70]....
        /*e7a0*/ 	.word	0x0003b2d0


	//   ....[71]....
        /*e7a4*/ 	.word	0x0003b330


	//   ....[72]....
        /*e7a8*/ 	.word	0x0003b370


	//   ....[73]....
        /*e7ac*/ 	.word	0x0003b3d0


	//   ....[74]....
        /*e7b0*/ 	.word	0x0003b410


	//   ....[75]....
        /*e7b4*/ 	.word	0x0003b470


	//   ....[76]....
        /*e7b8*/ 	.word	0x0003b4b0


	//   ....[77]....
        /*e7bc*/ 	.word	0x0003b510


	//   ....[78]....
        /*e7c0*/ 	.word	0x0003b550


	//   ....[79]....
        /*e7c4*/ 	.word	0x0003b5b0


	//   ....[80]....
        /*e7c8*/ 	.word	0x0003b5f0


	//   ....[81]....
        /*e7cc*/ 	.word	0x0003b650


	//   ....[82]....
        /*e7d0*/ 	.word	0x0003b690


	//   ....[83]....
        /*e7d4*/ 	.word	0x0003b6f0


	//   ....[84]....
        /*e7d8*/ 	.word	0x0003b730


	//   ....[85]....
        /*e7dc*/ 	.word	0x0003b790


	//   ....[86]....
        /*e7e0*/ 	.word	0x0003b7d0


	//   ....[87]....
        /*e7e4*/ 	.word	0x0003b830


	//   ....[88]....
        /*e7e8*/ 	.word	0x0003b870


	//   ....[89]....
        /*e7ec*/ 	.word	0x0003b8d0


	//   ....[90]....
        /*e7f0*/ 	.word	0x0003b910


	//   ....[91]....
        /*e7f4*/ 	.word	0x0003b970


	//   ....[92]....
        /*e7f8*/ 	.word	0x0003b9b0


	//   ....[93]....
        /*e7fc*/ 	.word	0x0003ba10


	//   ....[94]....
        /*e800*/ 	.word	0x0003ba50


	//   ....[95]....
        /*e804*/ 	.word	0x0003bab0


	//   ....[96]....
        /*e808*/ 	.word	0x0003baf0


	//   ....[97]....
        /*e80c*/ 	.word	0x0003bb50


	//   ....[98]....
        /*e810*/ 	.word	0x0003bb90


	//   ....[99]....
        /*e814*/ 	.word	0x0003bbf0


	//   ....[100]....
        /*e818*/ 	.word	0x0003bc30


	//   ....[101]....
        /*e81c*/ 	.word	0x0003bc90


	//   ....[102]....
        /*e820*/ 	.word	0x0003bcd0


	//   ....[103]....
        /*e824*/ 	.word	0x0003bd30


	//   ....[104]....
        /*e828*/ 	.word	0x0003bd70


	//   ....[105]....
        /*e82c*/ 	.word	0x0003bdd0


	//   ....[106]....
        /*e830*/ 	.word	0x0003be10


	//   ....[107]....
        /*e834*/ 	.word	0x0003be70


	//   ....[108]....
        /*e838*/ 	.word	0x0003beb0


	//   ....[109]....
        /*e83c*/ 	.word	0x0003bf10


	//   ....[110]....
        /*e840*/ 	.word	0x0003bf50


	//   ....[111]....
        /*e844*/ 	.word	0x0003bfb0


	//   ....[112]....
        /*e848*/ 	.word	0x0003bff0


	//   ....[113]....
        /*e84c*/ 	.word	0x0003c050


	//   ....[114]....
        /*e850*/ 	.word	0x0003c090


	//   ....[115]....
        /*e854*/ 	.word	0x0003c0f0


	//   ....[116]....
        /*e858*/ 	.word	0x0003c130


	//   ....[117]....
        /*e85c*/ 	.word	0x0003c190


	//   ....[118]....
        /*e860*/ 	.word	0x0003c1d0


	//   ....[119]....
        /*e864*/ 	.word	0x0003c230


	//   ....[120]....
        /*e868*/ 	.word	0x0003c270


	//   ....[121]....
        /*e86c*/ 	.word	0x0003c2d0


	//   ....[122]....
        /*e870*/ 	.word	0x0003c310


	//   ....[123]....
        /*e874*/ 	.word	0x0003c370


	//   ....[124]....
        /*e878*/ 	.word	0x0003c3b0


	//   ....[125]....
        /*e87c*/ 	.word	0x0003c410


	//   ....[126]....
        /*e880*/ 	.word	0x0003c450


	//   ....[127]....
        /*e884*/ 	.word	0x0003c4b0


	//   ....[128]....
        /*e888*/ 	.word	0x0003c4f0


	//   ....[129]....
        /*e88c*/ 	.word	0x0003c550


	//   ....[130]....
        /*e890*/ 	.word	0x0003c590


	//   ....[131]....
        /*e894*/ 	.word	0x0003c5f0


	//   ....[132]....
        /*e898*/ 	.word	0x0003c630


	//   ....[133]....
        /*e89c*/ 	.word	0x0003c690


	//   ....[134]....
        /*e8a0*/ 	.word	0x0003c6d0


	//   ....[135]....
        /*e8a4*/ 	.word	0x0003c730


	//   ....[136]....
        /*e8a8*/ 	.word	0x0003c770


	//   ....[137]....
        /*e8ac*/ 	.word	0x0003c7d0


	//   ....[138]....
        /*e8b0*/ 	.word	0x0003c810


	//   ....[139]....
        /*e8b4*/ 	.word	0x0003c870


	//   ....[140]....
        /*e8b8*/ 	.word	0x0003c8d0


	//   ....[141]....
        /*e8bc*/ 	.word	0x0003c930


	//   ....[142]....
        /*e8c0*/ 	.word	0x0003c9d0


	//   ....[143]....
        /*e8c4*/ 	.word	0x0003c9f0


	//   ....[144]....
        /*e8c8*/ 	.word	0x0003cab0


	//   ....[145]....
        /*e8cc*/ 	.word	0x0003cad0


	//   ....[146]....
        /*e8d0*/ 	.word	0x0003caf0


	//   ....[147]....
        /*e8d4*/ 	.word	0x0003cb10


	//   ....[148]....
        /*e8d8*/ 	.word	0x0003cb30


	//   ....[149]....
        /*e8dc*/ 	.word	0x0003cb90


	//   ....[150]....
        /*e8e0*/ 	.word	0x0003cc70


	//   ....[151]....
        /*e8e4*/ 	.word	0x0003cc90


	//   ....[152]....
        /*e8e8*/ 	.word	0x0003ccb0


	//   ....[153]....
        /*e8ec*/ 	.word	0x0003ccd0


	//   ....[154]....
        /*e8f0*/ 	.word	0x0003ccf0


	//   ....[155]....
        /*e8f4*/ 	.word	0x0003cd10


	//   ....[156]....
        /*e8f8*/ 	.word	0x0003cd30


	//   ....[157]....
        /*e8fc*/ 	.word	0x0003cd90


	//   ....[158]....
        /*e900*/ 	.word	0x0003ce70


	//   ....[159]....
        /*e904*/ 	.word	0x0003ce90


	//   ....[160]....
        /*e908*/ 	.word	0x0003ceb0


	//   ....[161]....
        /*e90c*/ 	.word	0x0003ced0


	//   ....[162]....
        /*e910*/ 	.word	0x0003cef0


	//   ....[163]....
        /*e914*/ 	.word	0x0003cf10


	//   ....[164]....
        /*e918*/ 	.word	0x0003cf30


	//   ....[165]....
        /*e91c*/ 	.word	0x0003cf90


	//   ....[166]....
        /*e920*/ 	.word	0x0003d070


	//   ....[167]....
        /*e924*/ 	.word	0x0003d090


	//   ....[168]....
        /*e928*/ 	.word	0x0003d0b0


	//   ....[169]....
        /*e92c*/ 	.word	0x0003d0d0


	//   ....[170]....
        /*e930*/ 	.word	0x0003d0f0


	//   ....[171]....
        /*e934*/ 	.word	0x0003d110


	//   ....[172]....
        /*e938*/ 	.word	0x0003d130


	//   ....[173]....
        /*e93c*/ 	.word	0x0003d190


	//   ....[174]....
        /*e940*/ 	.word	0x0003d270


	//   ....[175]....
        /*e944*/ 	.word	0x0003d290


	//   ....[176]....
        /*e948*/ 	.word	0x0003d2b0


	//   ....[177]....
        /*e94c*/ 	.word	0x0003d2d0


	//   ....[178]....
        /*e950*/ 	.word	0x0003d2f0


	//   ....[179]....
        /*e954*/ 	.word	0x0003d310


	//   ....[180]....
        /*e958*/ 	.word	0x0003d330


	//   ....[181]....
        /*e95c*/ 	.word	0x0003d390


	//   ....[182]....
        /*e960*/ 	.word	0x0003d470


	//   ....[183]....
        /*e964*/ 	.word	0x0003d490


	//   ....[184]....
        /*e968*/ 	.word	0x0003d4b0


	//   ....[185]....
        /*e96c*/ 	.word	0x0003d4d0


	//   ....[186]....
        /*e970*/ 	.word	0x0003d4f0


	//   ....[187]....
        /*e974*/ 	.word	0x0003d510


	//   ....[188]....
        /*e978*/ 	.word	0x0003d530


	//   ....[189]....
        /*e97c*/ 	.word	0x0003d590


	//   ....[190]....
        /*e980*/ 	.word	0x0003d670


	//   ....[191]....
        /*e984*/ 	.word	0x0003d690


	//   ....[192]....
        /*e988*/ 	.word	0x0003d6b0


	//   ....[193]....
        /*e98c*/ 	.word	0x0003d6d0


	//   ....[194]....
        /*e990*/ 	.word	0x0003d6f0


	//   ....[195]....
        /*e994*/ 	.word	0x0003d710


	//   ....[196]....
        /*e998*/ 	.word	0x0003d730


	//   ....[197]....
        /*e99c*/ 	.word	0x0003d790


	//   ....[198]....
        /*e9a0*/ 	.word	0x0003d870


	//   ....[199]....
        /*e9a4*/ 	.word	0x0003d890


	//   ....[200]....
        /*e9a8*/ 	.word	0x0003d8b0


	//   ....[201]....
        /*e9ac*/ 	.word	0x0003d8d0


	//   ....[202]....
        /*e9b0*/ 	.word	0x0003d8f0


	//   ....[203]....
        /*e9b4*/ 	.word	0x0003d910


	//   ....[204]....
        /*e9b8*/ 	.word	0x0003d930


	//   ....[205]....
        /*e9bc*/ 	.word	0x0003d990


	//   ....[206]....
        /*e9c0*/ 	.word	0x0003da70


	//   ....[207]....
        /*e9c4*/ 	.word	0x0003da90


	//   ....[208]....
        /*e9c8*/ 	.word	0x0003dab0


	//   ....[209]....
        /*e9cc*/ 	.word	0x0003dad0


	//   ....[210]....
        /*e9d0*/ 	.word	0x0003daf0


	//   ....[211]....
        /*e9d4*/ 	.word	0x0003db10


	//   ....[212]....
        /*e9d8*/ 	.word	0x0003db30


	//   ....[213]....
        /*e9dc*/ 	.word	0x0003db90


	//   ....[214]....
        /*e9e0*/ 	.word	0x0003dc70


	//   ....[215]....
        /*e9e4*/ 	.word	0x0003dc90


	//   ....[216]....
        /*e9e8*/ 	.word	0x0003dcb0


	//   ....[217]....
        /*e9ec*/ 	.word	0x0003dcd0


	//   ....[218]....
        /*e9f0*/ 	.word	0x0003dcf0


	//   ....[219]....
        /*e9f4*/ 	.word	0x0003dd10


	//   ....[220]....
        /*e9f8*/ 	.word	0x0003dd30


	//   ....[221]....
        /*e9fc*/ 	.word	0x0003dd90


	//   ....[222]....
        /*ea00*/ 	.word	0x0003de70


	//   ....[223]....
        /*ea04*/ 	.word	0x0003de90


	//   ....[224]....
        /*ea08*/ 	.word	0x0003deb0


	//   ....[225]....
        /*ea0c*/ 	.word	0x0003ded0


	//   ....[226]....
        /*ea10*/ 	.word	0x0003def0


	//   ....[227]....
        /*ea14*/ 	.word	0x0003df10


	//   ....[228]....
        /*ea18*/ 	.word	0x0003df30


	//   ....[229]....
        /*ea1c*/ 	.word	0x0003df90


	//   ....[230]....
        /*ea20*/ 	.word	0x0003e070


	//   ....[231]....
        /*ea24*/ 	.word	0x0003e090


	//   ....[232]....
        /*ea28*/ 	.word	0x0003e0b0


	//   ....[233]....
        /*ea2c*/ 	.word	0x0003e0d0


	//   ....[234]....
        /*ea30*/ 	.word	0x0003e0f0


	//   ....[235]....
        /*ea34*/ 	.word	0x0003e110


	//   ....[236]....
        /*ea38*/ 	.word	0x0003e130


	//   ....[237]....
        /*ea3c*/ 	.word	0x0003e190


	//   ....[238]....
        /*ea40*/ 	.word	0x0003e270


	//   ....[239]....
        /*ea44*/ 	.word	0x0003e290


	//   ....[240]....
        /*ea48*/ 	.word	0x0003e2b0


	//   ....[241]....
        /*ea4c*/ 	.word	0x0003e2d0


	//   ....[242]....
        /*ea50*/ 	.word	0x0003e2f0


	//   ....[243]....
        /*ea54*/ 	.word	0x0003e330


	//   ....[244]....
        /*ea58*/ 	.word	0x0003e3d0


	//   ....[245]....
        /*ea5c*/ 	.word	0x0003e3f0


	//   ....[246]....
        /*ea60*/ 	.word	0x0003e410


	//   ....[247]....
        /*ea64*/ 	.word	0x0003e430


	//   ....[248]....
        /*ea68*/ 	.word	0x0003e450


	//   ....[249]....
        /*ea6c*/ 	.word	0x0003e4b0


	//   ....[250]....
        /*ea70*/ 	.word	0x0003e4e0


	//   ....[251]....
        /*ea74*/ 	.word	0x0003e550


	//   ....[252]....
        /*ea78*/ 	.word	0x0003e5a0


	//   ....[253]....
        /*ea7c*/ 	.word	0x0003e620


	//   ....[254]....
        /*ea80*/ 	.word	0x0003e780


	//----- nvinfo : EIATTR_EXIT_INSTR_OFFSETS
	.align		4
.L_41:
        /*ea84*/ 	.byte	0x04, 0x1c
        /*ea86*/ 	.short	(.L_43 - .L_42)


	//   ....[0]....
.L_42:
        /*ea88*/ 	.word	0x0004c4e0


	//   ....[1]....
        /*ea8c*/ 	.word	0x0004c500


	//----- nvinfo : EIATTR_REQNTID
	.align		4
.L_43:
        /*ea90*/ 	.byte	0x04, 0x10
        /*ea92*/ 	.short	(.L_45 - .L_44)
.L_44:
        /*ea94*/ 	.word	0x00000020
        /*ea98*/ 	.word	0x00000001
        /*ea9c*/ 	.word	0x00000001


	//----- nvinfo : EIATTR_CBANK_PARAM_SIZE
	.align		4
.L_45:
        /*eaa0*/ 	.byte	0x03, 0x19
        /*eaa2*/ 	.short	0x0050


	//----- nvinfo : EIATTR_PARAM_CBANK
	.align		4
        /*eaa4*/ 	.byte	0x04, 0x0a
        /*eaa6*/ 	.short	(.L_47 - .L_46)
	.align		4
.L_46:
        /*eaa8*/ 	.word	index@(.nv.constant0.matmul_kernel)
        /*eaac*/ 	.short	0x0210
        /*eaae*/ 	.short	0x0050


	//----- nvinfo : EIATTR_SW_WAR
	.align		4
.L_47:
        /*eab0*/ 	.byte	0x04, 0x36
        /*eab2*/ 	.short	(.L_49 - .L_48)
.L_48:
        /*eab4*/ 	.word	0x00000008
.L_49:


//--------------------- .nv.callgraph             --------------------------
	.section	.nv.callgraph,"",@"SHT_CUDA_CALLGRAPH"
	.align	4
	.sectionentsize	8
	.align		4
        /*0000*/ 	.word	0x00000000
	.align		4
        /*0004*/ 	.word	0xffffffff
	.align		4
        /*0008*/ 	.word	0x00000000
	.align		4
        /*000c*/ 	.word	0xfffffffe
	.align		4
        /*0010*/ 	.word	0x00000000
	.align		4
        /*0014*/ 	.word	0xfffffffd
	.align		4
        /*0018*/ 	.word	0x00000000
	.align		4
        /*001c*/ 	.word	0xfffffffc


//--------------------- .text.matmul_kernel       --------------------------
	.section	.text.matmul_kernel,"ax",@progbits
	.align	128
        .global         matmul_kernel
        .type           matmul_kernel,@function
        .size           matmul_kernel,(.L_x_3 - matmul_kernel)
        .other          matmul_kernel,@"STO_CUDA_ENTRY STV_DEFAULT"
matmul_kernel:
.text.matmul_kernel:
[----:B------:R-:W1:Y:S08]  /*0000*/  LDC R1, c[0x0][0x28] ;  /* 0x00000a00ff017b82 */ /* 0x000e700000000800 */
[----:B------:R-:W2:Y:S01]  /*0010*/  LDC.64 R2, c[0x0][0x228] ;  /* 0x00008a00ff027b82 */ /* 0x000ea20000000a00 */
[----:B-1----:R-:W-:Y:S01]  /*0020*/  VIADD R1, R1, 0xffffe640 ;  /* 0xffffe64001017836 */ /* 0x002fe20000000000 */
[----:B------:R-:W1:Y:S01]  /*0030*/  S2R R5, SR_CTAID.X ;  /* 0x0000000000057919 */ /* 0x000e620000002500 */
[----:B------:R-:W-:Y:S01]  /*0040*/  ULDC.64 UR8, c[0x0][0x218] ;  /* 0x0000860000087ab9 */ /* 0x000fe20000000a00 */
[----:B------:R-:W-:Y:S01]  /*0050*/  ULDC UR4, c[0x0][0x234] ;  /* 0x00008d0000047ab9 */ /* 0x000fe20000000800 */
[----:B------:R-:W-:Y:S01]  /*0060*/  ULDC.64 UR6, c[0x0][0x210] ;  /* 0x0000840000067ab9 */ /* 0x000fe20000000a00 */
[----:B------:R-:W-:Y:S01]  /*0070*/  ULDC UR24, c[0x0][0x240] ;  /* 0x0000900000187ab9 */ /* 0x000fe20000000800 */
        /* <DEDUP_REMOVED lines=17> */
[----:B--2---:R-:W-:Y:S01]  /*0190*/  IMAD.MOV.U32 R11, RZ, RZ, R3 ;  /* 0x000000ffff0b7224 */ /* 0x004fe200078e0003 */
[----:B------:R2:W-:Y:S01]  /*01a0*/  STL.64 [R1+0x13d0], R2 ;  /* 0x0013d00201007387 */ /* 0x0005e20000100a00 */
[----:B------:R-:W-:Y:S01]  /*01b0*/  IMAD.MOV.U32 R17, RZ, RZ, R2 ;  /* 0x000000ffff117224 */ /* 0x000fe200078e0002 */
[----:B------:R-:W-:Y:S01]  /*01c0*/  ULDC UR14, c[0x0][0x240] ;  /* 0x00009000000e7ab9 */ /* 0x000fe20000000800 */
[----:B------:R-:W-:Y:S01]  /*01d0*/  VIADD R0, R11, 0xff ;  /* 0x000000ff0b007836 */ /* 0x000fe20000000000 */
[----:B------:R-:W-:Y:S01]  /*01e0*/  ULDC UR15, c[0x0][0x240] ;  /* 0x00009000000f7ab9 */ /* 0x000fe20000000800 */
[----:B------:R-:W-:Y:S01]  /*01f0*/  ULDC UR16, c[0x0][0x240] ;  /* 0x0000900000107ab9 */ /* 0x000fe20000000800 */
[----:B------:R-:W-:Y:S01]  /*0200*/  ULDC UR17, c[0x0][0x240] ;  /* 0x0000900000117ab9 */ /* 0x000fe20000000800 */
[----:B------:R-:W-:Y:S01]  /*0210*/  ULDC UR18, c[0x0][0x240] ;  /* 0x0000900000127ab9 */ /* 0x000fe20000000800 */
[----:B------:R-:W-:Y:S01]  /*0220*/  ULDC UR19, c[0x0][0x240] ;  /* 0x0000900000137ab9 */ /* 0x000fe20000000800 */
[----:B-1----:R-:W-:Y:S01]  /*0230*/  IABS R8, R5 ;  /* 0x0000000500087213 */ /* 0x002fe20000000000 */
[----:B------:R-:W-:Y:S01]  /*0240*/  ULDC UR20, c[0x0][0x240] ;  /* 0x0000900000147ab9 */ /* 0x000fe20000000800 */
[----:B------:R-:W-:Y:S01]  /*0250*/  ULDC UR21, c[0x0][0x240] ;  /* 0x0000900000157ab9 */ /* 0x000fe20000000800 */
[----:B--2---:R-:W-:Y:S01]  /*0260*/  SHF.R.S32.HI R3, RZ, 0x1f, R0 ;  /* 0x0000001fff037819 */ /* 0x004fe20000011400 */
[----:B------:R-:W-:Y:S01]  /*0270*/  ULDC UR22, c[0x0][0x240] ;  /* 0x0000900000167ab9 */ /* 0x000fe20000000800 */
[----:B------:R-:W-:-:S02]  /*0280*/  ULDC UR23, c[0x0][0x240] ;  /* 0x0000900000177ab9 */ /* 0x000fc40000000800 */
[----:B------:R-:W-:-:S04]  /*0290*/  LEA.HI R3, R3, R0, RZ, 0x8 ;  /* 0x0000000003037211 */ /* 0x000fc800078f40ff */
[----:B------:R-:W-:-:S04]  /*02a0*/  SHF.R.S32.HI R3, RZ, 0x8, R3 ;  /* 0x00000008ff037819 */ /* 0x000fc80000011403 */
[----:B------:R-:W-:-:S04]  /*02b0*/  SHF.L.U32 R4, R3, 0x3, RZ ;  /* 0x0000000303047819 */ /* 0x000fc800000006ff */
[-C--:B------:R-:W-:Y:S02]  /*02c0*/  IABS R7, R4.reuse ;  /* 0x0000000400077213 */ /* 0x080fe40000000000 */
[----:B------:R-:W-:Y:S02]  /*02d0*/  IABS R10, R4 ;  /* 0x00000004000a7213 */ /* 0x000fe40000000000 */
[----:B------:R-:W1:Y:S08]  /*02e0*/  I2F.RP R0, R7 ;  /* 0x0000000700007306 */ /* 0x000e700000209400 */
[----:B-1----:R-:W1:Y:S02]  /*02f0*/  MUFU.RCP R0, R0 ;  /* 0x0000000000007308 */ /* 0x002e640000001000 */
[----:B-1----:R-:W-:Y:S01]  /*0300*/  VIADD R2, R0, 0xffffffe ;  /* 0x0ffffffe00027836 */ /* 0x002fe20000000000 */
[----:B------:R-:W-:-:S02]  /*0310*/  IADD3 R0, RZ, -R10, RZ ;  /* 0x8000000aff007210 */ /* 0x000fc40007ffe0ff */
[----:B------:R-:W-:-:S03]  /*0320*/  IABS R10, R17 ;  /* 0x00000011000a7213 */ /* 0x000fc60000000000 */
[----:B------:R1:W2:Y:S02]  /*0330*/  F2I.FTZ.U32.TRUNC.NTZ R3, R2 ;  /* 0x0000000200037305 */ /* 0x0002a4000021f000 */
[----:B-1----:R-:W-:Y:S02]  /*0340*/  IMAD.MOV.U32 R2, RZ, RZ, RZ ;  /* 0x000000ffff027224 */ /* 0x002fe400078e00ff */
[----:B--2---:R-:W-:-:S04]  /*0350*/  IMAD.MOV R6, RZ, RZ, -R3 ;  /* 0x000000ffff067224 */ /* 0x004fc800078e0a03 */
[----:B------:R-:W-:Y:S02]  /*0360*/  IMAD R9, R6, R7, RZ ;  /* 0x0000000706097224 */ /* 0x000fe400078e02ff */
[----:B------:R-:W-:Y:S02]  /*0370*/  IMAD.MOV.U32 R6, RZ, RZ, R8 ;  /* 0x000000ffff067224 */ /* 0x000fe400078e0008 */
[----:B------:R-:W-:-:S06]  /*0380*/  IMAD.HI.U32 R3, R3, R9, R2 ;  /* 0x0000000903037227 */ /* 0x000fcc00078e0002 */
[----:B------:R-:W-:-:S04]  /*0390*/  IMAD.HI.U32 R3, R3, R6, RZ ;  /* 0x0000000603037227 */ /* 0x000fc800078e00ff */
[----:B------:R-:W-:-:S05]  /*03a0*/  IMAD R0, R3, R0, R6 ;  /* 0x0000000003007224 */ /* 0x000fca00078e0206 */
[----:B------:R-:W-:-:S13]  /*03b0*/  ISETP.GT.U32.AND P1, PT, R7, R0, PT ;  /* 0x000000000700720c */ /* 0x000fda0003f24070 */
[----:B------:R-:W-:Y:S02]  /*03c0*/  @!P1 IMAD.IADD R0, R0, 0x1, -R7 ;  /* 0x0000000100009824 */ /* 0x000fe400078e0a07 */
[----:B------:R-:W-:Y:S01]  /*03d0*/  @!P1 VIADD R3, R3, 0x1 ;  /* 0x0000000103039836 */ /* 0x000fe20000000000 */
[----:B------:R-:W-:Y:S02]  /*03e0*/  ISETP.NE.AND P1, PT, R4, RZ, PT ;  /* 0x000000ff0400720c */ /* 0x000fe40003f25270 */
[----:B------:R-:W-:Y:S02]  /*03f0*/  ISETP.GE.U32.AND P0, PT, R0, R7, PT ;  /* 0x000000070000720c */ /* 0x000fe40003f06070 */
[----:B------:R-:W-:-:S04]  /*0400*/  LOP3.LUT R0, R5, R4, RZ, 0x3c, !PT ;  /* 0x0000000405007212 */ /* 0x000fc800078e3cff */
[----:B------:R-:W-:Y:S02]  /*0410*/  ISETP.GE.AND P2, PT, R0, RZ, PT ;  /* 0x000000ff0000720c */ /* 0x000fe40003f46270 */
[----:B------:R-:W-:-:S05]  /*0420*/  IADD3 R0, R17, 0x3f, RZ ;  /* 0x0000003f11007810 */ /* 0x000fca0007ffe0ff */
[----:B------:R-:W-:-:S04]  /*0430*/  @P0 VIADD R3, R3, 0x1 ;  /* 0x0000000103030836 */ /* 0x000fc80000000000 */
[----:B------:R-:W-:Y:S01]  /*0440*/  IMAD.MOV.U32 R2, RZ, RZ, R3 ;  /* 0x000000ffff027224 */ /* 0x000fe200078e0003 */
[----:B------:R-:W-:-:S03]  /*0450*/  SHF.R.S32.HI R3, RZ, 0x1f, R0 ;  /* 0x0000001fff037819 */ /* 0x000fc60000011400 */
[----:B------:R-:W-:Y:S01]  /*0460*/  @!P2 IMAD.MOV R2, RZ, RZ, -R2 ;  /* 0x000000ffff02a224 */ /* 0x000fe200078e0a02 */
[----:B------:R-:W-:Y:S02]  /*0470*/  @!P1 LOP3.LUT R2, RZ, R4, RZ, 0x33, !PT ;  /* 0x00000004ff029212 */ /* 0x000fe400078e33ff */
[----:B------:R-:W-:-:S03]  /*0480*/  LEA.HI R3, R3, R0, RZ, 0x6 ;  /* 0x0000000003037211 */ /* 0x000fc600078f30ff */
[----:B------:R-:W-:Y:S02]  /*0490*/  IMAD.SHL.U32 R252, R2, 0x8, RZ ;  /* 0x0000000802fc7824 */ /* 0x000fe400078e00ff */
[----:B------:R-:W-:-:S03]  /*04a0*/  IMAD.MOV R2, RZ, RZ, -R2 ;  /* 0x000000ffff027224 */ /* 0x000fc600078e0a02 */
[----:B------:R-:W-:Y:S01]  /*04b0*/  LEA.HI.SX32 R3, R3, -R252, 0x1a ;  /* 0x800000fc03037211 */ /* 0x000fe200078fd2ff */
[----:B------:R-:W-:Y:S02]  /*04c0*/  IMAD R9, R4, R2, R5 ;  /* 0x0000000204097224 */ /* 0x000fe400078e0205 */
[----:B------:R-:W-:Y:S01]  /*04d0*/  IMAD.MOV.U32 R2, RZ, RZ, RZ ;  /* 0x000000ffff027224 */ /* 0x000fe200078e00ff */
[----:B------:R-:W-:-:S04]  /*04e0*/  VIMNMX R8, R3, 0x8, PT ;  /* 0x0000000803087848 */ /* 0x000fc80003fe0100 */
[-C--:B------:R-:W-:Y:S02]  /*04f0*/  IABS R6, R8.reuse ;  /* 0x0000000800067213 */ /* 0x080fe40000000000 */
[----:B------:R-:W-:Y:S02]  /*0500*/  IABS R4, R8 ;  /* 0x0000000800047213 */ /* 0x000fe40000000000 */
[----:B------:R-:W1:Y:S08]  /*0510*/  I2F.RP R0, R6 ;  /* 0x0000000600007306 */ /* 0x000e700000209400 */
[----:B-1----:R-:W1:Y:S02]  /*0520*/  MUFU.RCP R0, R0 ;  /* 0x0000000000007308 */ /* 0x002e640000001000 */
[----:B-1----:R-:W-:Y:S01]  /*0530*/  VIADD R3, R0, 0xffffffe ;  /* 0x0ffffffe00037836 */ /* 0x002fe20000000000 */
[----:B------:R-:W-:-:S02]  /*0540*/  IABS R0, R11 ;  /* 0x0000000b00007213 */ /* 0x000fc40000000000 */
[----:B------:R-:W1:Y:S03]  /*0550*/  S2R R11, SR_TID.X ;  /* 0x00000000000b7919 */ /* 0x000e660000002100 */
[----:B------:R-:W2:Y:S02]  /*0560*/  F2I.FTZ.U32.TRUNC.NTZ R3, R3 ;  /* 0x0000000300037305 */ /* 0x000ea4000021f000 */
[----:B--2---:R-:W-:-:S05]  /*0570*/  IADD3 R7, RZ, -R3, RZ ;  /* 0x80000003ff077210 */ /* 0x004fca0007ffe0ff */
[----:B------:R-:W-:Y:S01]  /*0580*/  IMAD.MOV.U32 R5, RZ, RZ, R7 ;  /* 0x000000ffff057224 */ /* 0x000fe200078e0007 */
[----:B------:R-:W-:-:S03]  /*0590*/  IABS R7, R9 ;  /* 0x0000000900077213 */ /* 0x000fc60000000000 */
[----:B------:R-:W-:-:S04]  /*05a0*/  IMAD R5, R5, R6, RZ ;  /* 0x0000000605057224 */ /* 0x000fc800078e02ff */
[----:B------:R-:W-:Y:S01]  /*05b0*/  IMAD.HI.U32 R2, R3, R5, R2 ;  /* 0x0000000503027227 */ /* 0x000fe200078e0002 */
[----:B-1----:R-:W-:Y:S01]  /*05c0*/  LOP3.LUT R11, R11, 0x1f, RZ, 0xc0, !PT ;  /* 0x0000001f0b0b7812 */ /* 0x002fe200078ec0ff */
[----:B------:R-:W1:Y:S02]  /*05d0*/  I2F.RP R5, R0 ;  /* 0x0000000000057306 */ /* 0x000e640000209400 */
[----:B------:R-:W-:Y:S02]  /*05e0*/  IMAD.MOV R3, RZ, RZ, -R4 ;  /* 0x000000ffff037224 */ /* 0x000fe400078e0a04 */
[----:B------:R-:W-:-:S04]  /*05f0*/  IMAD.HI.U32 R2, R2, R7, RZ ;  /* 0x0000000702027227 */ /* 0x000fc800078e00ff */
[----:B------:R-:W-:Y:S01]  /*0600*/  IMAD R3, R2, R3, R7 ;  /* 0x0000000302037224 */ /* 0x000fe200078e0207 */
[----:B------:R-:W2:Y:S04]  /*0610*/  I2F.RP R4, R10 ;  /* 0x0000000a00047306 */ /* 0x000ea80000209400 */
[----:B------:R-:W-:-:S04]  /*0620*/  ISETP.GT.U32.AND P1, PT, R6, R3, PT ;  /* 0x000000030600720c */ /* 0x000fc80003f24070 */
[----:B-1----:R-:W1:Y:S08]  /*0630*/  MUFU.RCP R5, R5 ;  /* 0x0000000500057308 */ /* 0x002e700000001000 */
[----:B--2---:R-:W2:Y:S01]  /*0640*/  MUFU.RCP R4, R4 ;  /* 0x0000000400047308 */ /* 0x004ea20000001000 */
[----:B------:R-:W-:Y:S01]  /*0650*/  @!P1 IMAD.IADD R3, R3, 0x1, -R6 ;  /* 0x0000000103039824 */ /* 0x000fe200078e0a06 */
[----:B------:R-:W-:-:S02]  /*0660*/  @!P1 IADD3 R2, R2, 0x1, RZ ;  /* 0x0000000102029810 */ /* 0x000fc40007ffe0ff */
[----:B------:R-:W-:Y:S02]  /*0670*/  ISETP.NE.AND P1, PT, R8, RZ, PT ;  /* 0x000000ff0800720c */ /* 0x000fe40003f25270 */
[----:B------:R-:W-:Y:S02]  /*0680*/  ISETP.GE.U32.AND P0, PT, R3, R6, PT ;  /* 0x000000060300720c */ /* 0x000fe40003f06070 */
[----:B------:R-:W-:Y:S01]  /*0690*/  LOP3.LUT R3, R9, R8, RZ, 0x3c, !PT ;  /* 0x0000000809037212 */ /* 0x000fe200078e3cff */
[----:B-1----:R-:W-:-:S03]  /*06a0*/  VIADD R6, R5, 0xffffffe ;  /* 0x0ffffffe05067836 */ /* 0x002fc60000000000 */
[----:B------:R-:W-:Y:S01]  /*06b0*/  ISETP.GE.AND P2, PT, R3, RZ, PT ;  /* 0x000000ff0300720c */ /* 0x000fe20003f46270 */
[----:B------:R1:W3:Y:S01]  /*06c0*/  F2I.FTZ.U32.TRUNC.NTZ R7, R6 ;  /* 0x0000000600077305 */ /* 0x0002e2000021f000 */
[----:B--2---:R-:W-:-:S05]  /*06d0*/  VIADD R5, R4, 0xffffffe ;  /* 0x0ffffffe04057836 */ /* 0x004fca0000000000 */
[----:B------:R-:W-:Y:S02]  /*06e0*/  @P0 VIADD R2, R2, 0x1 ;  /* 0x0000000102020836 */ /* 0x000fe40000000000 */
[----:B-1----:R-:W-:Y:S01]  /*06f0*/  IMAD.MOV.U32 R6, RZ, RZ, RZ ;  /* 0x000000ffff067224 */ /* 0x002fe200078e00ff */
[----:B------:R-:W1:Y:S03]  /*0700*/  F2I.FTZ.U32.TRUNC.NTZ R5, R5 ;  /* 0x0000000500057305 */ /* 0x000e66000021f000 */
[----:B------:R-:W-:Y:S01]  /*0710*/  @!P2 IMAD.MOV R2, RZ, RZ, -R2 ;  /* 0x000000ffff02a224 */ /* 0x000fe200078e0a02 */
[----:B------:R-:W-:Y:S01]  /*0720*/  @!P1 LOP3.LUT R2, RZ, R8, RZ, 0x33, !PT ;  /* 0x00000008ff029212 */ /* 0x000fe200078e33ff */
[----:B---3--:R-:W-:-:S03]  /*0730*/  IMAD.MOV R4, RZ, RZ, -R7 ;  /* 0x000000ffff047224 */ /* 0x008fc600078e0a07 */
[C---:B------:R-:W-:Y:S01]  /*0740*/  IADD3 R3, -R2.reuse, RZ, RZ ;  /* 0x000000ff02037210 */ /* 0x040fe20007ffe1ff */
[----:B------:R-:W-:-:S04]  /*0750*/  IMAD.SHL.U32 R2, R2, 0x100, RZ ;  /* 0x0000010002027824 */ /* 0x000fc800078e00ff */
[----:B------:R-:W-:Y:S01]  /*0760*/  IMAD R3, R8, R3, R9 ;  /* 0x0000000308037224 */ /* 0x000fe200078e0209 */
[C---:B------:R-:W-:Y:S01]  /*0770*/  IADD3 R8, R2.reuse, 0xff, RZ ;  /* 0x000000ff02087810 */ /* 0x040fe20007ffe0ff */
[----:B------:R-:W-:Y:S01]  /*0780*/  IMAD.MOV.U32 R9, RZ, RZ, R4 ;  /* 0x000000ffff097224 */ /* 0x000fe200078e0004 */
[----:B------:R-:W-:Y:S01]  /*0790*/  IADD3 R12, R2, 0x3, RZ ;  /* 0x00000003020c7810 */ /* 0x000fe20007ffe0ff */
[----:B------:R-:W-:Y:S01]  /*07a0*/  IMAD.IADD R252, R252, 0x1, R3 ;  /* 0x00000001fcfc7824 */ /* 0x000fe200078e0203 */
[----:B------:R-:W-:Y:S01]  /*07b0*/  IABS R26, R8 ;  /* 0x00000008001a7213 */ /* 0x000fe20000000000 */
[----:B------:R-:W-:Y:S01]  /*07c0*/  IMAD R3, R9, R0, RZ ;  /* 0x0000000009037224 */ /* 0x000fe200078e02ff */
[----:B------:R-:W-:Y:S01]  /*07d0*/  ISETP.GE.AND P1, PT, R8, RZ, PT ;  /* 0x000000ff0800720c */ /* 0x000fe20003f26270 */
[----:B-1----:R-:W-:Y:S01]  /*07e0*/  IMAD.MOV R4, RZ, RZ, -R5 ;  /* 0x000000ffff047224 */ /* 0x002fe200078e0a05 */
[----:B------:R-:W-:Y:S01]  /*07f0*/  IADD3 R8, R2, 0x1, RZ ;  /* 0x0000000102087810 */ /* 0x000fe20007ffe0ff */
[----:B------:R-:W-:Y:S01]  /*0800*/  IMAD.HI.U32 R3, R7, R3, R6 ;  /* 0x0000000307037227 */ /* 0x000fe200078e0006 */
[----:B------:R-:W-:-:S02]  /*0810*/  IABS R250, R2 ;  /* 0x0000000200fa7213 */ /* 0x000fc40000000000 */
[----:B------:R-:W-:Y:S01]  /*0820*/  ISETP.GE.AND P0, PT, R8, RZ, PT ;  /* 0x000000ff0800720c */ /* 0x000fe20003f06270 */
[----:B------:R-:W-:Y:S01]  /*0830*/  IMAD R252, R252, 0x40, R11 ;  /* 0x00000040fcfc7824 */ /* 0x000fe200078e020b */
[----:B------:R-:W-:Y:S01]  /*0840*/  IABS R8, R8 ;  /* 0x0000000800087213 */ /* 0x000fe20000000000 */
[----:B------:R-:W-:Y:S01]  /*0850*/  IMAD.MOV.U32 R7, RZ, RZ, R4 ;  /* 0x000000ffff077224 */ /* 0x000fe200078e0004 */
[----:B------:R-:W-:Y:S01]  /*0860*/  IADD3 R246, R2, 0xf8, RZ ;  /* 0x000000f802f67810 */ /* 0x000fe20007ffe0ff */
[----:B------:R-:W-:Y:S01]  /*0870*/  IMAD.MOV.U32 R4, RZ, RZ, RZ ;  /* 0x000000ffff047224 */ /* 0x000fe200078e00ff */
[----:B------:R-:W-:Y:S01]  /*0880*/  IADD3 R15, R252, 0x20, RZ ;  /* 0x00000020fc0f7810 */ /* 0x000fe20007ffe0ff */
[----:B------:R-:W-:Y:S01]  /*0890*/  IMAD R7, R7, R10, RZ ;  /* 0x0000000a07077224 */ /* 0x000fe200078e02ff */
[----:B------:R-:W-:Y:S01]  /*08a0*/  IABS R9, R252 ;  /* 0x000000fc00097213 */ /* 0x000fe20000000000 */
[----:B------:R-:W-:Y:S01]  /*08b0*/  IMAD.HI.U32 R6, R3, R26, RZ ;  /* 0x0000001a03067227 */ /* 0x000fe200078e00ff */
[----:B------:R-:W-:Y:S01]  /*08c0*/  IABS R11, R15 ;  /* 0x0000000f000b7213 */ /* 0x000fe20000000000 */
[----:B------:R1:W-:Y:S02]  /*08d0*/  STL [R1+0x9b0], R15 ;  /* 0x0009b00f01007387 */ /* 0x0003e40000100800 */
[----:B------:R-:W-:-:S02]  /*08e0*/  IMAD.HI.U32 R4, R5, R7, R4 ;  /* 0x0000000705047227 */ /* 0x000fc400078e0004 */
[----:B------:R-:W-:Y:S02]  /*08f0*/  STL [R1+0x1418], R252 ;  /* 0x001418fc01007387 */ /* 0x000fe40000100800 */
[----:B------:R-:W-:Y:S02]  /*0900*/  IMAD.MOV.U32 R7, RZ, RZ, R9 ;  /* 0x000000ffff077224 */ /* 0x000fe400078e0009 */
[----:B------:R-:W-:Y:S02]  /*0910*/  IMAD.MOV.U32 R9, RZ, RZ, R11 ;  /* 0x000000ffff097224 */ /* 0x000fe400078e000b */
[----:B------:R-:W-:-:S04]  /*0920*/  IMAD.HI.U32 R5, R4, R7, RZ ;  /* 0x0000000704057227 */ /* 0x000fc800078e00ff */
[----:B------:R-:W-:-:S04]  /*0930*/  IMAD.HI.U32 R4, R4, R9, RZ ;  /* 0x0000000904047227 */ /* 0x000fc800078e00ff */
[----:B------:R-:W-:Y:S02]  /*0940*/  IMAD.MOV R5, RZ, RZ, -R5 ;  /* 0x000000ffff057224 */ /* 0x000fe400078e0a05 */
[----:B------:R-:W-:Y:S02]  /*0950*/  IMAD.MOV R11, RZ, RZ, -R6 ;  /* 0x000000ffff0b7224 */ /* 0x000fe400078e0a06 */
[----:B------:R-:W-:Y:S02]  /*0960*/  IMAD.MOV R6, RZ, RZ, -R4 ;  /* 0x000000ffff067224 */ /* 0x000fe400078e0a04 */
[----:B------:R-:W-:Y:S02]  /*0970*/  IMAD R4, R10, R5, R7 ;  /* 0x000000050a047224 */ /* 0x000fe400078e0207 */
[----:B------:R-:W-:Y:S01]  /*0980*/  IMAD R26, R0, R11, R26 ;  /* 0x0000000b001a7224 */ /* 0x000fe200078e021a */
[----:B------:R-:W-:Y:S01]  /*0990*/  IABS R11, R12 ;  /* 0x0000000c000b7213 */ /* 0x000fe20000000000 */
[C---:B------:R-:W-:Y:S01]  /*09a0*/  IMAD R5, R10.reuse, R6, R9 ;  /* 0x000000060a057224 */ /* 0x040fe200078e0209 */
[----:B------:R-:W-:Y:S01]  /*09b0*/  ISETP.GT.U32.AND P2, PT, R10, R4, PT ;  /* 0x000000040a00720c */ /* 0x000fe20003f44070 */
[----:B------:R-:W-:Y:S01]  /*09c0*/  VIADD R6, R2, 0x2 ;  /* 0x0000000202067836 */ /* 0x000fe20000000000 */
[----:B------:R-:W-:Y:S01]  /*09d0*/  ISETP.GT.U32.AND P3, PT, R0, R26, PT ;  /* 0x0000001a0000720c */ /* 0x000fe20003f64070 */
[----:B------:R-:W-:Y:S01]  /*09e0*/  IMAD.MOV.U32 R7, RZ, RZ, R8 ;  /* 0x000000ffff077224 */ /* 0x000fe200078e0008 */
[----:B------:R-:W-:Y:S01]  /*09f0*/  ISETP.GT.U32.AND P5, PT, R10, R5, PT ;  /* 0x000000050a00720c */ /* 0x000fe20003fa4070 */
[----:B------:R-:W-:Y:S01]  /*0a00*/  VIADD R14, R2, 0x4 ;  /* 0x00000004020e7836 */ /* 0x000fe20000000000 */
[----:B------:R-:W-:Y:S01]  /*0a10*/  ISETP.GE.AND P4, PT, R6, RZ, PT ;  /* 0x000000ff0600720c */ /* 0x000fe20003f86270 */
[----:B------:R-:W-:Y:S01]  /*0a20*/  VIADD R16, R2, 0x6 ;  /* 0x0000000602107836 */ /* 0x000fe20000000000 */
[----:B------:R-:W-:Y:S01]  /*0a30*/  IABS R9, R6 ;  /* 0x0000000600097213 */ /* 0x000fe20000000000 */
[----:B------:R-:W-:Y:S01]  /*0a40*/  IMAD.HI.U32 R6, R3, R7, RZ ;  /* 0x0000000703067227 */ /* 0x000fe200078e00ff */
[----:B------:R-:W-:-:S03]  /*0a50*/  IABS R13, R14 ;  /* 0x0000000e000d7213 */ /* 0x000fc60000000000 */
[----:B------:R-:W-:Y:S02]  /*0a60*/  @!P2 IMAD.IADD R4, R4, 0x1, -R10 ;  /* 0x000000010404a824 */ /* 0x000fe400078e0a0a */
[----:B------:R-:W-:Y:S02]  /*0a70*/  @!P3 IMAD.IADD R26, R26, 0x1, -R0 ;  /* 0x000000011a1ab824 */ /* 0x000fe400078e0a00 */
[----:B------:R-:W-:Y:S01]  /*0a80*/  IMAD.MOV R8, RZ, RZ, -R6 ;  /* 0x000000ffff087224 */ /* 0x000fe200078e0a06 */
[----:B------:R-:W-:Y:S01]  /*0a90*/  ISETP.GT.U32.AND P3, PT, R10, R4, PT ;  /* 0x000000040a00720c */ /* 0x000fe20003f64070 */
[----:B------:R-:W-:Y:S01]  /*0aa0*/  @!P5 IMAD.IADD R5, R5, 0x1, -R10 ;  /* 0x000000010505d824 */ /* 0x000fe200078e0a0a */
[C---:B------:R-:W-:Y:S01]  /*0ab0*/  ISETP.GT.U32.AND P6, PT, R0.reuse, R26, PT ;  /* 0x0000001a0000720c */ /* 0x040fe20003fc4070 */
[----:B------:R-:W-:Y:S01]  /*0ac0*/  IMAD R7, R0, R8, R7 ;  /* 0x0000000800077224 */ /* 0x000fe200078e0207 */
[----:B------:R-:W-:Y:S01]  /*0ad0*/  ISETP.GE.AND P5, PT, R252, RZ, PT ;  /* 0x000000fffc00720c */ /* 0x000fe20003fa6270 */
[----:B------:R-:W-:Y:S01]  /*0ae0*/  IMAD.HI.U32 R8, R3, R11, RZ ;  /* 0x0000000b03087227 */ /* 0x000fe200078e00ff */
[----:B------:R-:W-:-:S03]  /*0af0*/  ISETP.GT.U32.AND P2, PT, R10, R5, PT ;  /* 0x000000050a00720c */ /* 0x000fc60003f44070 */
[----:B------:R-:W-:Y:S02]  /*0b00*/  IMAD.MOV R8, RZ, RZ, -R8 ;  /* 0x000000ffff087224 */ /* 0x000fe400078e0a08 */
[----:B------:R-:W-:-:S04]  /*0b10*/  IMAD.HI.U32 R6, R3, R9, RZ ;  /* 0x0000000903067227 */ /* 0x000fc800078e00ff */
[----:B------:R-:W-:Y:S01]  /*0b20*/  IMAD R11, R0, R8, R11 ;  /* 0x00000008000b7224 */ /* 0x000fe200078e020b */
[----:B------:R-:W-:Y:S01]  /*0b30*/  IADD3 R6, -R6, RZ, RZ ;  /* 0x000000ff06067210 */ /* 0x000fe20007ffe1ff */
[----:B------:R-:W-:Y:S02]  /*0b40*/  @!P3 IMAD.IADD R4, R4, 0x1, -R10 ;  /* 0x000000010404b824 */ /* 0x000fe400078e0a0a */
[----:B------:R-:W-:Y:S01]  /*0b50*/  @!P6 IMAD.IADD R26, R26, 0x1, -R0 ;  /* 0x000000011a1ae824 */ /* 0x000fe200078e0a00 */
[C---:B------:R-:W-:Y:S01]  /*0b60*/  ISETP.GT.U32.AND P6, PT, R0.reuse, R7, PT ;  /* 0x000000070000720c */ /* 0x040fe20003fc4070 */
[----:B------:R-:W-:Y:S01]  /*0b70*/  @!P5 IMAD.MOV R4, RZ, RZ, -R4 ;  /* 0x000000ffff04d224 */ /* 0x000fe200078e0a04 */
[C---:B------:R-:W-:Y:S01]  /*0b80*/  ISETP.GT.U32.AND P5, PT, R0.reuse, R11, PT ;  /* 0x0000000b0000720c */ /* 0x040fe20003fa4070 */
[----:B------:R-:W-:Y:S01]  /*0b90*/  IMAD R9, R0, R6, R9 ;  /* 0x0000000600097224 */ /* 0x000fe200078e0209 */
[----:B------:R-:W-:Y:S01]  /*0ba0*/  @!P1 IADD3 R26, -R26, RZ, RZ ;  /* 0x000000ff1a1a9210 */ /* 0x000fe20007ffe1ff */
[----:B------:R-:W-:Y:S01]  /*0bb0*/  IMAD.HI.U32 R6, R3, R13, RZ ;  /* 0x0000000d03067227 */ /* 0x000fe200078e00ff */
[----:B------:R-:W-:-:S02]  /*0bc0*/  ISETP.GE.AND P1, PT, R15, RZ, PT ;  /* 0x000000ff0f00720c */ /* 0x000fc40003f26270 */
[----:B------:R-:W-:Y:S01]  /*0bd0*/  ISETP.GT.U32.AND P3, PT, R0, R9, PT ;  /* 0x000000090000720c */ /* 0x000fe20003f64070 */
[----:B------:R-:W-:Y:S01]  /*0be0*/  IMAD.MOV R6, RZ, RZ, -R6 ;  /* 0x000000ffff067224 */ /* 0x000fe200078e0a06 */
[----:B------:R-:W-:Y:S01]  /*0bf0*/  STL [R1+0x1434], R26 ;  /* 0x0014341a01007387 */ /* 0x000fe20000100800 */
[----:B------:R-:W-:Y:S01]  /*0c00*/  @!P2 IMAD.IADD R5, R5, 0x1, -R10 ;  /* 0x000000010505a824 */ /* 0x000fe200078e0a0a */
[----:B------:R-:W-:Y:S01]  /*0c10*/  ISETP.GE.AND P2, PT, R12, RZ, PT ;  /* 0x000000ff0c00720c */ /* 0x000fe20003f46270 */
[----:B-1----:R-:W-:Y:S01]  /*0c20*/  VIADD R15, R2, 0x5 ;  /* 0x00000005020f7836 */ /* 0x002fe20000000000 */
[----:B------:R-:W-:Y:S01]  /*0c30*/  @!P6 IADD3 R7, R7, -R0, RZ ;  /* 0x800000000707e210 */ /* 0x000fe20007ffe0ff */
[----:B------:R-:W-:Y:S01]  /*0c40*/  IMAD R13, R0, R6, R13 ;  /* 0x00000006000d7224 */ /* 0x000fe200078e020d */
[----:B------:R-:W-:Y:S01]  /*0c50*/  @!P5 IADD3 R11, R11, -R0, RZ ;  /* 0x800000000b0bd210 */ /* 0x000fe20007ffe0ff */
[----:B------:R-:W-:Y:S01]  /*0c60*/  IMAD.MOV.U32 R6, RZ, RZ, R5 ;  /* 0x000000ffff067224 */ /* 0x000fe200078e0005 */
[----:B------:R-:W-:Y:S01]  /*0c70*/  IABS R10, R15 ;  /* 0x0000000f000a7213 */ /* 0x000fe20000000000 */
[----:B------:R-:W-:Y:S01]  /*0c80*/  VIADD R29, R2, 0xed ;  /* 0x000000ed021d7836 */ /* 0x000fe20000000000 */
[----:B------:R-:W-:Y:S01]  /*0c90*/  ISETP.NE.AND P6, PT, R17, RZ, PT ;  /* 0x000000ff1100720c */ /* 0x000fe20003fc5270 */
[----:B------:R-:W-:Y:S01]  /*0ca0*/  @!P1 IMAD.MOV R6, RZ, RZ, -R6 ;  /* 0x000000ffff069224 */ /* 0x000fe200078e0a06 */
[----:B------:R-:W-:Y:S01]  /*0cb0*/  LOP3.LUT R5, RZ, R17, RZ, 0x33, !PT ;  /* 0x00000011ff057212 */ /* 0x000fe200078e33ff */
[----:B------:R-:W-:Y:S01]  /*0cc0*/  IMAD.HI.U32 R8, R3, R10, RZ ;  /* 0x0000000a03087227 */ /* 0x000fe200078e00ff */
[----:B------:R-:W-:-:S02]  /*0cd0*/  ISETP.GT.U32.AND P5, PT, R0, R11, PT ;  /* 0x0000000b0000720c */ /* 0x000fc40003fa4070 */
[----:B------:R-:W-:Y:S01]  /*0ce0*/  SEL R17, R5, R4, !P6 ;  /* 0x0000000405117207 */ /* 0x000fe20007000000 */
[----:B------:R-:W-:Y:S01]  /*0cf0*/  @!P3 IMAD.IADD R9, R9, 0x1, -R0 ;  /* 0x000000010909b824 */ /* 0x000fe200078e0a00 */
[----:B------:R-:W-:Y:S01]  /*0d00*/  ISETP.GT.U32.AND P3, PT, R0, R7, PT ;  /* 0x000000070000720c */ /* 0x000fe20003f64070 */
[----:B------:R-:W-:Y:S01]  /*0d10*/  VIADD R28, R2, 0xee ;  /* 0x000000ee021c7836 */ /* 0x000fe20000000000 */
[----:B------:R-:W-:Y:S01]  /*0d20*/  SEL R4, R5, R6, !P6 ;  /* 0x0000000605047207 */ /* 0x000fe20007000000 */
[----:B------:R-:W-:Y:S01]  /*0d30*/  IMAD.MOV R5, RZ, RZ, -R8 ;  /* 0x000000ffff057224 */ /* 0x000fe200078e0a08 */
[C---:B------:R-:W-:Y:S01]  /*0d40*/  ISETP.GT.U32.AND P1, PT, R0.reuse, R9, PT ;  /* 0x000000090000720c */ /* 0x040fe20003f24070 */
[----:B------:R1:W-:Y:S01]  /*0d50*/  STL [R1+0xcc], R17 ;  /* 0x0000cc1101007387 */ /* 0x0003e20000100800 */
[----:B------:R-:W-:Y:S01]  /*0d60*/  IABS R12, R16 ;  /* 0x00000010000c7213 */ /* 0x000fe20000000000 */
[----:B------:R-:W-:Y:S01]  /*0d70*/  IMAD R5, R0, R5, R10 ;  /* 0x0000000500057224 */ /* 0x000fe200078e020a */
[----:B------:R-:W-:Y:S01]  /*0d80*/  ISETP.GE.AND P6, PT, R14, RZ, PT ;  /* 0x000000ff0e00720c */ /* 0x000fe20003fc6270 */
[----:B------:R-:W-:Y:S01]  /*0d90*/  @!P5 IMAD.IADD R11, R11, 0x1, -R0 ;  /* 0x000000010b0bd824 */ /* 0x000fe200078e0a00 */
[----:B------:R2:W-:Y:S01]  /*0da0*/  STL [R1+0xd0], R4 ;  /* 0x0000d00401007387 */ /* 0x0005e20000100800 */
[----:B------:R-:W-:Y:S01]  /*0db0*/  IMAD.MOV.U32 R6, RZ, RZ, R12 ;  /* 0x000000ffff067224 */ /* 0x000fe200078e000c */
[C---:B------:R-:W-:Y:S01]  /*0dc0*/  ISETP.GT.U32.AND P5, PT, R0.reuse, R5, PT ;  /* 0x000000050000720c */ /* 0x040fe20003fa4070 */
[--C-:B------:R-:W-:Y:S01]  /*0dd0*/  @!P3 IMAD.IADD R7, R7, 0x1, -R0.reuse ;  /* 0x000000010707b824 */ /* 0x100fe200078e0a00 */
[----:B------:R-:W-:Y:S01]  /*0de0*/  ISETP.GT.U32.AND P3, PT, R0, R13, PT ;  /* 0x0000000d0000720c */ /* 0x000fe20003f64070 */
[C---:B------:R-:W-:Y:S01]  /*0df0*/  VIADD R14, R2.reuse, 0x8 ;  /* 0x00000008020e7836 */ /* 0x040fe20000000000 */
[C---:B------:R-:W-:Y:S01]  /*0e00*/  IADD3 R12, R2.reuse, 0x7, RZ ;  /* 0x00000007020c7810 */ /* 0x040fe20007ffe0ff */
[----:B-1----:R-:W-:Y:S01]  /*0e10*/  IMAD.MOV.U32 R17, RZ, RZ, R7 ;  /* 0x000000ffff117224 */ /* 0x002fe200078e0007 */
[----:B------:R-:W-:Y:S01]  /*0e20*/  IADD3 R26, R2, 0xfa, RZ ;  /* 0x000000fa021a7810 */ /* 0x000fe20007ffe0ff */
[----:B------:R-:W-:Y:S01]  /*0e30*/  @!P1 IMAD.IADD R9, R9, 0x1, -R0 ;  /* 0x0000000109099824 */ /* 0x000fe200078e0a00 */
[----:B------:R-:W-:Y:S01]  /*0e40*/  IABS R8, R12 ;  /* 0x0000000c00087213 */ /* 0x000fe20000000000 */
[----:B--2---:R-:W-:Y:S01]  /*0e50*/  IMAD.HI.U32 R4, R3, R6, RZ ;  /* 0x0000000603047227 */ /* 0x004fe200078e00ff */
[----:B------:R-:W-:-:S02]  /*0e60*/  IABS R10, R14 ;  /* 0x0000000e000a7213 */ /* 0x000fc40000000000 */
[----:B------:R-:W-:Y:S01]  /*0e70*/  ISETP.GE.AND P1, PT, R15, RZ, PT ;  /* 0x000000ff0f00720c */ /* 0x000fe20003f26270 */
[----:B------:R-:W-:Y:S02]  /*0e80*/  @!P5 IMAD.IADD R5, R5, 0x1, -R0 ;  /* 0x000000010505d824 */ /* 0x000fe400078e0a00 */
[----:B------:R-:W-:Y:S01]  /*0e90*/  @!P0 IMAD.MOV R17, RZ, RZ, -R17 ;  /* 0x000000ffff118224 */ /* 0x000fe200078e0a11 */
[----:B------:R-:W-:Y:S01]  /*0ea0*/  @!P3 IADD3 R13, R13, -R0, RZ ;  /* 0x800000000d0db210 */ /* 0x000fe20007ffe0ff */
[----:B------:R-:W-:Y:S01]  /*0eb0*/  IMAD.MOV R7, RZ, RZ, -R4 ;  /* 0x000000ffff077224 */ /* 0x000fe200078e0a04 */
[C---:B------:R-:W-:Y:S01]  /*0ec0*/  ISETP.GT.U32.AND P5, PT, R0.reuse, R5, PT ;  /* 0x000000050000720c */ /* 0x040fe20003fa4070 */
[----:B------:R-:W-:Y:S01]  /*0ed0*/  @!P4 IMAD.MOV R9, RZ, RZ, -R9 ;  /* 0x000000ffff09c224 */ /* 0x000fe200078e0a09 */
[----:B------:R-:W-:Y:S01]  /*0ee0*/  STL [R1+0x24], R17 ;  /* 0x0000241101007387 */ /* 0x000fe20000100800 */
[----:B------:R-:W-:Y:S01]  /*0ef0*/  IMAD.HI.U32 R4, R3, R8, RZ ;  /* 0x0000000803047227 */ /* 0x000fe200078e00ff */
[----:B------:R-:W-:-:S02]  /*0f00*/  ISETP.GT.U32.AND P0, PT, R0, R13, PT ;  /* 0x0000000d0000720c */ /* 0x000fc40003f04070 */
[----:B------:R1:W-:Y:S01]  /*0f10*/  STL [R1+0x20], R9 ;  /* 0x0000200901007387 */ /* 0x0003e20000100800 */
[----:B------:R-:W-:Y:S01]  /*0f20*/  IMAD R7, R0, R7, R6 ;  /* 0x0000000700077224 */ /* 0x000fe200078e0206 */
[----:B------:R-:W-:Y:S01]  /*0f30*/  ISETP.GE.AND P3, PT, R16, RZ, PT ;  /* 0x000000ff1000720c */ /* 0x000fe20003f66270 */
[----:B------:R-:W-:Y:S01]  /*0f40*/  @!P2 IMAD.MOV R11, RZ, RZ, -R11 ;  /* 0x000000ffff0ba224 */ /* 0x000fe200078e0a0b */
[----:B------:R-:W-:Y:S01]  /*0f50*/  ISETP.GE.AND P2, PT, R12, RZ, PT ;  /* 0x000000ff0c00720c */ /* 0x000fe20003f46270 */
[----:B------:R-:W-:Y:S01]  /*0f60*/  IMAD.HI.U32 R6, R3, R10, RZ ;  /* 0x0000000a03067227 */ /* 0x000fe200078e00ff */
[----:B------:R-:W-:Y:S02]  /*0f70*/  ISETP.GT.U32.AND P4, PT, R0, R7, PT ;  /* 0x000000070000720c */ /* 0x000fe40003f84070 */
[----:B------:R-:W-:Y:S01]  /*0f80*/  @!P5 IADD3 R5, R5, -R0, RZ ;  /* 0x800000000505d210 */ /* 0x000fe20007ffe0ff */
[----:B------:R2:W-:Y:S01]  /*0f90*/  STL [R1+0x1c], R11 ;  /* 0x00001c0b01007387 */ /* 0x0005e20000100800 */
[----:B-1----:R-:W-:Y:S01]  /*0fa0*/  IADD3 R9, -R4, RZ, RZ ;  /* 0x000000ff04097210 */ /* 0x002fe20007ffe1ff */
[----:B------:R-:W-:Y:S01]  /*0fb0*/  @!P0 IMAD.IADD R13, R13, 0x1, -R0 ;  /* 0x000000010d0d8824 */ /* 0x000fe200078e0a00 */
[----:B------:R-:W-:Y:S01]  /*0fc0*/  ISETP.GE.AND P0, PT, R14, RZ, PT ;  /* 0x000000ff0e00720c */ /* 0x000fe20003f06270 */
[----:B------:R-:W-:-:S02]  /*0fd0*/  IMAD.MOV.U32 R15, RZ, RZ, R5 ;  /* 0x000000ffff0f7224 */ /* 0x000fc400078e0005 */
[C---:B------:R-:W-:Y:S02]  /*0fe0*/  IMAD R9, R0.reuse, R9, R8 ;  /* 0x0000000900097224 */ /* 0x040fe400078e0208 */
[----:B------:R-:W-:Y:S02]  /*0ff0*/  IMAD.MOV.U32 R16, RZ, RZ, R13 ;  /* 0x000000ffff107224 */ /* 0x000fe400078e000d */
[----:B--2---:R-:W-:Y:S01]  /*1000*/  IMAD.MOV R11, RZ, RZ, -R6 ;  /* 0x000000ffff0b7224 */ /* 0x004fe200078e0a06 */
[----:B------:R-:W-:Y:S01]  /*1010*/  ISETP.GT.U32.AND P5, PT, R0, R9, PT ;  /* 0x000000090000720c */ /* 0x000fe20003fa4070 */
[----:B------:R-:W-:Y:S01]  /*1020*/  VIADD R6, R2, 0x9 ;  /* 0x0000000902067836 */ /* 0x000fe20000000000 */
[----:B------:R-:W-:Y:S01]  /*1030*/  @!P6 IADD3 R16, -R16, RZ, RZ ;  /* 0x000000ff1010e210 */ /* 0x000fe20007ffe1ff */
[----:B------:R-:W-:Y:S02]  /*1040*/  IMAD R11, R0, R11, R10 ;  /* 0x0000000b000b7224 */ /* 0x000fe400078e020a */
[--C-:B------:R-:W-:Y:S01]  /*1050*/  @!P4 IMAD.IADD R7, R7, 0x1, -R0.reuse ;  /* 0x000000010707c824 */ /* 0x100fe200078e0a00 */
[----:B------:R-:W-:Y:S01]  /*1060*/  IABS R8, R6 ;  /* 0x0000000600087213 */ /* 0x000fe20000000000 */
[----:B------:R-:W-:Y:S01]  /*1070*/  VIADD R14, R2, 0xb ;  /* 0x0000000b020e7836 */ /* 0x000fe20000000000 */
[----:B------:R-:W-:Y:S01]  /*1080*/  ISETP.GT.U32.AND P6, PT, R0, R11, PT ;  /* 0x0000000b0000720c */ /* 0x000fe20003fc4070 */
[----:B------:R-:W-:Y:S01]  /*1090*/  VIADD R12, R2, 0xa ;  /* 0x0000000a020c7836 */ /* 0x000fe20000000000 */
[----:B------:R-:W-:Y:S01]  /*10a0*/  ISETP.GT.U32.AND P4, PT, R0, R7, PT ;  /* 0x000000070000720c */ /* 0x000fe20003f84070 */
[----:B------:R-:W-:Y:S01]  /*10b0*/  IMAD.HI.U32 R4, R3, R8, RZ ;  /* 0x0000000803047227 */ /* 0x000fe200078e00ff */
[----:B------:R-:W-:Y:S01]  /*10c0*/  IABS R251, R14 ;  /* 0x0000000e00fb7213 */ /* 0x000fe20000000000 */
[----:B------:R-:W-:Y:S01]  /*10d0*/  STL [R1+0x18], R16 ;  /* 0x0000181001007387 */ /* 0x000fe20000100800 */
[----:B------:R-:W-:Y:S01]  /*10e0*/  IABS R10, R12 ;  /* 0x0000000c000a7213 */ /* 0x000fe20000000000 */
[----:B------:R-:W-:-:S02]  /*10f0*/  @!P5 IMAD.IADD R9, R9, 0x1, -R0 ;  /* 0x000000010909d824 */ /* 0x000fc400078e0a00 */
[----:B------:R-:W-:Y:S02]  /*1100*/  IMAD.MOV R5, RZ, RZ, -R4 ;  /* 0x000000ffff057224 */ /* 0x000fe400078e0a04 */
[----:B------:R-:W-:Y:S01]  /*1110*/  @!P1 IMAD.MOV R15, RZ, RZ, -R15 ;  /* 0x000000ffff0f9224 */ /* 0x000fe200078e0a0f */
[C---:B------:R-:W-:Y:S01]  /*1120*/  ISETP.GT.U32.AND P5, PT, R0.reuse, R9, PT ;  /* 0x000000090000720c */ /* 0x040fe20003fa4070 */
[----:B------:R-:W-:Y:S01]  /*1130*/  IMAD R5, R0, R5, R8 ;  /* 0x0000000500057224 */ /* 0x000fe200078e0208 */
[----:B------:R-:W-:Y:S01]  /*1140*/  @!P6 IADD3 R11, R11, -R0, RZ ;  /* 0x800000000b0be210 */ /* 0x000fe20007ffe0ff */
[----:B------:R-:W-:Y:S01]  /*1150*/  @!P4 IMAD.IADD R7, R7, 0x1, -R0 ;  /* 0x000000010707c824 */ /* 0x000fe200078e0a00 */
[----:B------:R-:W-:Y:S01]  /*1160*/  ISETP.GE.AND P1, PT, R6, RZ, PT ;  /* 0x000000ff0600720c */ /* 0x000fe20003f26270 */
[----:B------:R-:W-:Y:S01]  /*1170*/  IMAD.HI.U32 R6, R3, R251, RZ ;  /* 0x000000fb03067227 */ /* 0x000fe200078e00ff */
[----:B------:R-:W-:Y:S01]  /*1180*/  ISETP.GT.U32.AND P6, PT, R0, R11, PT ;  /* 0x0000000b0000720c */ /* 0x000fe20003fc4070 */
[----:B------:R1:W-:Y:S01]  /*1190*/  STL [R1+0x14], R15 ;  /* 0x0000140f01007387 */ /* 0x0003e20000100800 */
[----:B------:R-:W-:Y:S01]  /*11a0*/  ISETP.GE.AND P4, PT, R12, RZ, PT ;  /* 0x000000ff0c00720c */ /* 0x000fe20003f86270 */
[----:B------:R-:W-:-:S02]  /*11b0*/  IMAD.MOV.U32 R13, RZ, RZ, R7 ;  /* 0x000000ffff0d7224 */ /* 0x000fc400078e0007 */
[----:B------:R-:W-:Y:S02]  /*11c0*/  IMAD.HI.U32 R4, R3, R10, RZ ;  /* 0x0000000a03047227 */ /* 0x000fe400078e00ff */
[----:B------:R-:W-:Y:S02]  /*11d0*/  @!P5 IADD3 R9, R9, -R0, RZ ;  /* 0x800000000909d210 */ /* 0x000fe40007ffe0ff */
[----:B------:R-:W-:Y:S01]  /*11e0*/  ISETP.GT.U32.AND P5, PT, R0, R5, PT ;  /* 0x000000050000720c */ /* 0x000fe20003fa4070 */
[----:B------:R-:W-:Y:S01]  /*11f0*/  @!P3 IMAD.MOV R13, RZ, RZ, -R13 ;  /* 0x000000ffff0db224 */ /* 0x000fe200078e0a0d */
[----:B------:R-:W-:Y:S01]  /*1200*/  ISETP.GE.AND P3, PT, R14, RZ, PT ;  /* 0x000000ff0e00720c */ /* 0x000fe20003f66270 */
[----:B------:R-:W-:Y:S01]  /*1210*/  IMAD.MOV.U32 R8, RZ, RZ, R9 ;  /* 0x000000ffff087224 */ /* 0x000fe200078e0009 */
[----:B-1----:R-:W-:Y:S01]  /*1220*/  IADD3 R15, R2, 0xf4, RZ ;  /* 0x000000f4020f7810 */ /* 0x002fe20007ffe0ff */
[----:B------:R-:W-:Y:S01]  /*1230*/  @!P6 IMAD.IADD R11, R11, 0x1, -R0 ;  /* 0x000000010b0be824 */ /* 0x000fe200078e0a00 */
[----:B------:R1:W-:Y:S01]  /*1240*/  STL [R1+0x10], R13 ;  /* 0x0000100d01007387 */ /* 0x0003e20000100800 */
[----:B------:R-:W-:Y:S01]  /*1250*/  IMAD.MOV R6, RZ, RZ, -R6 ;  /* 0x000000ffff067224 */ /* 0x000fe200078e0a06 */
[----:B------:R-:W-:Y:S01]  /*1260*/  @!P2 IADD3 R8, -R8, RZ, RZ ;  /* 0x000000ff0808a210 */ /* 0x000fe20007ffe1ff */
[----:B------:R-:W-:-:S02]  /*1270*/  IMAD.MOV R7, RZ, RZ, -R4 ;  /* 0x000000ffff077224 */ /* 0x000fc400078e0a04 */
[C---:B------:R-:W-:Y:S02]  /*1280*/  IMAD R251, R0.reuse, R6, R251 ;  /* 0x0000000600fb7224 */ /* 0x040fe400078e02fb */
[----:B------:R2:W-:Y:S01]  /*1290*/  STL [R1+0xc], R8 ;  /* 0x00000c0801007387 */ /* 0x0005e20000100800 */
[----:B------:R-:W-:Y:S02]  /*12a0*/  @!P5 IMAD.IADD R5, R5, 0x1, -R0 ;  /* 0x000000010505d824 */ /* 0x000fe400078e0a00 */
[----:B------:R-:W-:Y:S02]  /*12b0*/  IMAD R7, R0, R7, R10 ;  /* 0x0000000700077224 */ /* 0x000fe400078e020a */
[----:B------:R-:W-:Y:S01]  /*12c0*/  VIADD R10, R2, 0xd ;  /* 0x0000000d020a7836 */ /* 0x000fe20000000000 */
[----:B------:R-:W-:Y:S01]  /*12d0*/  ISETP.GT.U32.AND P5, PT, R0, R5, PT ;  /* 0x000000050000720c */ /* 0x000fe20003fa4070 */
[----:B-1----:R-:W-:Y:S01]  /*12e0*/  VIADD R13, R2, 0xf ;  /* 0x0000000f020d7836 */ /* 0x002fe20000000000 */
[----:B------:R-:W-:Y:S01]  /*12f0*/  ISETP.GT.U32.AND P2, PT, R0, R7, PT ;  /* 0x000000070000720c */ /* 0x000fe20003f44070 */
[C---:B------:R-:W-:Y:S01]  /*1300*/  VIADD R4, R2.reuse, 0xc ;  /* 0x0000000c02047836 */ /* 0x040fe20000000000 */
[----:B--2---:R-:W-:Y:S01]  /*1310*/  MOV R8, R11 ;  /* 0x0000000b00087202 */ /* 0x004fe20000000f00 */
[C---:B------:R-:W-:Y:S01]  /*1320*/  VIADD R12, R2.reuse, 0xe ;  /* 0x0000000e020c7836 */ /* 0x040fe20000000000 */
[----:B------:R-:W-:Y:S01]  /*1330*/  IABS R34, R10 ;  /* 0x0000000a00227213 */ /* 0x000fe20000000000 */
[----:B------:R-:W-:Y:S01]  /*1340*/  VIADD R14, R2, 0xf5 ;  /* 0x000000f5020e7836 */ /* 0x000fe20000000000 */
[----:B------:R-:W-:Y:S01]  /*1350*/  IABS R36, R13 ;  /* 0x0000000d00247213 */ /* 0x000fe20000000000 */
[----:B------:R-:W-:Y:S01]  /*1360*/  @!P0 IMAD.MOV R8, RZ, RZ, -R8 ;  /* 0x000000ffff088224 */ /* 0x000fe200078e0a08 */
[----:B------:R-:W-:Y:S01]  /*1370*/  ISETP.GT.U32.AND P0, PT, R0, R251, PT ;  /* 0x000000fb0000720c */ /* 0x000fe20003f04070 */
[----:B------:R-:W-:Y:S01]  /*1380*/  IMAD.HI.U32 R6, R3, R34, RZ ;  /* 0x0000002203067227 */ /* 0x000fe200078e00ff */
[----:B------:R-:W-:-:S02]  /*1390*/  IABS R33, R4 ;  /* 0x0000000400217213 */ /* 0x000fc40000000000 */
[----:B------:R-:W-:Y:S01]  /*13a0*/  ISETP.GE.AND P6, PT, R4, RZ, PT ;  /* 0x000000ff0400720c */ /* 0x000fe20003fc6270 */
[----:B------:R-:W-:Y:S01]  /*13b0*/  IMAD.MOV R9, RZ, RZ, -R6 ;  /* 0x000000ffff097224 */ /* 0x000fe200078e0a06 */
[----:B------:R-:W-:Y:S01]  /*13c0*/  IABS R35, R12 ;  /* 0x0000000c00237213 */ /* 0x000fe20000000000 */
[----:B------:R-:W-:Y:S01]  /*13d0*/  @!P5 IMAD.IADD R5, R5, 0x1, -R0 ;  /* 0x000000010505d824 */ /* 0x000fe200078e0a00 */
[----:B------:R1:W-:Y:S01]  /*13e0*/  STL [R1+0x8], R8 ;  /* 0x0000080801007387 */ /* 0x0003e20000100800 */
[----:B------:R-:W-:Y:S01]  /*13f0*/  IMAD R34, R0, R9, R34 ;  /* 0x0000000900227224 */ /* 0x000fe200078e0222 */
[----:B------:R-:W-:Y:S01]  /*1400*/  ISETP.GE.AND P5, PT, R10, RZ, PT ;  /* 0x000000ff0a00720c */ /* 0x000fe20003fa6270 */
[----:B------:R-:W-:Y:S02]  /*1410*/  IMAD.MOV.U32 R11, RZ, RZ, R5 ;  /* 0x000000ffff0b7224 */ /* 0x000fe400078e0005 */
[--C-:B------:R-:W-:Y:S02]  /*1420*/  @!P0 IMAD.IADD R251, R251, 0x1, -R0.reuse ;  /* 0x00000001fbfb8824 */ /* 0x100fe400078e0a00 */
[----:B------:R-:W-:Y:S01]  /*1430*/  @!P1 IMAD.MOV R11, RZ, RZ, -R11 ;  /* 0x000000ffff0b9224 */ /* 0x000fe200078e0a0b */
[C---:B------:R-:W-:Y:S01]  /*1440*/  ISETP.GT.U32.AND P1, PT, R0.reuse, R34, PT ;  /* 0x000000220000720c */ /* 0x040fe20003f24070 */
[----:B------:R-:W-:Y:S01]  /*1450*/  @!P2 IMAD.IADD R7, R7, 0x1, -R0 ;  /* 0x000000010707a824 */ /* 0x000fe200078e0a00 */
[----:B------:R-:W-:Y:S01]  /*1460*/  ISETP.GT.U32.AND P0, PT, R0, R251, PT ;  /* 0x000000fb0000720c */ /* 0x000fe20003f04070 */
[----:B------:R-:W-:-:S03]  /*1470*/  IMAD.HI.U32 R6, R3, R36, RZ ;  /* 0x0000002403067227 */ /* 0x000fc600078e00ff */
[----:B------:R-:W-:Y:S01]  /*1480*/  ISETP.GT.U32.AND P2, PT, R0, R7, PT ;  /* 0x000000070000720c */ /* 0x000fe20003f44070 */
[----:B------:R-:W-:-:S04]  /*1490*/  IMAD.HI.U32 R4, R3, R33, RZ ;  /* 0x0000002103047227 */ /* 0x000fc800078e00ff */
[----:B------:R-:W-:Y:S02]  /*14a0*/  IMAD.MOV R5, RZ, RZ, -R6 ;  /* 0x000000ffff057224 */ /* 0x000fe400078e0a06 */
[----:B-1----:R-:W-:Y:S02]  /*14b0*/  IMAD.MOV R8, RZ, RZ, -R4 ;  /* 0x000000ffff087224 */ /* 0x002fe400078e0a04 */
[----:B------:R-:W-:-:S04]  /*14c0*/  IMAD.HI.U32 R4, R3, R35, RZ ;  /* 0x0000002303047227 */ /* 0x000fc800078e00ff */
[----:B------:R-:W-:Y:S01]  /*14d0*/  IMAD R36, R0, R5, R36 ;  /* 0x0000000500247224 */ /* 0x000fe200078e0224 */
[----:B------:R-:W-:Y:S01]  /*14e0*/  IADD3 R4, -R4, RZ, RZ ;  /* 0x000000ff04047210 */ /* 0x000fe20007ffe1ff */
[--C-:B------:R-:W-:Y:S02]  /*14f0*/  @!P0 IMAD.IADD R251, R251, 0x1, -R0.reuse ;  /* 0x00000001fbfb8824 */ /* 0x100fe400078e0a00 */
[----:B------:R-:W-:Y:S02]  /*1500*/  VIADD R6, R2, 0x10 ;  /* 0x0000001002067836 */ /* 0x000fe40000000000 */
[--C-:B------:R-:W-:Y:S02]  /*1510*/  @!P1 IMAD.IADD R34, R34, 0x1, -R0.reuse ;  /* 0x0000000122229824 */ /* 0x100fe400078e0a00 */
[----:B------:R-:W-:Y:S01]  /*1520*/  @!P3 IMAD.MOV R251, RZ, RZ, -R251 ;  /* 0x000000fffffbb224 */ /* 0x000fe200078e0afb */
[C---:B------:R-:W-:Y:S01]  /*1530*/  ISETP.GT.U32.AND P3, PT, R0.reuse, R36, PT ;  /* 0x000000240000720c */ /* 0x040fe20003f64070 */
[C---:B------:R-:W-:Y:S01]  /*1540*/  IMAD R33, R0.reuse, R8, R33 ;  /* 0x0000000800217224 */ /* 0x040fe200078e0221 */
[----:B------:R-:W-:Y:S01]  /*1550*/  IABS R37, R6 ;  /* 0x0000000600257213 */ /* 0x000fe20000000000 */
[----:B------:R-:W-:Y:S01]  /*1560*/  @!P2 IMAD.IADD R7, R7, 0x1, -R0 ;  /* 0x000000010707a824 */ /* 0x000fe200078e0a00 */
[C---:B------:R-:W-:Y:S01]  /*1570*/  ISETP.GT.U32.AND P1, PT, R0.reuse, R34, PT ;  /* 0x000000220000720c */ /* 0x040fe20003f24070 */
[C---:B------:R-:W-:Y:S01]  /*1580*/  IMAD R35, R0.reuse, R4, R35 ;  /* 0x0000000400237224 */ /* 0x040fe200078e0223 */
[----:B------:R-:W-:Y:S01]  /*1590*/  ISETP.GT.U32.AND P2, PT, R0, R33, PT ;  /* 0x000000210000720c */ /* 0x000fe20003f44070 */
[----:B------:R-:W-:Y:S01]  /*15a0*/  IMAD.HI.U32 R4, R3, R37, RZ ;  /* 0x0000002503047227 */ /* 0x000fe200078e00ff */
[----:B------:R-:W-:-:S02]  /*15b0*/  MOV R252, R7 ;  /* 0x0000000700fc7202 */ /* 0x000fc40000000f00 */
[C---:B------:R-:W-:Y:S01]  /*15c0*/  IADD3 R7, R2.reuse, 0x11, RZ ;  /* 0x0000001102077810 */ /* 0x040fe20007ffe0ff */
[----:B------:R-:W-:Y:S01]  /*15d0*/  VIADD R8, R2, 0x12 ;  /* 0x0000001202087836 */ /* 0x000fe20000000000 */
[----:B------:R-:W-:Y:S01]  /*15e0*/  IADD3 R4, -R4, RZ, RZ ;  /* 0x000000ff04047210 */ /* 0x000fe20007ffe1ff */
[----:B------:R-:W-:Y:S01]  /*15f0*/  @!P3 IMAD.IADD R36, R36, 0x1, -R0 ;  /* 0x000000012424b824 */ /* 0x000fe200078e0a00 */
[C---:B------:R-:W-:Y:S01]  /*1600*/  ISETP.GT.U32.AND P0, PT, R0.reuse, R35, PT ;  /* 0x000000230000720c */ /* 0x040fe20003f04070 */
[----:B------:R-:W-:Y:S01]  /*1610*/  @!P4 IMAD.MOV R252, RZ, RZ, -R252 ;  /* 0x000000fffffcc224 */ /* 0x000fe200078e0afc */
[----:B------:R-:W-:Y:S01]  /*1620*/  IABS R38, R7 ;  /* 0x0000000700267213 */ /* 0x000fe20000000000 */
[C---:B------:R-:W-:Y:S01]  /*1630*/  IMAD R37, R0.reuse, R4, R37 ;  /* 0x0000000400257224 */ /* 0x040fe200078e0225 */
[----:B------:R-:W-:Y:S01]  /*1640*/  ISETP.GT.U32.AND P3, PT, R0, R36, PT ;  /* 0x000000240000720c */ /* 0x000fe20003f64070 */
[--C-:B------:R-:W-:Y:S01]  /*1650*/  @!P1 IMAD.IADD R34, R34, 0x1, -R0.reuse ;  /* 0x0000000122229824 */ /* 0x100fe200078e0a00 */
[----:B------:R-:W-:Y:S01]  /*1660*/  IABS R39, R8 ;  /* 0x0000000800277213 */ /* 0x000fe20000000000 */
[----:B------:R-:W-:Y:S01]  /*1670*/  IMAD.HI.U32 R4, R3, R38, RZ ;  /* 0x0000002603047227 */ /* 0x000fe200078e00ff */
[----:B------:R-:W-:Y:S01]  /*1680*/  ISETP.GT.U32.AND P1, PT, R0, R37, PT ;  /* 0x000000250000720c */ /* 0x000fe20003f24070 */
[----:B------:R1:W-:Y:S01]  /*1690*/  STL [R1+0x1428], R252 ;  /* 0x001428fc01007387 */ /* 0x0003e20000100800 */
[----:B------:R-:W-:Y:S01]  /*16a0*/  ISETP.GE.AND P4, PT, R12, RZ, PT ;  /* 0x000000ff0c00720c */ /* 0x000fe20003f86270 */
[----:B------:R-:W-:-:S02]  /*16b0*/  @!P2 IMAD.IADD R33, R33, 0x1, -R0 ;  /* 0x000000012121a824 */ /* 0x000fc400078e0a00 */
[----:B------:R-:W-:Y:S01]  /*16c0*/  @!P5 IMAD.MOV R34, RZ, RZ, -R34 ;  /* 0x000000ffff22d224 */ /* 0x000fe200078e0a22 */
[----:B------:R-:W-:Y:S01]  /*16d0*/  ISETP.GE.AND P5, PT, R7, RZ, PT ;  /* 0x000000ff0700720c */ /* 0x000fe20003fa6270 */
[----:B------:R-:W-:Y:S01]  /*16e0*/  IMAD.MOV R7, RZ, RZ, -R4 ;  /* 0x000000ffff077224 */ /* 0x000fe200078e0a04 */
[C---:B------:R-:W-:Y:S01]  /*16f0*/  ISETP.GT.U32.AND P2, PT, R0.reuse, R33, PT ;  /* 0x000000210000720c */ /* 0x040fe20003f44070 */
[----:B------:R-:W-:Y:S01]  /*1700*/  @!P0 IMAD.IADD R35, R35, 0x1, -R0 ;  /* 0x0000000123238824 */ /* 0x000fe200078e0a00 */
[----:B------:R2:W-:Y:S01]  /*1710*/  STL [R1+0x4], R11 ;  /* 0x0000040b01007387 */ /* 0x0005e20000100800 */
[----:B------:R-:W-:Y:S01]  /*1720*/  IMAD R38, R0, R7, R38 ;  /* 0x0000000700267224 */ /* 0x000fe200078e0226 */
[----:B-1----:R-:W-:Y:S01]  /*1730*/  IADD3 R252, R2, 0xfe, RZ ;  /* 0x000000fe02fc7810 */ /* 0x002fe20007ffe0ff */
[----:B------:R-:W-:Y:S01]  /*1740*/  @!P3 IMAD.IADD R36, R36, 0x1, -R0 ;  /* 0x000000012424b824 */ /* 0x000fe200078e0a00 */
[C---:B------:R-:W-:Y:S01]  /*1750*/  ISETP.GT.U32.AND P0, PT, R0.reuse, R35, PT ;  /* 0x000000230000720c */ /* 0x040fe20003f04070 */
[----:B------:R-:W-:Y:S01]  /*1760*/  IMAD.HI.U32 R5, R3, R39, RZ ;  /* 0x0000002703057227 */ /* 0x000fe200078e00ff */
[----:B------:R-:W-:Y:S01]  /*1770*/  ISETP.GT.U32.AND P3, PT, R0, R38, PT ;  /* 0x000000260000720c */ /* 0x000fe20003f64070 */
[----:B------:R-:W-:Y:S01]  /*1780*/  STL [R1+0x142c], R251 ;  /* 0x00142cfb01007387 */ /* 0x000fe20000100800 */
[----:B------:R-:W-:Y:S01]  /*1790*/  @!P1 IADD3 R37, R37, -R0, RZ ;  /* 0x8000000025259210 */ /* 0x000fe20007ffe0ff */
[----:B------:R-:W-:-:S02]  /*17a0*/  VIADD R4, R2, 0x13 ;  /* 0x0000001302047836 */ /* 0x000fc40000000000 */
[--C-:B------:R-:W-:Y:S01]  /*17b0*/  @!P2 IMAD.IADD R33, R33, 0x1, -R0.reuse ;  /* 0x000000012121a824 */ /* 0x100fe200078e0a00 */
[----:B------:R-:W-:Y:S01]  /*17c0*/  ISETP.GT.U32.AND P1, PT, R0, R37, PT ;  /* 0x000000250000720c */ /* 0x000fe20003f24070 */
[----:B------:R-:W-:Y:S01]  /*17d0*/  IMAD.MOV R5, RZ, RZ, -R5 ;  /* 0x000000ffff057224 */ /* 0x000fe200078e0a05 */
[----:B------:R-:W-:Y:S01]  /*17e0*/  ISETP.GE.AND P2, PT, R13, RZ, PT ;  /* 0x000000ff0d00720c */ /* 0x000fe20003f46270 */
[----:B------:R-:W-:Y:S01]  /*17f0*/  VIADD R9, R2, 0x18 ;  /* 0x0000001802097836 */ /* 0x000fe20000000000 */
[----:B------:R-:W-:Y:S01]  /*1800*/  IABS R40, R4 ;  /* 0x0000000400287213 */ /* 0x000fe20000000000 */
[--C-:B------:R-:W-:Y:S01]  /*1810*/  @!P0 IMAD.IADD R35, R35, 0x1, -R0.reuse ;  /* 0x0000000123238824 */ /* 0x100fe200078e0a00 */
[----:B------:R-:W-:Y:S01]  /*1820*/  @!P6 IADD3 R33, -R33, RZ, RZ ;  /* 0x000000ff2121e210 */ /* 0x000fe20007ffe1ff */
[----:B------:R-:W-:Y:S01]  /*1830*/  IMAD R39, R0, R5, R39 ;  /* 0x0000000500277224 */ /* 0x000fe200078e0227 */
[----:B------:R-:W-:Y:S01]  /*1840*/  ISETP.GE.AND P6, PT, R6, RZ, PT ;  /* 0x000000ff0600720c */ /* 0x000fe20003fc6270 */
[----:B------:R-:W-:Y:S01]  /*1850*/  VIADD R5, R2, 0x14 ;  /* 0x0000001402057836 */ /* 0x000fe20000000000 */
[----:B------:R-:W-:Y:S01]  /*1860*/  ISETP.GE.AND P0, PT, R8, RZ, PT ;  /* 0x000000ff0800720c */ /* 0x000fe20003f06270 */
[--C-:B------:R-:W-:Y:S01]  /*1870*/  @!P3 IMAD.IADD R38, R38, 0x1, -R0.reuse ;  /* 0x000000012626b824 */ /* 0x100fe200078e0a00 */
[----:B------:R-:W-:Y:S01]  /*1880*/  IABS R45, R9 ;  /* 0x00000009002d7213 */ /* 0x000fe20000000000 */
[----:B------:R-:W-:Y:S01]  /*1890*/  @!P4 IMAD.MOV R35, RZ, RZ, -R35 ;  /* 0x000000ffff23c224 */ /* 0x000fe200078e0a23 */
[----:B------:R-:W-:Y:S01]  /*18a0*/  ISETP.GE.AND P4, PT, R4, RZ, PT ;  /* 0x000000ff0400720c */ /* 0x000fe20003f86270 */
[----:B------:R-:W-:Y:S01]  /*18b0*/  IMAD.HI.U32 R4, R3, R40, RZ ;  /* 0x0000002803047227 */ /* 0x000fe200078e00ff */
[----:B------:R-:W-:Y:S01]  /*18c0*/  IABS R41, R5 ;  /* 0x0000000500297213 */ /* 0x000fe20000000000 */
[----:B------:R-:W-:Y:S01]  /*18d0*/  STL [R1+0x1430], R33 ;  /* 0x0014302101007387 */ /* 0x000fe20000100800 */
[C---:B------:R-:W-:Y:S01]  /*18e0*/  ISETP.GT.U32.AND P3, PT, R0.reuse, R38, PT ;  /* 0x000000260000720c */ /* 0x040fe20003f64070 */
[----:B------:R-:W-:Y:S01]  /*18f0*/  @!P1 IMAD.IADD R37, R37, 0x1, -R0 ;  /* 0x0000000125259824 */ /* 0x000fe200078e0a00 */
[----:B------:R-:W-:Y:S01]  /*1900*/  ISETP.GT.U32.AND P1, PT, R0, R39, PT ;  /* 0x000000270000720c */ /* 0x000fe20003f24070 */
[----:B------:R-:W-:Y:S01]  /*1910*/  VIADD R6, R2, 0x15 ;  /* 0x0000001502067836 */ /* 0x000fe20000000000 */
[----:B------:R-:W-:Y:S01]  /*1920*/  @!P2 IADD3 R36, -R36, RZ, RZ ;  /* 0x000000ff2424a210 */ /* 0x000fe20007ffe1ff */
[----:B------:R-:W-:Y:S01]  /*1930*/  @!P6 IMAD.MOV R37, RZ, RZ, -R37 ;  /* 0x000000ffff25e224 */ /* 0x000fe200078e0a25 */
[----:B------:R-:W-:Y:S01]  /*1940*/  ISETP.GE.AND P2, PT, R5, RZ, PT ;  /* 0x000000ff0500720c */ /* 0x000fe20003f46270 */
[----:B------:R-:W-:Y:S01]  /*1950*/  IMAD.HI.U32 R5, R3, R41, RZ ;  /* 0x0000002903057227 */ /* 0x000fe200078e00ff */
[----:B------:R-:W-:Y:S01]  /*1960*/  IADD3 R7, -R4, RZ, RZ ;  /* 0x000000ff04077210 */ /* 0x000fe20007ffe1ff */
[----:B------:R1:W-:Y:S01]  /*1970*/  STL [R1+0x1438], R34 ;  /* 0x0014382201007387 */ /* 0x0003e20000100800 */
[----:B------:R-:W-:Y:S01]  /*1980*/  IABS R42, R6 ;  /* 0x00000006002a7213 */ /* 0x000fe20000000000 */
[----:B------:R-:W-:-:S02]  /*1990*/  IMAD.MOV R5, RZ, RZ, -R5 ;  /* 0x000000ffff057224 */ /* 0x000fc400078e0a05 */
[C---:B------:R-:W-:Y:S01]  /*19a0*/  IMAD R40, R0.reuse, R7, R40 ;  /* 0x0000000700287224 */ /* 0x040fe200078e0228 */
[----:B------:R-:W-:Y:S01]  /*19b0*/  STL [R1+0x143c], R35 ;  /* 0x00143c2301007387 */ /* 0x000fe20000100800 */
[----:B------:R-:W-:Y:S02]  /*19c0*/  IMAD R41, R0, R5, R41 ;  /* 0x0000000500297224 */ /* 0x000fe400078e0229 */
[--C-:B------:R-:W-:Y:S01]  /*19d0*/  @!P3 IMAD.IADD R38, R38, 0x1, -R0.reuse ;  /* 0x000000012626b824 */ /* 0x100fe200078e0a00 */
[C---:B------:R-:W-:Y:S01]  /*19e0*/  ISETP.GT.U32.AND P3, PT, R0.reuse, R40, PT ;  /* 0x000000280000720c */ /* 0x040fe20003f64070 */
[----:B------:R-:W-:Y:S01]  /*19f0*/  @!P1 IMAD.IADD R39, R39, 0x1, -R0 ;  /* 0x0000000127279824 */ /* 0x000fe200078e0a00 */
[----:B------:R-:W-:Y:S01]  /*1a00*/  ISETP.GT.U32.AND P6, PT, R0, R41, PT ;  /* 0x000000290000720c */ /* 0x000fe20003fc4070 */
[----:B------:R-:W-:Y:S01]  /*1a10*/  VIADD R8, R2, 0x16 ;  /* 0x0000001602087836 */ /* 0x000fe20000000000 */
[----:B------:R3:W-:Y:S01]  /*1a20*/  STL [R1+0x1440], R36 ;  /* 0x0014402401007387 */ /* 0x0007e20000100800 */
[----:B------:R-:W-:Y:S01]  /*1a30*/  IMAD.HI.U32 R4, R3, R42, RZ ;  /* 0x0000002a03047227 */ /* 0x000fe200078e00ff */
[----:B------:R-:W-:-:S02]  /*1a40*/  ISETP.GT.U32.AND P1, PT, R0, R39, PT ;  /* 0x000000270000720c */ /* 0x000fc40003f24070 */
[----:B------:R-:W-:Y:S01]  /*1a50*/  IABS R43, R8 ;  /* 0x00000008002b7213 */ /* 0x000fe20000000000 */
[----:B------:R-:W-:Y:S02]  /*1a60*/  IMAD.MOV R7, RZ, RZ, -R4 ;  /* 0x000000ffff077224 */ /* 0x000fe400078e0a04 */
[----:B------:R-:W-:Y:S02]  /*1a70*/  VIADD R10, R2, 0x19 ;  /* 0x00000019020a7836 */ /* 0x000fe40000000000 */
[-C--:B------:R-:W-:Y:S01]  /*1a80*/  @!P3 IADD3 R40, R40, -R0.reuse, RZ ;  /* 0x800000002828b210 */ /* 0x080fe20007ffe0ff */
[----:B------:R-:W-:Y:S01]  /*1a90*/  IMAD.HI.U32 R5, R3, R43, RZ ;  /* 0x0000002b03057227 */ /* 0x000fe200078e00ff */
[----:B------:R-:W-:Y:S02]  /*1aa0*/  @!P6 IADD3 R41, R41, -R0, RZ ;  /* 0x800000002929e210 */ /* 0x000fe40007ffe0ff */
[C---:B------:R-:W-:Y:S01]  /*1ab0*/  ISETP.GT.U32.AND P3, PT, R0.reuse, R40, PT ;  /* 0x000000280000720c */ /* 0x040fe20003f64070 */
[C---:B------:R-:W-:Y:S01]  /*1ac0*/  IMAD R42, R0.reuse, R7, R42 ;  /* 0x00000007002a7224 */ /* 0x040fe200078e022a */
[----:B------:R-:W-:Y:S01]  /*1ad0*/  ISETP.GT.U32.AND P6, PT, R0, R41, PT ;  /* 0x000000290000720c */ /* 0x000fe20003fc4070 */
[--C-:B------:R-:W-:Y:S01]  /*1ae0*/  @!P1 IMAD.IADD R39, R39, 0x1, -R0.reuse ;  /* 0x0000000127279824 */ /* 0x100fe200078e0a00 */
[----:B------:R-:W-:Y:S01]  /*1af0*/  ISETP.GE.AND P1, PT, R8, RZ, PT ;  /* 0x000000ff0800720c */ /* 0x000fe20003f26270 */
[C---:B------:R-:W-:Y:S01]  /*1b00*/  VIADD R8, R2.reuse, 0x17 ;  /* 0x0000001702087836 */ /* 0x040fe20000000000 */
[----:B------:R-:W-:Y:S01]  /*1b10*/  IADD3 R5, -R5, RZ, RZ ;  /* 0x000000ff05057210 */ /* 0x000fe20007ffe1ff */
[C---:B------:R-:W-:Y:S01]  /*1b20*/  VIADD R12, R2.reuse, 0x1b ;  /* 0x0000001b020c7836 */ /* 0x040fe20000000000 */
[----:B------:R-:W-:Y:S01]  /*1b30*/  IABS R46, R10 ;  /* 0x0000000a002e7213 */ /* 0x000fe20000000000 */
[----:B--2---:R-:W-:Y:S01]  /*1b40*/  VIADD R11, R2, 0x1a ;  /* 0x0000001a020b7836 */ /* 0x004fe20000000000 */
[----:B------:R-:W-:Y:S01]  /*1b50*/  IABS R44, R8 ;  /* 0x00000008002c7213 */ /* 0x000fe20000000000 */
[----:B------:R-:W-:Y:S01]  /*1b60*/  IMAD R43, R0, R5, R43 ;  /* 0x00000005002b7224 */ /* 0x000fe200078e022b */
[----:B------:R-:W-:Y:S01]  /*1b70*/  IABS R48, R12 ;  /* 0x0000000c00307213 */ /* 0x000fe20000000000 */
[----:B------:R-:W-:Y:S01]  /*1b80*/  @!P3 IMAD.IADD R40, R40, 0x1, -R0 ;  /* 0x000000012828b824 */ /* 0x000fe200078e0a00 */
[----:B------:R-:W-:Y:S01]  /*1b90*/  ISETP.GT.U32.AND P3, PT, R0, R42, PT ;  /* 0x0000002a0000720c */ /* 0x000fe20003f64070 */
[----:B------:R-:W-:Y:S01]  /*1ba0*/  IMAD.HI.U32 R4, R3, R44, RZ ;  /* 0x0000002c03047227 */ /* 0x000fe200078e00ff */
[----:B------:R-:W-:-:S02]  /*1bb0*/  IABS R47, R11 ;  /* 0x0000000b002f7213 */ /* 0x000fc40000000000 */
[----:B------:R-:W-:Y:S01]  /*1bc0*/  @!P4 IADD3 R40, -R40, RZ, RZ ;  /* 0x000000ff2828c210 */ /* 0x000fe20007ffe1ff */
[----:B------:R-:W-:Y:S01]  /*1bd0*/  @!P6 IMAD.IADD R41, R41, 0x1, -R0 ;  /* 0x000000012929e824 */ /* 0x000fe200078e0a00 */
[----:B------:R-:W-:Y:S01]  /*1be0*/  ISETP.GT.U32.AND P6, PT, R0, R43, PT ;  /* 0x0000002b0000720c */ /* 0x000fe20003fc4070 */
[----:B------:R-:W-:Y:S02]  /*1bf0*/  IMAD.MOV R7, RZ, RZ, -R4 ;  /* 0x000000ffff077224 */ /* 0x000fe400078e0a04 */
[----:B------:R-:W-:-:S04]  /*1c00*/  IMAD.HI.U32 R4, R3, R45, RZ ;  /* 0x0000002d03047227 */ /* 0x000fc800078e00ff */
[----:B------:R-:W-:Y:S02]  /*1c10*/  IMAD R44, R0, R7, R44 ;  /* 0x00000007002c7224 */ /* 0x000fe400078e022c */
[----:B------:R-:W-:Y:S02]  /*1c20*/  IMAD.MOV R7, RZ, RZ, -R4 ;  /* 0x000000ffff077224 */ /* 0x000fe400078e0a04 */
[--C-:B------:R-:W-:Y:S01]  /*1c30*/  @!P3 IMAD.IADD R42, R42, 0x1, -R0.reuse ;  /* 0x000000012a2ab824 */ /* 0x100fe200078e0a00 */
[C---:B------:R-:W-:Y:S01]  /*1c40*/  ISETP.GT.U32.AND P3, PT, R0.reuse, R44, PT ;  /* 0x0000002c0000720c */ /* 0x040fe20003f64070 */
[C---:B------:R-:W-:Y:S02]  /*1c50*/  IMAD R45, R0.reuse, R7, R45 ;  /* 0x00000007002d7224 */ /* 0x040fe400078e022d */
[----:B------:R-:W-:Y:S02]  /*1c60*/  @!P6 IMAD.IADD R43, R43, 0x1, -R0 ;  /* 0x000000012b2be824 */ /* 0x000fe400078e0a00 */
[----:B------:R-:W-:Y:S01]  /*1c70*/  IMAD.HI.U32 R5, R3, R46, RZ ;  /* 0x0000002e03057227 */ /* 0x000fe200078e00ff */
[----:B------:R-:W-:-:S03]  /*1c80*/  ISETP.GT.U32.AND P6, PT, R0, R45, PT ;  /* 0x0000002d0000720c */ /* 0x000fc60003fc4070 */
[----:B------:R-:W-:Y:S01]  /*1c90*/  IMAD.HI.U32 R4, R3, R48, RZ ;  /* 0x0000003003047227 */ /* 0x000fe200078e00ff */
[----:B------:R-:W-:-:S03]  /*1ca0*/  IADD3 R5, -R5, RZ, RZ ;  /* 0x000000ff05057210 */ /* 0x000fc60007ffe1ff */
[----:B------:R-:W-:Y:S01]  /*1cb0*/  @!P3 IMAD.IADD R44, R44, 0x1, -R0 ;  /* 0x000000012c2cb824 */ /* 0x000fe200078e0a00 */
[----:B------:R-:W-:Y:S01]  /*1cc0*/  ISETP.GT.U32.AND P3, PT, R0, R42, PT ;  /* 0x0000002a0000720c */ /* 0x000fe20003f64070 */
[----:B------:R-:W-:Y:S01]  /*1cd0*/  @!P5 IMAD.MOV R38, RZ, RZ, -R38 ;  /* 0x000000ffff26d224 */ /* 0x000fe200078e0a26 */
[----:B------:R-:W-:Y:S01]  /*1ce0*/  ISETP.GE.AND P5, PT, R6, RZ, PT ;  /* 0x000000ff0600720c */ /* 0x000fe20003fa6270 */
[C---:B------:R-:W-:Y:S02]  /*1cf0*/  IMAD R46, R0.reuse, R5, R46 ;  /* 0x00000005002e7224 */ /* 0x040fe400078e022e */
[----:B------:R-:W-:Y:S01]  /*1d00*/  @!P6 IMAD.IADD R45, R45, 0x1, -R0 ;  /* 0x000000012d2de824 */ /* 0x000fe200078e0a00 */
[----:B------:R-:W-:Y:S01]  /*1d10*/  ISETP.GT.U32.AND P6, PT, R0, R44, PT ;  /* 0x0000002c0000720c */ /* 0x000fe20003fc4070 */
[----:B------:R-:W-:-:S03]  /*1d20*/  IMAD.HI.U32 R6, R3, R47, RZ ;  /* 0x0000002f03067227 */ /* 0x000fc600078e00ff */
[C---:B------:R-:W-:Y:S01]  /*1d30*/  ISETP.GT.U32.AND P4, PT, R0.reuse, R45, PT ;  /* 0x0000002d0000720c */ /* 0x040fe20003f84070 */
[----:B------:R-:W-:Y:S02]  /*1d40*/  IMAD.MOV R5, RZ, RZ, -R4 ;  /* 0x000000ffff057224 */ /* 0x000fe400078e0a04 */
[----:B------:R-:W-:Y:S01]  /*1d50*/  @!P0 IMAD.MOV R39, RZ, RZ, -R39 ;  /* 0x000000ffff278224 */ /* 0x000fe200078e0a27 */
[C---:B------:R-:W-:Y:S01]  /*1d60*/  ISETP.GT.U32.AND P0, PT, R0.reuse, R43, PT ;  /* 0x0000002b0000720c */ /* 0x040fe20003f04070 */
[----:B------:R-:W-:Y:S02]  /*1d70*/  IMAD.MOV R6, RZ, RZ, -R6 ;  /* 0x000000ffff067224 */ /* 0x000fe400078e0a06 */
[----:B------:R-:W-:Y:S02]  /*1d80*/  IMAD R48, R0, R5, R48 ;  /* 0x0000000500307224 */ /* 0x000fe400078e0230 */
[----:B------:R-:W-:Y:S02]  /*1d90*/  VIADD R7, R2, 0x1d ;  /* 0x0000001d02077836 */ /* 0x000fe40000000000 */
[----:B------:R-:W-:Y:S01]  /*1da0*/  IMAD R47, R0, R6, R47 ;  /* 0x00000006002f7224 */ /* 0x000fe200078e022f */
[----:B------:R-:W-:Y:S01]  /*1db0*/  IADD3 R6, R2, 0x1c, RZ ;  /* 0x0000001c02067810 */ /* 0x000fe20007ffe0ff */
[--C-:B------:R-:W-:Y:S01]  /*1dc0*/  @!P6 IMAD.IADD R44, R44, 0x1, -R0.reuse ;  /* 0x000000012c2ce824 */ /* 0x100fe200078e0a00 */
[----:B------:R-:W-:Y:S01]  /*1dd0*/  IABS R50, R7 ;  /* 0x0000000700327213 */ /* 0x000fe20000000000 */
[----:B------:R-:W-:Y:S01]  /*1de0*/  @!P2 IMAD.MOV R41, RZ, RZ, -R41 ;  /* 0x000000ffff29a224 */ /* 0x000fe200078e0a29 */
[C---:B------:R-:W-:Y:S01]  /*1df0*/  ISETP.GT.U32.AND P6, PT, R0.reuse, R48, PT ;  /* 0x000000300000720c */ /* 0x040fe20003fc4070 */
[----:B------:R-:W-:Y:S01]  /*1e00*/  @!P0 IMAD.IADD R43, R43, 0x1, -R0 ;  /* 0x000000012b2b8824 */ /* 0x000fe200078e0a00 */
[----:B------:R-:W-:Y:S01]  /*1e10*/  ISETP.GT.U32.AND P2, PT, R0, R46, PT ;  /* 0x0000002e0000720c */ /* 0x000fe20003f44070 */
[----:B------:R-:W-:Y:S01]  /*1e20*/  IMAD.HI.U32 R5, R3, R50, RZ ;  /* 0x0000003203057227 */ /* 0x000fe200078e00ff */
[----:B------:R-:W-:-:S02]  /*1e30*/  IABS R49, R6 ;  /* 0x0000000600317213 */ /* 0x000fc40000000000 */
[----:B------:R-:W-:Y:S01]  /*1e40*/  @!P4 IADD3 R45, R45, -R0, RZ ;  /* 0x800000002d2dc210 */ /* 0x000fe20007ffe0ff */
[----:B------:R-:W-:Y:S01]  /*1e50*/  IMAD.MOV R5, RZ, RZ, -R5 ;  /* 0x000000ffff057224 */ /* 0x000fe200078e0a05 */
[----:B------:R-:W-:Y:S01]  /*1e60*/  ISETP.GE.AND P0, PT, R8, RZ, PT ;  /* 0x000000ff0800720c */ /* 0x000fe20003f06270 */
[----:B------:R-:W-:Y:S01]  /*1e70*/  IMAD.HI.U32 R4, R3, R49, RZ ;  /* 0x0000003103047227 */ /* 0x000fe200078e00ff */
[----:B------:R-:W-:-:S03]  /*1e80*/  ISETP.GE.AND P4, PT, R9, RZ, PT ;  /* 0x000000ff0900720c */ /* 0x000fc60003f86270 */
[----:B------:R-:W-:Y:S02]  /*1e90*/  IMAD.MOV R4, RZ, RZ, -R4 ;  /* 0x000000ffff047224 */ /* 0x000fe400078e0a04 */
[----:B------:R-:W-:Y:S01]  /*1ea0*/  IMAD R50, R0, R5, R50 ;  /* 0x0000000500327224 */ /* 0x000fe200078e0232 */
[----:B------:R-:W-:Y:S01]  /*1eb0*/  IADD3 R5, R2, 0x1e, RZ ;  /* 0x0000001e02057810 */ /* 0x000fe20007ffe0ff */
[--C-:B------:R-:W-:Y:S02]  /*1ec0*/  @!P6 IMAD.IADD R48, R48, 0x1, -R0.reuse ;  /* 0x000000013030e824 */ /* 0x100fe400078e0a00 */
[--C-:B------:R-:W-:Y:S01]  /*1ed0*/  @!P3 IMAD.IADD R42, R42, 0x1, -R0.reuse ;  /* 0x000000012a2ab824 */ /* 0x100fe200078e0a00 */
[----:B------:R-:W-:Y:S01]  /*1ee0*/  IABS R51, R5 ;  /* 0x0000000500337213 */ /* 0x000fe20000000000 */
[----:B------:R-:W-:Y:S01]  /*1ef0*/  @!P2 IMAD.IADD R46, R46, 0x1, -R0 ;  /* 0x000000012e2ea824 */ /* 0x000fe200078e0a00 */
[C---:B------:R-:W-:Y:S01]  /*1f00*/  ISETP.GT.U32.AND P6, PT, R0.reuse, R48, PT ;  /* 0x000000300000720c */ /* 0x040fe20003fc4070 */
[----:B------:R-:W-:Y:S01]  /*1f10*/  IMAD R49, R0, R4, R49 ;  /* 0x0000000400317224 */ /* 0x000fe200078e0231 */
[----:B------:R-:W-:Y:S01]  /*1f20*/  @!P0 IADD3 R44, -R44, RZ, RZ ;  /* 0x000000ff2c2c8210 */ /* 0x000fe20007ffe1ff */
[----:B------:R-:W-:Y:S01]  /*1f30*/  @!P5 IMAD.MOV R42, RZ, RZ, -R42 ;  /* 0x000000ffff2ad224 */ /* 0x000fe200078e0a2a */
[C---:B------:R-:W-:Y:S01]  /*1f40*/  ISETP.GT.U32.AND P5, PT, R0.reuse, R46, PT ;  /* 0x0000002e0000720c */ /* 0x040fe20003fa4070 */
[----:B------:R-:W-:Y:S01]  /*1f50*/  @!P4 IMAD.MOV R45, RZ, RZ, -R45 ;  /* 0x000000ffff2dc224 */ /* 0x000fe200078e0a2d */
[----:B------:R-:W-:Y:S01]  /*1f60*/  ISETP.GT.U32.AND P0, PT, R0, R49, PT ;  /* 0x000000310000720c */ /* 0x000fe20003f04070 */
[----:B------:R-:W-:Y:S01]  /*1f70*/  IMAD.HI.U32 R4, R3, R51, RZ ;  /* 0x0000003303047227 */ /* 0x000fe200078e00ff */
[----:B------:R-:W-:-:S02]  /*1f80*/  ISETP.GE.AND P4, PT, R12, RZ, PT ;  /* 0x000000ff0c00720c */ /* 0x000fc40003f86270 */
[----:B------:R-:W-:Y:S01]  /*1f90*/  ISETP.GE.AND P2, PT, R10, RZ, PT ;  /* 0x000000ff0a00720c */ /* 0x000fe20003f46270 */
[----:B------:R-:W-:Y:S01]  /*1fa0*/  IMAD.MOV R4, RZ, RZ, -R4 ;  /* 0x000000ffff047224 */ /* 0x000fe200078e0a04 */
[----:B------:R-:W-:Y:S01]  /*1fb0*/  ISETP.GT.U32.AND P3, PT, R0, R47, PT ;  /* 0x0000002f0000720c */ /* 0x000fe20003f64070 */
[--C-:B------:R-:W-:Y:S01]  /*1fc0*/  @!P6 IMAD.IADD R48, R48, 0x1, -R0.reuse ;  /* 0x000000013030e824 */ /* 0x100fe200078e0a00 */
[----:B------:R-:W-:Y:S01]  /*1fd0*/  ISETP.GE.AND P6, PT, R7, RZ, PT ;  /* 0x000000ff0700720c */ /* 0x000fe20003fc6270 */
[----:B------:R-:W-:Y:S02]  /*1fe0*/  IMAD R51, R0, R4, R51 ;  /* 0x0000000400337224 */ /* 0x000fe400078e0233 */
[----:B------:R-:W-:Y:S01]  /*1ff0*/  @!P5 IMAD.IADD R46, R46, 0x1, -R0 ;  /* 0x000000012e2ed824 */ /* 0x000fe200078e0a00 */
[C---:B------:R-:W-:Y:S01]  /*2000*/  ISETP.GT.U32.AND P5, PT, R0.reuse, R50, PT ;  /* 0x000000320000720c */ /* 0x040fe20003fa4070 */
[----:B------:R-:W-:Y:S01]  /*2010*/  @!P1 IMAD.MOV R43, RZ, RZ, -R43 ;  /* 0x000000ffff2b9224 */ /* 0x000fe200078e0a2b */
[----:B------:R-:W-:Y:S01]  /*2020*/  @!P0 IADD3 R49, R49, -R0, RZ ;  /* 0x8000000031318210 */ /* 0x000fe20007ffe0ff */
[----:B------:R-:W-:Y:S01]  /*2030*/  @!P4 IMAD.MOV R48, RZ, RZ, -R48 ;  /* 0x000000ffff30c224 */ /* 0x000fe200078e0a30 */
[C---:B------:R-:W-:Y:S01]  /*2040*/  ISETP.GT.U32.AND P4, PT, R0.reuse, R51, PT ;  /* 0x000000330000720c */ /* 0x040fe20003f84070 */
[----:B------:R-:W-:Y:S01]  /*2050*/  @!P2 IMAD.MOV R46, RZ, RZ, -R46 ;  /* 0x000000ffff2ea224 */ /* 0x000fe200078e0a2e */
[----:B------:R-:W-:Y:S01]  /*2060*/  ISETP.GT.U32.AND P2, PT, R0, R49, PT ;  /* 0x000000310000720c */ /* 0x000fe20003f44070 */
[--C-:B------:R-:W-:Y:S01]  /*2070*/  @!P3 IMAD.IADD R47, R47, 0x1, -R0.reuse ;  /* 0x000000012f2fb824 */ /* 0x100fe200078e0a00 */
[----:B------:R-:W-:Y:S01]  /*2080*/  ISETP.GE.AND P0, PT, R5, RZ, PT ;  /* 0x000000ff0500720c */ /* 0x000fe20003f06270 */
[C---:B------:R-:W-:Y:S01]  /*2090*/  VIADD R4, R2.reuse, 0x20 ;  /* 0x0000002002047836 */ /* 0x040fe20000000000 */
[----:B------:R-:W-:Y:S01]  /*20a0*/  ISETP.GE.AND P3, PT, R11, RZ, PT ;  /* 0x000000ff0b00720c */ /* 0x000fe20003f66270 */
[----:B------:R-:W-:Y:S01]  /*20b0*/  VIADD R8, R2, 0x1f ;  /* 0x0000001f02087836 */ /* 0x000fe20000000000 */
[----:B------:R-:W-:Y:S01]  /*20c0*/  ISETP.GT.U32.AND P1, PT, R0, R47, PT ;  /* 0x0000002f0000720c */ /* 0x000fe20003f24070 */
[--C-:B------:R-:W-:Y:S01]  /*20d0*/  @!P5 IMAD.IADD R50, R50, 0x1, -R0.reuse ;  /* 0x000000013232d824 */ /* 0x100fe200078e0a00 */
[----:B------:R-:W-:Y:S01]  /*20e0*/  IABS R53, R4 ;  /* 0x0000000400357213 */ /* 0x000fe20000000000 */
[----:B------:R-:W-:Y:S01]  /*20f0*/  VIADD R7, R2, 0x22 ;  /* 0x0000002202077836 */ /* 0x000fe20000000000 */
[----:B------:R-:W-:Y:S01]  /*2100*/  IABS R52, R8 ;  /* 0x0000000800347213 */ /* 0x000fe20000000000 */
[----:B------:R-:W-:Y:S01]  /*2110*/  @!P4 IMAD.IADD R51, R51, 0x1, -R0 ;  /* 0x000000013333c824 */ /* 0x000fe200078e0a00 */
[----:B------:R-:W-:Y:S01]  /*2120*/  ISETP.GT.U32.AND P5, PT, R0, R50, PT ;  /* 0x000000320000720c */ /* 0x000fe20003fa4070 */
[----:B------:R-:W-:Y:S01]  /*2130*/  VIADD R9, R2, 0x25 ;  /* 0x0000002502097836 */ /* 0x000fe20000000000 */
[----:B------:R-:W-:Y:S01]  /*2140*/  @!P2 IADD3 R49, R49, -R0, RZ ;  /* 0x800000003131a210 */ /* 0x000fe20007ffe0ff */
[----:B------:R-:W-:Y:S01]  /*2150*/  IMAD.HI.U32 R5, R3, R52, RZ ;  /* 0x0000003403057227 */ /* 0x000fe200078e00ff */
[----:B------:R-:W-:-:S02]  /*2160*/  ISETP.GE.AND P2, PT, R4, RZ, PT ;  /* 0x000000ff0400720c */ /* 0x000fc40003f46270 */
[----:B------:R-:W-:Y:S01]  /*2170*/  ISETP.GT.U32.AND P4, PT, R0, R51, PT ;  /* 0x000000330000720c */ /* 0x000fe20003f84070 */
[----:B------:R-:W-:Y:S01]  /*2180*/  IMAD.HI.U32 R4, R3, R53, RZ ;  /* 0x0000003503047227 */ /* 0x000fe200078e00ff */
[----:B------:R-:W-:Y:S02]  /*2190*/  IABS R55, R7 ;  /* 0x0000000700377213 */ /* 0x000fe40000000000 */
[----:B------:R-:W-:Y:S01]  /*21a0*/  IABS R58, R9 ;  /* 0x00000009003a7213 */ /* 0x000fe20000000000 */
[----:B------:R-:W-:Y:S01]  /*21b0*/  @!P1 IMAD.IADD R47, R47, 0x1, -R0 ;  /* 0x000000012f2f9824 */ /* 0x000fe200078e0a00 */
[----:B------:R-:W-:Y:S01]  /*21c0*/  ISETP.GE.AND P1, PT, R6, RZ, PT ;  /* 0x000000ff0600720c */ /* 0x000fe20003f26270 */
[----:B------:R-:W-:Y:S01]  /*21d0*/  IMAD.HI.U32 R6, R3, R55, RZ ;  /* 0x0000003703067227 */ /* 0x000fe200078e00ff */
[----:B------:R-:W-:Y:S02]  /*21e0*/  IADD3 R4, -R4, RZ, RZ ;  /* 0x000000ff04047210 */ /* 0x000fe40007ffe1ff */
[----:B------:R-:W-:Y:S01]  /*21f0*/  @!P3 IADD3 R47, -R47, RZ, RZ ;  /* 0x000000ff2f2fb210 */ /* 0x000fe20007ffe1ff */
[----:B------:R-:W-:Y:S01]  /*2200*/  IMAD.MOV R5, RZ, RZ, -R5 ;  /* 0x000000ffff057224 */ /* 0x000fe200078e0a05 */
[----:B------:R-:W-:Y:S01]  /*2210*/  ISETP.GE.AND P3, PT, R8, RZ, PT ;  /* 0x000000ff0800720c */ /* 0x000fe20003f66270 */
[----:B------:R-:W-:Y:S01]  /*2220*/  IMAD R53, R0, R4, R53 ;  /* 0x0000000400357224 */ /* 0x000fe200078e0235 */
[----:B------:R-:W-:Y:S01]  /*2230*/  @!P4 IADD3 R51, R51, -R0, RZ ;  /* 0x800000003333c210 */ /* 0x000fe20007ffe0ff */
[----:B------:R-:W-:-:S02]  /*2240*/  IMAD.MOV R6, RZ, RZ, -R6 ;  /* 0x000000ffff067224 */ /* 0x000fc400078e0a06 */
[C---:B------:R-:W-:Y:S01]  /*2250*/  IMAD R52, R0.reuse, R5, R52 ;  /* 0x0000000500347224 */ /* 0x040fe200078e0234 */
[----:B------:R-:W-:Y:S01]  /*2260*/  ISETP.GT.U32.AND P4, PT, R0, R53, PT ;  /* 0x000000350000720c */ /* 0x000fe20003f84070 */
[----:B------:R-:W-:Y:S02]  /*2270*/  @!P5 IMAD.IADD R50, R50, 0x1, -R0 ;  /* 0x000000013232d824 */ /* 0x000fe400078e0a00 */
[----:B------:R-:W-:Y:S01]  /*2280*/  VIADD R5, R2, 0x21 ;  /* 0x0000002102057836 */ /* 0x000fe20000000000 */
[C---:B------:R-:W-:Y:S01]  /*2290*/  ISETP.GT.U32.AND P5, PT, R0.reuse, R52, PT ;  /* 0x000000340000720c */ /* 0x040fe20003fa4070 */
[----:B------:R-:W-:Y:S02]  /*22a0*/  IMAD R55, R0, R6, R55 ;  /* 0x0000000600377224 */ /* 0x000fe400078e0237 */
[----:B------:R-:W-:Y:S01]  /*22b0*/  @!P6 IMAD.MOV R50, RZ, RZ, -R50 ;  /* 0x000000ffff32e224 */ /* 0x000fe200078e0a32 */
[----:B------:R-:W-:Y:S01]  /*22c0*/  ISETP.GE.AND P6, PT, R7, RZ, PT ;  /* 0x000000ff0700720c */ /* 0x000fe20003fc6270 */
[----:B------:R-:W-:Y:S01]  /*22d0*/  @!P0 IMAD.MOV R51, RZ, RZ, -R51 ;  /* 0x000000ffff338224 */ /* 0x000fe200078e0a33 */
[----:B------:R-:W-:Y:S01]  /*22e0*/  IABS R54, R5 ;  /* 0x0000000500367213 */ /* 0x000fe20000000000 */
[----:B------:R-:W-:Y:S01]  /*22f0*/  VIADD R7, R2, 0x23 ;  /* 0x0000002302077836 */ /* 0x000fe20000000000 */
[----:B------:R-:W-:Y:S01]  /*2300*/  ISETP.GT.U32.AND P0, PT, R0, R55, PT ;  /* 0x000000370000720c */ /* 0x000fe20003f04070 */
[----:B------:R-:W-:Y:S01]  /*2310*/  @!P1 IMAD.MOV R49, RZ, RZ, -R49 ;  /* 0x000000ffff319224 */ /* 0x000fe200078e0a31 */
[----:B------:R-:W-:Y:S01]  /*2320*/  ISETP.GE.AND P1, PT, R5, RZ, PT ;  /* 0x000000ff0500720c */ /* 0x000fe20003f26270 */
[----:B------:R-:W-:Y:S01]  /*2330*/  IMAD.HI.U32 R5, R3, R54, RZ ;  /* 0x0000003603057227 */ /* 0x000fe200078e00ff */
[----:B------:R-:W-:-:S02]  /*2340*/  IABS R56, R7 ;  /* 0x0000000700387213 */ /* 0x000fc40000000000 */
[----:B------:R-:W-:Y:S01]  /*2350*/  @!P4 IADD3 R53, R53, -R0, RZ ;  /* 0x800000003535c210 */ /* 0x000fe20007ffe0ff */
[----:B------:R-:W-:Y:S02]  /*2360*/  IMAD.MOV R5, RZ, RZ, -R5 ;  /* 0x000000ffff057224 */ /* 0x000fe400078e0a05 */
[----:B------:R-:W-:Y:S01]  /*2370*/  VIADD R8, R2, 0x24 ;  /* 0x0000002402087836 */ /* 0x000fe20000000000 */
[----:B------:R-:W-:Y:S01]  /*2380*/  ISETP.GT.U32.AND P4, PT, R0, R53, PT ;  /* 0x000000350000720c */ /* 0x000fe20003f84070 */
[----:B------:R-:W-:-:S03]  /*2390*/  IMAD.HI.U32 R4, R3, R56, RZ ;  /* 0x0000003803047227 */ /* 0x000fc600078e00ff */
[----:B------:R-:W-:Y:S01]  /*23a0*/  IABS R57, R8 ;  /* 0x0000000800397213 */ /* 0x000fe20000000000 */
[----:B------:R-:W-:Y:S02]  /*23b0*/  VIADD R10, R2, 0x26 ;  /* 0x00000026020a7836 */ /* 0x000fe40000000000 */
[----:B------:R-:W-:Y:S02]  /*23c0*/  IMAD R54, R0, R5, R54 ;  /* 0x0000000500367224 */ /* 0x000fe400078e0236 */
[----:B------:R-:W-:Y:S01]  /*23d0*/  @!P0 IMAD.IADD R55, R55, 0x1, -R0 ;  /* 0x0000000137378824 */ /* 0x000fe200078e0a00 */
[----:B------:R-:W-:Y:S01]  /*23e0*/  IABS R59, R10 ;  /* 0x0000000a003b7213 */ /* 0x000fe20000000000 */
[----:B------:R-:W-:Y:S02]  /*23f0*/  IMAD.MOV R5, RZ, RZ, -R4 ;  /* 0x000000ffff057224 */ /* 0x000fe400078e0a04 */
[----:B------:R-:W-:Y:S01]  /*2400*/  @!P5 IMAD.IADD R52, R52, 0x1, -R0 ;  /* 0x000000013434d824 */ /* 0x000fe200078e0a00 */
[C---:B------:R-:W-:Y:S01]  /*2410*/  ISETP.GT.U32.AND P0, PT, R0.reuse, R55, PT ;  /* 0x000000370000720c */ /* 0x040fe20003f04070 */
[C---:B------:R-:W-:Y:S01]  /*2420*/  IMAD R56, R0.reuse, R5, R56 ;  /* 0x0000000500387224 */ /* 0x040fe200078e0238 */
[----:B------:R-:W-:Y:S01]  /*2430*/  @!P4 IADD3 R53, R53, -R0, RZ ;  /* 0x800000003535c210 */ /* 0x000fe20007ffe0ff */
[----:B------:R-:W-:Y:S01]  /*2440*/  IMAD.HI.U32 R4, R3, R57, RZ ;  /* 0x0000003903047227 */ /* 0x000fe200078e00ff */
[----:B------:R-:W-:-:S02]  /*2450*/  ISETP.GT.U32.AND P5, PT, R0, R52, PT ;  /* 0x000000340000720c */ /* 0x000fc40003fa4070 */
[----:B------:R-:W-:Y:S01]  /*2460*/  ISETP.GT.U32.AND P4, PT, R0, R56, PT ;  /* 0x000000380000720c */ /* 0x000fe20003f84070 */
[----:B------:R-:W-:-:S04]  /*2470*/  IMAD.HI.U32 R5, R3, R58, RZ ;  /* 0x0000003a03057227 */ /* 0x000fc800078e00ff */
[----:B------:R-:W-:-:S04]  /*2480*/  IMAD.HI.U32 R6, R3, R59, RZ ;  /* 0x0000003b03067227 */ /* 0x000fc800078e00ff */
[----:B------:R-:W-:Y:S01]  /*2490*/  IMAD.MOV R4, RZ, RZ, -R4 ;  /* 0x000000ffff047224 */ /* 0x000fe200078e0a04 */
[----:B------:R-:W-:Y:S01]  /*24a0*/  IADD3 R6, -R6, RZ, RZ ;  /* 0x000000ff06067210 */ /* 0x000fe20007ffe1ff */
[----:B------:R-:W-:Y:S02]  /*24b0*/  IMAD.MOV R5, RZ, RZ, -R5 ;  /* 0x000000ffff057224 */ /* 0x000fe400078e0a05 */
[C---:B------:R-:W-:Y:S02]  /*24c0*/  IMAD R57, R0.reuse, R4, R57 ;  /* 0x0000000400397224 */ /* 0x040fe400078e0239 */
[C---:B------:R-:W-:Y:S02]  /*24d0*/  IMAD R58, R0.reuse, R5, R58 ;  /* 0x00000005003a7224 */ /* 0x040fe400078e023a */
[C---:B------:R-:W-:Y:S02]  /*24e0*/  IMAD R59, R0.reuse, R6, R59 ;  /* 0x00000006003b7224 */ /* 0x040fe400078e023b */
[----:B------:R-:W-:Y:S01]  /*24f0*/  @!P2 IMAD.MOV R53, RZ, RZ, -R53 ;  /* 0x000000ffff35a224 */ /* 0x000fe200078e0a35 */
[C---:B------:R-:W-:Y:S01]  /*2500*/  ISETP.GT.U32.AND P2, PT, R0.reuse, R57, PT ;  /* 0x000000390000720c */ /* 0x040fe20003f44070 */
[--C-:B------:R-:W-:Y:S01]  /*2510*/  @!P0 IMAD.IADD R55, R55, 0x1, -R0.reuse ;  /* 0x0000000137378824 */ /* 0x100fe200078e0a00 */
[----:B------:R-:W-:Y:S01]  /*2520*/  ISETP.GT.U32.AND P0, PT, R0, R58, PT ;  /* 0x0000003a0000720c */ /* 0x000fe20003f04070 */
[----:B------:R-:W-:Y:S01]  /*2530*/  @!P5 IMAD.IADD R52, R52, 0x1, -R0 ;  /* 0x000000013434d824 */ /* 0x000fe200078e0a00 */
[----:B------:R-:W-:Y:S01]  /*2540*/  ISETP.GT.U32.AND P5, PT, R0, R54, PT ;  /* 0x000000360000720c */ /* 0x000fe20003fa4070 */
[----:B------:R-:W-:-:S02]  /*2550*/  VIADD R5, R2, 0x27 ;  /* 0x0000002702057836 */ /* 0x000fc40000000000 */
[----:B------:R-:W-:Y:S01]  /*2560*/  @!P6 IMAD.MOV R55, RZ, RZ, -R55 ;  /* 0x000000ffff37e224 */ /* 0x000fe200078e0a37 */
[----:B------:R-:W-:Y:S01]  /*2570*/  ISETP.GT.U32.AND P6, PT, R0, R59, PT ;  /* 0x0000003b0000720c */ /* 0x000fe20003fc4070 */
[----:B------:R-:W-:Y:S01]  /*2580*/  VIADD R6, R2, 0x28 ;  /* 0x0000002802067836 */ /* 0x000fe20000000000 */
[----:B------:R-:W-:Y:S01]  /*2590*/  IABS R60, R5 ;  /* 0x00000005003c7213 */ /* 0x000fe20000000000 */
[--C-:B------:R-:W-:Y:S02]  /*25a0*/  @!P4 IMAD.IADD R56, R56, 0x1, -R0.reuse ;  /* 0x000000013838c824 */ /* 0x100fe400078e0a00 */
[--C-:B------:R-:W-:Y:S01]  /*25b0*/  @!P2 IMAD.IADD R57, R57, 0x1, -R0.reuse ;  /* 0x000000013939a824 */ /* 0x100fe200078e0a00 */
[----:B------:R-:W-:Y:S01]  /*25c0*/  IABS R61, R6 ;  /* 0x00000006003d7213 */ /* 0x000fe20000000000 */
[----:B------:R-:W-:Y:S01]  /*25d0*/  IMAD.HI.U32 R4, R3, R60, RZ ;  /* 0x0000003c03047227 */ /* 0x000fe200078e00ff */
[----:B------:R-:W-:Y:S02]  /*25e0*/  ISETP.GE.AND P2, PT, R5, RZ, PT ;  /* 0x000000ff0500720c */ /* 0x000fe40003f46270 */
[----:B------:R-:W-:Y:S01]  /*25f0*/  ISETP.GT.U32.AND P4, PT, R0, R56, PT ;  /* 0x000000380000720c */ /* 0x000fe20003f84070 */
[--C-:B------:R-:W-:Y:S01]  /*2600*/  @!P0 IMAD.IADD R58, R58, 0x1, -R0.reuse ;  /* 0x000000013a3a8824 */ /* 0x100fe200078e0a00 */
[----:B------:R-:W-:Y:S01]  /*2610*/  IADD3 R5, -R4, RZ, RZ ;  /* 0x000000ff04057210 */ /* 0x000fe20007ffe1ff */
[--C-:B------:R-:W-:Y:S01]  /*2620*/  @!P5 IMAD.IADD R54, R54, 0x1, -R0.reuse ;  /* 0x000000013636d824 */ /* 0x100fe200078e0a00 */
[C---:B------:R-:W-:Y:S01]  /*2630*/  ISETP.GT.U32.AND P0, PT, R0.reuse, R57, PT ;  /* 0x000000390000720c */ /* 0x040fe20003f04070 */
[----:B------:R-:W-:Y:S01]  /*2640*/  @!P6 IMAD.IADD R59, R59, 0x1, -R0 ;  /* 0x000000013b3be824 */ /* 0x000fe200078e0a00 */
[C---:B------:R-:W-:Y:S01]  /*2650*/  ISETP.GT.U32.AND P6, PT, R0.reuse, R58, PT ;  /* 0x0000003a0000720c */ /* 0x040fe20003fc4070 */
[----:B------:R-:W-:Y:S01]  /*2660*/  IMAD.HI.U32 R4, R3, R61, RZ ;  /* 0x0000003d03047227 */ /* 0x000fe200078e00ff */
[----:B------:R-:W-:-:S03]  /*2670*/  ISETP.GT.U32.AND P5, PT, R0, R54, PT ;  /* 0x000000360000720c */ /* 0x000fc60003fa4070 */
[----:B------:R-:W-:Y:S01]  /*2680*/  @!P3 IMAD.MOV R52, RZ, RZ, -R52 ;  /* 0x000000ffff34b224 */ /* 0x000fe200078e0a34 */
[----:B------:R-:W-:Y:S01]  /*2690*/  ISETP.GE.AND P3, PT, R7, RZ, PT ;  /* 0x000000ff0700720c */ /* 0x000fe20003f66270 */
[----:B------:R-:W-:Y:S02]  /*26a0*/  IMAD.MOV R4, RZ, RZ, -R4 ;  /* 0x000000ffff047224 */ /* 0x000fe400078e0a04 */
[C---:B------:R-:W-:Y:S02]  /*26b0*/  IMAD R60, R0.reuse, R5, R60 ;  /* 0x00000005003c7224 */ /* 0x040fe400078e023c */
[----:B------:R-:W-:Y:S02]  /*26c0*/  IMAD R61, R0, R4, R61 ;  /* 0x00000004003d7224 */ /* 0x000fe400078e023d */
[--C-:B------:R-:W-:Y:S01]  /*26d0*/  @!P4 IMAD.IADD R56, R56, 0x1, -R0.reuse ;  /* 0x000000013838c824 */ /* 0x100fe200078e0a00 */
[----:B------:R-:W-:Y:S01]  /*26e0*/  ISETP.GE.AND P4, PT, R10, RZ, PT ;  /* 0x000000ff0a00720c */ /* 0x000fe20003f86270 */
[--C-:B------:R-:W-:Y:S01]  /*26f0*/  @!P0 IMAD.IADD R57, R57, 0x1, -R0.reuse ;  /* 0x0000000139398824 */ /* 0x100fe200078e0a00 */
[----:B------:R-:W-:Y:S01]  /*2700*/  ISETP.GT.U32.AND P0, PT, R0, R60, PT ;  /* 0x0000003c0000720c */ /* 0x000fe20003f04070 */
[----:B------:R-:W-:Y:S01]  /*2710*/  @!P6 IMAD.IADD R58, R58, 0x1, -R0 ;  /* 0x000000013a3ae824 */ /* 0x000fe200078e0a00 */
[----:B------:R-:W-:Y:S01]  /*2720*/  ISETP.GT.U32.AND P6, PT, R0, R61, PT ;  /* 0x0000003d0000720c */ /* 0x000fe20003fc4070 */
[----:B------:R-:W-:-:S02]  /*2730*/  VIADD R7, R2, 0x29 ;  /* 0x0000002902077836 */ /* 0x000fc40000000000 */
[----:B------:R-:W-:Y:S01]  /*2740*/  @!P5 IMAD.IADD R54, R54, 0x1, -R0 ;  /* 0x000000013636d824 */ /* 0x000fe200078e0a00 */
[----:B------:R-:W-:Y:S01]  /*2750*/  ISETP.GE.AND P5, PT, R8, RZ, PT ;  /* 0x000000ff0800720c */ /* 0x000fe20003fa6270 */
[----:B------:R-:W-:Y:S01]  /*2760*/  @!P3 IMAD.MOV R56, RZ, RZ, -R56 ;  /* 0x000000ffff38b224 */ /* 0x000fe200078e0a38 */
[----:B------:R-:W-:Y:S01]  /*2770*/  ISETP.GT.U32.AND P3, PT, R0, R59, PT ;  /* 0x0000003b0000720c */ /* 0x000fe20003f64070 */
[C---:B------:R-:W-:Y:S01]  /*2780*/  VIADD R10, R2.reuse, 0x30 ;  /* 0x00000030020a7836 */ /* 0x040fe20000000000 */
[C---:B------:R-:W-:Y:S01]  /*2790*/  IADD3 R8, R2.reuse, 0x2a, RZ ;  /* 0x0000002a02087810 */ /* 0x040fe20007ffe0ff */
[----:B------:R-:W-:Y:S01]  /*27a0*/  VIADD R11, R2, 0x38 ;  /* 0x00000038020b7836 */ /* 0x000fe20000000000 */
[----:B------:R-:W-:Y:S01]  /*27b0*/  IABS R62, R7 ;  /* 0x00000007003e7213 */ /* 0x000fe20000000000 */
[--C-:B------:R-:W-:Y:S01]  /*27c0*/  @!P0 IMAD.IADD R60, R60, 0x1, -R0.reuse ;  /* 0x000000013c3c8824 */ /* 0x100fe200078e0a00 */
[----:B------:R-:W-:Y:S01]  /*27d0*/  @!P1 IADD3 R54, -R54, RZ, RZ ;  /* 0x000000ff36369210 */ /* 0x000fe20007ffe1ff */
[----:B------:R-:W-:Y:S01]  /*27e0*/  @!P6 IMAD.IADD R61, R61, 0x1, -R0 ;  /* 0x000000013d3de824 */ /* 0x000fe200078e0a00 */
[----:B------:R-:W-:Y:S01]  /*27f0*/  ISETP.GE.AND P1, PT, R9, RZ, PT ;  /* 0x000000ff0900720c */ /* 0x000fe20003f26270 */
[----:B------:R-:W-:Y:S01]  /*2800*/  VIADD R9, R2, 0x2b ;  /* 0x0000002b02097836 */ /* 0x000fe20000000000 */
[----:B------:R-:W-:Y:S01]  /*2810*/  IABS R63, R8 ;  /* 0x00000008003f7213 */ /* 0x000fe20000000000 */
[----:B------:R-:W-:Y:S01]  /*2820*/  IMAD.HI.U32 R4, R3, R62, RZ ;  /* 0x0000003e03047227 */ /* 0x000fe200078e00ff */
[----:B------:R-:W-:-:S02]  /*2830*/  ISETP.GE.AND P0, PT, R7, RZ, PT ;  /* 0x000000ff0700720c */ /* 0x000fc40003f06270 */
[----:B------:R-:W-:Y:S01]  /*2840*/  IABS R64, R9 ;  /* 0x0000000900407213 */ /* 0x000fe20000000000 */
[----:B------:R-:W-:Y:S01]  /*2850*/  IMAD.HI.U32 R5, R3, R63, RZ ;  /* 0x0000003f03057227 */ /* 0x000fe200078e00ff */
[----:B------:R-:W-:Y:S02]  /*2860*/  @!P3 IADD3 R59, R59, -R0, RZ ;  /* 0x800000003b3bb210 */ /* 0x000fe40007ffe0ff */
[----:B------:R-:W-:Y:S01]  /*2870*/  ISETP.GE.AND P3, PT, R6, RZ, PT ;  /* 0x000000ff0600720c */ /* 0x000fe20003f66270 */
[----:B------:R-:W-:Y:S01]  /*2880*/  IMAD.MOV R7, RZ, RZ, -R4 ;  /* 0x000000ffff077224 */ /* 0x000fe200078e0a04 */
[C---:B------:R-:W-:Y:S01]  /*2890*/  ISETP.GT.U32.AND P6, PT, R0.reuse, R61, PT ;  /* 0x0000003d0000720c */ /* 0x040fe20003fc4070 */
[----:B------:R-:W-:Y:S01]  /*28a0*/  IMAD.HI.U32 R6, R3, R64, RZ ;  /* 0x0000004003067227 */ /* 0x000fe200078e00ff */
[----:B------:R-:W-:Y:S02]  /*28b0*/  @!P5 IADD3 R57, -R57, RZ, RZ ;  /* 0x000000ff3939d210 */ /* 0x000fe40007ffe1ff */
[C---:B------:R-:W-:Y:S01]  /*28c0*/  ISETP.GT.U32.AND P5, PT, R0.reuse, R60, PT ;  /* 0x0000003c0000720c */ /* 0x040fe20003fa4070 */
[----:B------:R-:W-:Y:S01]  /*28d0*/  IMAD.MOV R5, RZ, RZ, -R5 ;  /* 0x000000ffff057224 */ /* 0x000fe200078e0a05 */
[----:B------:R-:W-:Y:S01]  /*28e0*/  IABS R69, R10 ;  /* 0x0000000a00457213 */ /* 0x000fe20000000000 */
[----:B------:R-:W-:Y:S01]  /*28f0*/  IMAD R62, R0, R7, R62 ;  /* 0x00000007003e7224 */ /* 0x000fe200078e023e */
[----:B------:R-:W-:Y:S01]  /*2900*/  IABS R77, R11 ;  /* 0x0000000b004d7213 */ /* 0x000fe20000000000 */
[----:B------:R-:W-:-:S02]  /*2910*/  IMAD.MOV R7, RZ, RZ, -R6 ;  /* 0x000000ffff077224 */ /* 0x000fc400078e0a06 */
[C---:B------:R-:W-:Y:S02]  /*2920*/  IMAD R63, R0.reuse, R5, R63 ;  /* 0x00000005003f7224 */ /* 0x040fe400078e023f */
[----:B------:R-:W-:Y:S01]  /*2930*/  @!P1 IMAD.MOV R58, RZ, RZ, -R58 ;  /* 0x000000ffff3a9224 */ /* 0x000fe200078e0a3a */
[C---:B------:R-:W-:Y:S01]  /*2940*/  ISETP.GT.U32.AND P1, PT, R0.reuse, R62, PT ;  /* 0x0000003e0000720c */ /* 0x040fe20003f24070 */
[C---:B------:R-:W-:Y:S02]  /*2950*/  IMAD R64, R0.reuse, R7, R64 ;  /* 0x0000000700407224 */ /* 0x040fe400078e0240 */
[----:B------:R-:W-:Y:S01]  /*2960*/  @!P4 IMAD.MOV R59, RZ, RZ, -R59 ;  /* 0x000000ffff3bc224 */ /* 0x000fe200078e0a3b */
[C---:B------:R-:W-:Y:S01]  /*2970*/  ISETP.GT.U32.AND P4, PT, R0.reuse, R63, PT ;  /* 0x0000003f0000720c */ /* 0x040fe20003f84070 */
[--C-:B------:R-:W-:Y:S01]  /*2980*/  @!P6 IMAD.IADD R61, R61, 0x1, -R0.reuse ;  /* 0x000000013d3de824 */ /* 0x100fe200078e0a00 */
[----:B------:R-:W-:Y:S01]  /*2990*/  ISETP.GT.U32.AND P6, PT, R0, R64, PT ;  /* 0x000000400000720c */ /* 0x000fe20003fc4070 */
[----:B------:R-:W-:Y:S01]  /*29a0*/  VIADD R6, R2, 0x2c ;  /* 0x0000002c02067836 */ /* 0x000fe20000000000 */
[----:B------:R-:W-:Y:S01]  /*29b0*/  @!P5 IADD3 R60, R60, -R0, RZ ;  /* 0x800000003c3cd210 */ /* 0x000fe20007ffe0ff */
[----:B------:R-:W-:Y:S01]  /*29c0*/  VIADD R7, R2, 0x2d ;  /* 0x0000002d02077836 */ /* 0x000fe20000000000 */
[----:B------:R-:W-:Y:S01]  /*29d0*/  ISETP.GE.AND P5, PT, R8, RZ, PT ;  /* 0x000000ff0800720c */ /* 0x000fe20003fa6270 */
[----:B------:R-:W-:Y:S01]  /*29e0*/  VIADD R8, R2, 0x2e ;  /* 0x0000002e02087836 */ /* 0x000fe20000000000 */
[----:B------:R-:W-:Y:S01]  /*29f0*/  IABS R65, R6 ;  /* 0x0000000600417213 */ /* 0x000fe20000000000 */
[----:B------:R-:W-:Y:S01]  /*2a00*/  @!P1 IMAD.IADD R62, R62, 0x1, -R0 ;  /* 0x000000013e3e9824 */ /* 0x000fe200078e0a00 */
[----:B------:R-:W-:Y:S01]  /*2a10*/  IABS R66, R7 ;  /* 0x0000000700427213 */ /* 0x000fe20000000000 */
[----:B------:R-:W-:Y:S01]  /*2a20*/  @!P2 IMAD.MOV R60, RZ, RZ, -R60 ;  /* 0x000000ffff3ca224 */ /* 0x000fe200078e0a3c */
[----:B------:R-:W-:Y:S01]  /*2a30*/  IABS R67, R8 ;  /* 0x0000000800437213 */ /* 0x000fe20000000000 */
[----:B------:R-:W-:Y:S01]  /*2a40*/  IMAD.HI.U32 R4, R3, R65, RZ ;  /* 0x0000004103047227 */ /* 0x000fe200078e00ff */
[----:B------:R-:W-:-:S02]  /*2a50*/  @!P4 IADD3 R63, R63, -R0, RZ ;  /* 0x800000003f3fc210 */ /* 0x000fc40007ffe0ff */
[----:B------:R-:W-:Y:S01]  /*2a60*/  ISETP.GT.U32.AND P4, PT, R0, R62, PT ;  /* 0x0000003e0000720c */ /* 0x000fe20003f84070 */
[----:B------:R-:W-:Y:S01]  /*2a70*/  @!P6 IMAD.IADD R64, R64, 0x1, -R0 ;  /* 0x000000014040e824 */ /* 0x000fe200078e0a00 */
[----:B------:R-:W-:Y:S01]  /*2a80*/  ISETP.GT.U32.AND P6, PT, R0, R63, PT ;  /* 0x0000003f0000720c */ /* 0x000fe20003fc4070 */
[----:B------:R-:W-:Y:S01]  /*2a90*/  IMAD.MOV R5, RZ, RZ, -R4 ;  /* 0x000000ffff057224 */ /* 0x000fe200078e0a04 */
[----:B------:R-:W-:Y:S01]  /*2aa0*/  ISETP.GE.AND P1, PT, R9, RZ, PT ;  /* 0x000000ff0900720c */ /* 0x000fe20003f26270 */
[----:B------:R-:W-:Y:S01]  /*2ab0*/  IMAD.HI.U32 R4, R3, R66, RZ ;  /* 0x0000004203047227 */ /* 0x000fe200078e00ff */
[----:B------:R-:W-:Y:S02]  /*2ac0*/  IADD3 R9, R2, 0x2f, RZ ;  /* 0x0000002f02097810 */ /* 0x000fe40007ffe0ff */
[C---:B------:R-:W-:Y:S01]  /*2ad0*/  ISETP.GT.U32.AND P2, PT, R0.reuse, R64, PT ;  /* 0x000000400000720c */ /* 0x040fe20003f44070 */
[----:B------:R-:W-:Y:S01]  /*2ae0*/  IMAD R65, R0, R5, R65 ;  /* 0x0000000500417224 */ /* 0x000fe200078e0241 */
[----:B------:R-:W-:Y:S01]  /*2af0*/  IABS R68, R9 ;  /* 0x0000000900447213 */ /* 0x000fe20000000000 */
[----:B------:R-:W-:-:S02]  /*2b00*/  IMAD.MOV R5, RZ, RZ, -R4 ;  /* 0x000000ffff057224 */ /* 0x000fc400078e0a04 */
[----:B------:R-:W-:Y:S01]  /*2b10*/  @!P4 IMAD.IADD R62, R62, 0x1, -R0 ;  /* 0x000000013e3ec824 */ /* 0x000fe200078e0a00 */
[C---:B------:R-:W-:Y:S01]  /*2b20*/  ISETP.GT.U32.AND P4, PT, R0.reuse, R65, PT ;  /* 0x000000410000720c */ /* 0x040fe20003f84070 */
[----:B------:R-:W-:Y:S02]  /*2b30*/  IMAD R66, R0, R5, R66 ;  /* 0x0000000500427224 */ /* 0x000fe400078e0242 */
[----:B------:R-:W-:Y:S01]  /*2b40*/  @!P6 IMAD.IADD R63, R63, 0x1, -R0 ;  /* 0x000000013f3fe824 */ /* 0x000fe200078e0a00 */
[----:B------:R-:W-:Y:S01]  /*2b50*/  @!P0 IADD3 R62, -R62, RZ, RZ ;  /* 0x000000ff3e3e8210 */ /* 0x000fe20007ffe1ff */
[----:B------:R-:W-:Y:S01]  /*2b60*/  IMAD.HI.U32 R4, R3, R67, RZ ;  /* 0x0000004303047227 */ /* 0x000fe200078e00ff */
[----:B------:R-:W-:-:S03]  /*2b70*/  ISETP.GT.U32.AND P6, PT, R0, R66, PT ;  /* 0x000000420000720c */ /* 0x000fc60003fc4070 */
[----:B------:R-:W-:Y:S01]  /*2b80*/  @!P3 IMAD.MOV R61, RZ, RZ, -R61 ;  /* 0x000000ffff3db224 */ /* 0x000fe200078e0a3d */
[----:B------:R-:W-:Y:S01]  /*2b90*/  IADD3 R5, -R4, RZ, RZ ;  /* 0x000000ff04057210 */ /* 0x000fe20007ffe1ff */
[----:B------:R-:W-:-:S04]  /*2ba0*/  IMAD.HI.U32 R4, R3, R68, RZ ;  /* 0x0000004403047227 */ /* 0x000fc800078e00ff */
[--C-:B------:R-:W-:Y:S01]  /*2bb0*/  @!P4 IMAD.IADD R65, R65, 0x1, -R0.reuse ;  /* 0x000000014141c824 */ /* 0x100fe200078e0a00 */
[----:B------:R-:W-:Y:S01]  /*2bc0*/  ISETP.GE.AND P4, PT, R7, RZ, PT ;  /* 0x000000ff0700720c */ /* 0x000fe20003f86270 */
[----:B------:R-:W-:Y:S02]  /*2bd0*/  IMAD R67, R0, R5, R67 ;  /* 0x0000000500437224 */ /* 0x000fe400078e0243 */
[----:B------:R-:W-:Y:S01]  /*2be0*/  @!P6 IMAD.IADD R66, R66, 0x1, -R0 ;  /* 0x000000014242e824 */ /* 0x000fe200078e0a00 */
[C---:B------:R-:W-:Y:S01]  /*2bf0*/  ISETP.GT.U32.AND P6, PT, R0.reuse, R65, PT ;  /* 0x000000410000720c */ /* 0x040fe20003fc4070 */
[----:B------:R-:W-:Y:S01]  /*2c00*/  IMAD.MOV R5, RZ, RZ, -R4 ;  /* 0x000000ffff057224 */ /* 0x000fe200078e0a04 */
[C---:B------:R-:W-:Y:S01]  /*2c10*/  ISETP.GT.U32.AND P3, PT, R0.reuse, R67, PT ;  /* 0x000000430000720c */ /* 0x040fe20003f64070 */
[----:B------:R-:W-:Y:S01]  /*2c20*/  IMAD.HI.U32 R4, R3, R69, RZ ;  /* 0x0000004503047227 */ /* 0x000fe200078e00ff */
[----:B------:R-:W-:-:S03]  /*2c30*/  ISETP.GT.U32.AND P0, PT, R0, R66, PT ;  /* 0x000000420000720c */ /* 0x000fc60003f04070 */
[----:B------:R-:W-:Y:S02]  /*2c40*/  IMAD R68, R0, R5, R68 ;  /* 0x0000000500447224 */ /* 0x000fe400078e0244 */
[----:B------:R-:W-:Y:S02]  /*2c50*/  VIADD R5, R2, 0x31 ;  /* 0x0000003102057836 */ /* 0x000fe40000000000 */
[----:B------:R-:W-:Y:S01]  /*2c60*/  @!P2 IMAD.IADD R64, R64, 0x1, -R0 ;  /* 0x000000014040a824 */ /* 0x000fe200078e0a00 */
[----:B------:R-:W-:Y:S01]  /*2c70*/  ISETP.GE.AND P2, PT, R6, RZ, PT ;  /* 0x000000ff0600720c */ /* 0x000fe20003f46270 */
[----:B------:R-:W-:Y:S01]  /*2c80*/  IMAD.MOV R4, RZ, RZ, -R4 ;  /* 0x000000ffff047224 */ /* 0x000fe200078e0a04 */
[----:B------:R-:W-:Y:S01]  /*2c90*/  @!P6 IADD3 R65, R65, -R0, RZ ;  /* 0x800000004141e210 */ /* 0x000fe20007ffe0ff */
[--C-:B------:R-:W-:Y:S01]  /*2ca0*/  @!P3 IMAD.IADD R67, R67, 0x1, -R0.reuse ;  /* 0x000000014343b824 */ /* 0x100fe200078e0a00 */
[----:B------:R-:W-:Y:S01]  /*2cb0*/  ISETP.GT.U32.AND P6, PT, R0, R68, PT ;  /* 0x000000440000720c */ /* 0x000fe20003fc4070 */
[----:B------:R-:W-:Y:S01]  /*2cc0*/  @!P0 IMAD.IADD R66, R66, 0x1, -R0 ;  /* 0x0000000142428824 */ /* 0x000fe200078e0a00 */
[----:B------:R-:W-:Y:S01]  /*2cd0*/  IABS R70, R5 ;  /* 0x0000000500467213 */ /* 0x000fe20000000000 */
[----:B------:R-:W-:Y:S01]  /*2ce0*/  IMAD R69, R0, R4, R69 ;  /* 0x0000000400457224 */ /* 0x000fe200078e0245 */
[----:B------:R-:W-:Y:S01]  /*2cf0*/  ISETP.GE.AND P3, PT, R5, RZ, PT ;  /* 0x000000ff0500720c */ /* 0x000fe20003f66270 */
[----:B------:R-:W-:Y:S01]  /*2d00*/  @!P4 IMAD.MOV R66, RZ, RZ, -R66 ;  /* 0x000000ffff42c224 */ /* 0x000fe200078e0a42 */
[----:B------:R-:W-:Y:S01]  /*2d10*/  ISETP.GE.AND P0, PT, R10, RZ, PT ;  /* 0x000000ff0a00720c */ /* 0x000fe20003f06270 */
[----:B------:R-:W-:Y:S01]  /*2d20*/  IMAD.HI.U32 R4, R3, R70, RZ ;  /* 0x0000004603047227 */ /* 0x000fe200078e00ff */
[----:B------:R-:W-:-:S02]  /*2d30*/  ISETP.GT.U32.AND P4, PT, R0, R69, PT ;  /* 0x000000450000720c */ /* 0x000fc40003f84070 */
[----:B------:R-:W-:Y:S01]  /*2d40*/  IADD3 R10, R2, 0x37, RZ ;  /* 0x00000037020a7810 */ /* 0x000fe20007ffe0ff */
[----:B------:R-:W-:Y:S02]  /*2d50*/  IMAD.MOV R5, RZ, RZ, -R4 ;  /* 0x000000ffff057224 */ /* 0x000fe400078e0a04 */
[----:B------:R-:W-:Y:S01]  /*2d60*/  @!P6 IMAD.IADD R68, R68, 0x1, -R0 ;  /* 0x000000014444e824 */ /* 0x000fe200078e0a00 */
[----:B------:R-:W-:Y:S01]  /*2d70*/  ISETP.GT.U32.AND P6, PT, R0, R67, PT ;  /* 0x000000430000720c */ /* 0x000fe20003fc4070 */
[----:B------:R-:W-:Y:S01]  /*2d80*/  @!P5 IMAD.MOV R63, RZ, RZ, -R63 ;  /* 0x000000ffff3fd224 */ /* 0x000fe200078e0a3f */
[----:B------:R-:W-:Y:S01]  /*2d90*/  ISETP.GE.AND P5, PT, R8, RZ, PT ;  /* 0x000000ff0800720c */ /* 0x000fe20003fa6270 */
[----:B------:R-:W-:Y:S01]  /*2da0*/  @!P2 IMAD.MOV R65, RZ, RZ, -R65 ;  /* 0x000000ffff41a224 */ /* 0x000fe200078e0a41 */
[C---:B------:R-:W-:Y:S01]  /*2db0*/  ISETP.GT.U32.AND P2, PT, R0.reuse, R68, PT ;  /* 0x000000440000720c */ /* 0x040fe20003f44070 */
[----:B------:R-:W-:Y:S01]  /*2dc0*/  IMAD R70, R0, R5, R70 ;  /* 0x0000000500467224 */ /* 0x000fe200078e0246 */
[C---:B------:R-:W-:Y:S01]  /*2dd0*/  IADD3 R8, R2.reuse, 0x34, RZ ;  /* 0x0000003402087810 */ /* 0x040fe20007ffe0ff */
[C---:B------:R-:W-:Y:S01]  /*2de0*/  VIADD R6, R2.reuse, 0x32 ;  /* 0x0000003202067836 */ /* 0x040fe20000000000 */
[----:B------:R-:W-:Y:S01]  /*2df0*/  IABS R76, R10 ;  /* 0x0000000a004c7213 */ /* 0x000fe20000000000 */
[C---:B------:R-:W-:Y:S01]  /*2e00*/  VIADD R7, R2.reuse, 0x33 ;  /* 0x0000003302077836 */ /* 0x040fe20000000000 */
[----:B------:R-:W-:Y:S01]  /*2e10*/  IABS R73, R8 ;  /* 0x0000000800497213 */ /* 0x000fe20000000000 */
[----:B------:R-:W-:Y:S01]  /*2e20*/  @!P4 IMAD.IADD R69, R69, 0x1, -R0 ;  /* 0x000000014545c824 */ /* 0x000fe200078e0a00 */
[----:B------:R-:W-:Y:S01]  /*2e30*/  IABS R71, R6 ;  /* 0x0000000600477213 */ /* 0x000fe20000000000 */
[----:B------:R-:W-:Y:S01]  /*2e40*/  @!P1 IMAD.MOV R64, RZ, RZ, -R64 ;  /* 0x000000ffff409224 */ /* 0x000fe200078e0a40 */
[----:B------:R-:W-:Y:S01]  /*2e50*/  @!P6 IADD3 R67, R67, -R0, RZ ;  /* 0x800000004343e210 */ /* 0x000fe20007ffe0ff */
[----:B------:R-:W-:Y:S01]  /*2e60*/  VIADD R12, R2, 0x60 ;  /* 0x00000060020c7836 */ /* 0x000fe20000000000 */
[----:B------:R-:W-:Y:S01]  /*2e70*/  ISETP.GT.U32.AND P6, PT, R0, R70, PT ;  /* 0x000000460000720c */ /* 0x000fe20003fc4070 */
[----:B------:R-:W-:Y:S01]  /*2e80*/  IMAD.HI.U32 R4, R3, R71, RZ ;  /* 0x0000004703047227 */ /* 0x000fe200078e00ff */
[----:B------:R-:W-:-:S02]  /*2e90*/  IABS R72, R7 ;  /* 0x0000000700487213 */ /* 0x000fc40000000000 */
[----:B------:R-:W-:Y:S01]  /*2ea0*/  ISETP.GE.AND P1, PT, R9, RZ, PT ;  /* 0x000000ff0900720c */ /* 0x000fe20003f26270 */
[----:B------:R-:W-:Y:S01]  /*2eb0*/  @!P5 IMAD.MOV R67, RZ, RZ, -R67 ;  /* 0x000000ffff43d224 */ /* 0x000fe200078e0a43 */
[----:B------:R-:W-:Y:S01]  /*2ec0*/  ISETP.GT.U32.AND P5, PT, R0, R69, PT ;  /* 0x000000450000720c */ /* 0x000fe20003fa4070 */
[----:B------:R-:W-:Y:S01]  /*2ed0*/  @!P2 IMAD.IADD R68, R68, 0x1, -R0 ;  /* 0x000000014444a824 */ /* 0x000fe200078e0a00 */
[----:B------:R-:W-:Y:S01]  /*2ee0*/  ISETP.GE.AND P2, PT, R6, RZ, PT ;  /* 0x000000ff0600720c */ /* 0x000fe20003f46270 */
[----:B------:R-:W-:Y:S01]  /*2ef0*/  IMAD.HI.U32 R5, R3, R72, RZ ;  /* 0x0000004803057227 */ /* 0x000fe200078e00ff */
[----:B------:R-:W-:Y:S02]  /*2f00*/  ISETP.GE.AND P4, PT, R7, RZ, PT ;  /* 0x000000ff0700720c */ /* 0x000fe40003f86270 */
[----:B------:R-:W-:Y:S01]  /*2f10*/  IABS R117, R12 ;  /* 0x0000000c00757213 */ /* 0x000fe20000000000 */
[----:B------:R-:W-:Y:S02]  /*2f20*/  IMAD.MOV R6, RZ, RZ, -R4 ;  /* 0x000000ffff067224 */ /* 0x000fe400078e0a04 */
[----:B------:R-:W-:-:S02]  /*2f30*/  IMAD.MOV R5, RZ, RZ, -R5 ;  /* 0x000000ffff057224 */ /* 0x000fc400078e0a05 */
[----:B------:R-:W-:Y:S02]  /*2f40*/  @!P6 IMAD.IADD R70, R70, 0x1, -R0 ;  /* 0x000000014646e824 */ /* 0x000fe400078e0a00 */
[C---:B------:R-:W-:Y:S02]  /*2f50*/  IMAD R71, R0.reuse, R6, R71 ;  /* 0x0000000600477224 */ /* 0x040fe400078e0247 */
[----:B------:R-:W-:Y:S01]  /*2f60*/  IMAD.HI.U32 R4, R3, R73, RZ ;  /* 0x0000004903047227 */ /* 0x000fe200078e00ff */
[----:B------:R-:W-:-:S03]  /*2f70*/  ISETP.GT.U32.AND P6, PT, R0, R70, PT ;  /* 0x000000460000720c */ /* 0x000fc60003fc4070 */
[----:B------:R-:W-:Y:S01]  /*2f80*/  IMAD R72, R0, R5, R72 ;  /* 0x0000000500487224 */ /* 0x000fe200078e0248 */
[----:B------:R-:W-:Y:S01]  /*2f90*/  IADD3 R4, -R4, RZ, RZ ;  /* 0x000000ff04047210 */ /* 0x000fe20007ffe1ff */
[----:B------:R-:W-:Y:S01]  /*2fa0*/  @!P1 IMAD.MOV R68, RZ, RZ, -R68 ;  /* 0x000000ffff449224 */ /* 0x000fe200078e0a44 */
[C---:B------:R-:W-:Y:S01]  /*2fb0*/  ISETP.GT.U32.AND P1, PT, R0.reuse, R71, PT ;  /* 0x000000470000720c */ /* 0x040fe20003f24070 */
[--C-:B------:R-:W-:Y:S01]  /*2fc0*/  @!P5 IMAD.IADD R69, R69, 0x1, -R0.reuse ;  /* 0x000000014545d824 */ /* 0x100fe200078e0a00 */
[C---:B------:R-:W-:Y:S01]  /*2fd0*/  ISETP.GT.U32.AND P5, PT, R0.reuse, R72, PT ;  /* 0x000000480000720c */ /* 0x040fe20003fa4070 */
[----:B------:R-:W-:Y:S02]  /*2fe0*/  IMAD R73, R0, R4, R73 ;  /* 0x0000000400497224 */ /* 0x000fe400078e0249 */
[----:B------:R-:W-:Y:S01]  /*2ff0*/  VIADD R6, R2, 0x35 ;  /* 0x0000003502067836 */ /* 0x000fe20000000000 */
[----:B------:R-:W-:Y:S01]  /*3000*/  @!P0 IADD3 R69, -R69, RZ, RZ ;  /* 0x000000ff45458210 */ /* 0x000fe20007ffe1ff */
[----:B------:R-:W-:Y:S01]  /*3010*/  @!P6 IMAD.IADD R70, R70, 0x1, -R0 ;  /* 0x000000014646e824 */ /* 0x000fe200078e0a00 */
[----:B------:R-:W-:Y:S01]  /*3020*/  ISETP.GT.U32.AND P6, PT, R0, R73, PT ;  /* 0x000000490000720c */ /* 0x000fe20003fc4070 */
[----:B------:R-:W-:Y:S01]  /*3030*/  VIADD R9, R2, 0x36 ;  /* 0x0000003602097836 */ /* 0x000fe20000000000 */
[----:B------:R-:W-:Y:S01]  /*3040*/  IABS R74, R6 ;  /* 0x00000006004a7213 */ /* 0x000fe20000000000 */
[----:B------:R-:W-:Y:S01]  /*3050*/  @!P3 IMAD.MOV R70, RZ, RZ, -R70 ;  /* 0x000000ffff46b224 */ /* 0x000fe200078e0a46 */
[----:B------:R-:W-:Y:S01]  /*3060*/  ISETP.GE.AND P3, PT, R6, RZ, PT ;  /* 0x000000ff0600720c */ /* 0x000fe20003f66270 */
[----:B------:R-:W-:Y:S01]  /*3070*/  VIADD R6, R2, 0x39 ;  /* 0x0000003902067836 */ /* 0x000fe20000000000 */
[----:B------:R-:W-:Y:S01]  /*3080*/  @!P1 IADD3 R71, R71, -R0, RZ ;  /* 0x8000000047479210 */ /* 0x000fe20007ffe0ff */
[----:B------:R-:W-:Y:S01]  /*3090*/  @!P5 IMAD.IADD R72, R72, 0x1, -R0 ;  /* 0x000000014848d824 */ /* 0x000fe200078e0a00 */
[----:B------:R-:W-:Y:S01]  /*30a0*/  IABS R75, R9 ;  /* 0x00000009004b7213 */ /* 0x000fe20000000000 */
[----:B------:R-:W-:Y:S01]  /*30b0*/  IMAD.HI.U32 R4, R3, R74, RZ ;  /* 0x0000004a03047227 */ /* 0x000fe200078e00ff */
[----:B------:R-:W-:-:S02]  /*30c0*/  ISETP.GT.U32.AND P5, PT, R0, R71, PT ;  /* 0x000000470000720c */ /* 0x000fc40003fa4070 */
[----:B------:R-:W-:Y:S01]  /*30d0*/  IABS R78, R6 ;  /* 0x00000006004e7213 */ /* 0x000fe20000000000 */
[----:B------:R-:W-:Y:S01]  /*30e0*/  IMAD.MOV R7, RZ, RZ, -R4 ;  /* 0x000000ffff077224 */ /* 0x000fe200078e0a04 */
[----:B------:R-:W-:Y:S01]  /*30f0*/  ISETP.GE.AND P1, PT, R8, RZ, PT ;  /* 0x000000ff0800720c */ /* 0x000fe20003f26270 */
[----:B------:R-:W-:Y:S01]  /*3100*/  IMAD.HI.U32 R5, R3, R75, RZ ;  /* 0x0000004b03057227 */ /* 0x000fe200078e00ff */
[----:B------:R-:W-:-:S03]  /*3110*/  IADD3 R8, R2, 0x40, RZ ;  /* 0x0000004002087810 */ /* 0x000fc60007ffe0ff */
[----:B------:R-:W-:Y:S01]  /*3120*/  @!P6 IMAD.IADD R73, R73, 0x1, -R0 ;  /* 0x000000014949e824 */ /* 0x000fe200078e0a00 */
[C---:B------:R-:W-:Y:S01]  /*3130*/  ISETP.GT.U32.AND P6, PT, R0.reuse, R72, PT ;  /* 0x000000480000720c */ /* 0x040fe20003fc4070 */
[C---:B------:R-:W-:Y:S01]  /*3140*/  IMAD R74, R0.reuse, R7, R74 ;  /* 0x00000007004a7224 */ /* 0x040fe200078e024a */
[----:B------:R-:W-:Y:S01]  /*3150*/  IABS R85, R8 ;  /* 0x0000000800557213 */ /* 0x000fe20000000000 */
[----:B------:R-:W-:Y:S01]  /*3160*/  IMAD.MOV R5, RZ, RZ, -R5 ;  /* 0x000000ffff057224 */ /* 0x000fe200078e0a05 */
[C---:B------:R-:W-:Y:S01]  /*3170*/  ISETP.GT.U32.AND P0, PT, R0.reuse, R73, PT ;  /* 0x000000490000720c */ /* 0x040fe20003f04070 */
[----:B------:R-:W-:Y:S01]  /*3180*/  @!P5 IMAD.IADD R71, R71, 0x1, -R0 ;  /* 0x000000014747d824 */ /* 0x000fe200078e0a00 */
[C---:B------:R-:W-:Y:S01]  /*3190*/  ISETP.GT.U32.AND P5, PT, R0.reuse, R74, PT ;  /* 0x0000004a0000720c */ /* 0x040fe20003fa4070 */
[----:B------:R-:W-:Y:S02]  /*31a0*/  IMAD R75, R0, R5, R75 ;  /* 0x00000005004b7224 */ /* 0x000fe400078e024b */
[----:B------:R-:W-:-:S04]  /*31b0*/  IMAD.HI.U32 R5, R3, R77, RZ ;  /* 0x0000004d03057227 */ /* 0x000fc800078e00ff */
[----:B------:R-:W-:Y:S01]  /*31c0*/  @!P6 IMAD.IADD R72, R72, 0x1, -R0 ;  /* 0x000000014848e824 */ /* 0x000fe200078e0a00 */
[----:B------:R-:W-:Y:S01]  /*31d0*/  IADD3 R5, -R5, RZ, RZ ;  /* 0x000000ff05057210 */ /* 0x000fe20007ffe1ff */
[----:B------:R-:W-:Y:S01]  /*31e0*/  @!P2 IMAD.MOV R71, RZ, RZ, -R71 ;  /* 0x000000ffff47a224 */ /* 0x000fe200078e0a47 */
[----:B------:R-:W-:Y:S01]  /*31f0*/  ISETP.GT.U32.AND P6, PT, R0, R75, PT ;  /* 0x0000004b0000720c */ /* 0x000fe20003fc4070 */
[----:B------:R-:W-:Y:S02]  /*3200*/  @!P4 IMAD.MOV R72, RZ, RZ, -R72 ;  /* 0x000000ffff48c224 */ /* 0x000fe400078e0a48 */
[----:B------:R-:W-:Y:S02]  /*3210*/  @!P5 IMAD.IADD R74, R74, 0x1, -R0 ;  /* 0x000000014a4ad824 */ /* 0x000fe400078e0a00 */
[C---:B------:R-:W-:Y:S02]  /*3220*/  IMAD R77, R0.reuse, R5, R77 ;  /* 0x00000005004d7224 */ /* 0x040fe400078e024d */
[----:B------:R-:W-:Y:S01]  /*3230*/  IMAD.HI.U32 R4, R3, R76, RZ ;  /* 0x0000004c03047227 */ /* 0x000fe200078e00ff */
[----:B------:R-:W-:-:S02]  /*3240*/  ISETP.GT.U32.AND P2, PT, R0, R74, PT ;  /* 0x0000004a0000720c */ /* 0x000fc40003f44070 */
[----:B------:R-:W-:Y:S01]  /*3250*/  ISETP.GT.U32.AND P4, PT, R0, R77, PT ;  /* 0x0000004d0000720c */ /* 0x000fe20003f84070 */
[----:B------:R-:W-:Y:S02]  /*3260*/  IMAD.MOV R7, RZ, RZ, -R4 ;  /* 0x000000ffff077224 */ /* 0x000fe400078e0a04 */
[----:B------:R-:W-:Y:S01]  /*3270*/  @!P6 IADD3 R75, R75, -R0, RZ ;  /* 0x800000004b4be210 */ /* 0x000fe20007ffe0ff */
[----:B------:R-:W-:-:S03]  /*3280*/  IMAD.HI.U32 R4, R3, R78, RZ ;  /* 0x0000004e03047227 */ /* 0x000fc600078e00ff */
[C---:B------:R-:W-:Y:S01]  /*3290*/  ISETP.GT.U32.AND P6, PT, R0.reuse, R75, PT ;  /* 0x0000004b0000720c */ /* 0x040fe20003fc4070 */
[----:B------:R-:W-:Y:S02]  /*32a0*/  IMAD R76, R0, R7, R76 ;  /* 0x00000007004c7224 */ /* 0x000fe400078e024c */
[----:B------:R-:W-:Y:S02]  /*32b0*/  VIADD R7, R2, 0x3a ;  /* 0x0000003a02077836 */ /* 0x000fe40000000000 */
[----:B------:R-:W-:Y:S01]  /*32c0*/  @!P2 IMAD.IADD R74, R74, 0x1, -R0 ;  /* 0x000000014a4aa824 */ /* 0x000fe200078e0a00 */
[----:B------:R-:W-:Y:S01]  /*32d0*/  ISETP.GT.U32.AND P5, PT, R0, R76, PT ;  /* 0x0000004c0000720c */ /* 0x000fe20003fa4070 */
[----:B------:R-:W-:Y:S01]  /*32e0*/  IMAD.MOV R5, RZ, RZ, -R4 ;  /* 0x000000ffff057224 */ /* 0x000fe200078e0a04 */
[----:B------:R-:W-:Y:S01]  /*32f0*/  IABS R79, R7 ;  /* 0x00000007004f7213 */ /* 0x000fe20000000000 */
[----:B------:R-:W-:Y:S01]  /*3300*/  @!P4 IMAD.IADD R77, R77, 0x1, -R0 ;  /* 0x000000014d4dc824 */ /* 0x000fe200078e0a00 */
[----:B------:R-:W-:Y:S01]  /*3310*/  @!P3 IADD3 R74, -R74, RZ, RZ ;  /* 0x000000ff4a4ab210 */ /* 0x000fe20007ffe1ff */
[----:B------:R-:W-:Y:S01]  /*3320*/  IMAD R78, R0, R5, R78 ;  /* 0x00000005004e7224 */ /* 0x000fe200078e024e */
[----:B------:R-:W-:Y:S01]  /*3330*/  ISETP.GE.AND P4, PT, R6, RZ, PT ;  /* 0x000000ff0600720c */ /* 0x000fe20003f86270 */
[----:B------:R-:W-:Y:S01]  /*3340*/  IMAD.HI.U32 R4, R3, R79, RZ ;  /* 0x0000004f03047227 */ /* 0x000fe200078e00ff */
[----:B------:R-:W-:-:S02]  /*3350*/  ISETP.GT.U32.AND P3, PT, R0, R77, PT ;  /* 0x0000004d0000720c */ /* 0x000fc40003f64070 */
[----:B------:R-:W-:Y:S01]  /*3360*/  ISETP.GE.AND P2, PT, R11, RZ, PT ;  /* 0x000000ff0b00720c */ /* 0x000fe20003f46270 */
[----:B------:R-:W-:Y:S01]  /*3370*/  @!P6 IMAD.IADD R75, R75, 0x1, -R0 ;  /* 0x000000014b4be824 */ /* 0x000fe200078e0a00 */
[----:B------:R-:W-:Y:S01]  /*3380*/  ISETP.GT.U32.AND P6, PT, R0, R78, PT ;  /* 0x0000004e0000720c */ /* 0x000fe20003fc4070 */
[----:B------:R-:W-:Y:S01]  /*3390*/  IMAD.MOV R4, RZ, RZ, -R4 ;  /* 0x000000ffff047224 */ /* 0x000fe200078e0a04 */
[----:B------:R-:W-:Y:S01]  /*33a0*/  IADD3 R11, R2, 0x43, RZ ;  /* 0x00000043020b7810 */ /* 0x000fe20007ffe0ff */
[--C-:B------:R-:W-:Y:S02]  /*33b0*/  @!P5 IMAD.IADD R76, R76, 0x1, -R0.reuse ;  /* 0x000000014c4cd824 */ /* 0x100fe400078e0a00 */
[C---:B------:R-:W-:Y:S01]  /*33c0*/  IMAD R79, R0.reuse, R4, R79 ;  /* 0x00000004004f7224 */ /* 0x040fe200078e024f */
[----:B------:R-:W-:Y:S01]  /*33d0*/  IABS R88, R11 ;  /* 0x0000000b00587213 */ /* 0x000fe20000000000 */
[--C-:B------:R-:W-:Y:S01]  /*33e0*/  @!P0 IMAD.IADD R73, R73, 0x1, -R0.reuse ;  /* 0x0000000149498824 */ /* 0x100fe200078e0a00 */
[C---:B------:R-:W-:Y:S01]  /*33f0*/  ISETP.GT.U32.AND P5, PT, R0.reuse, R76, PT ;  /* 0x0000004c0000720c */ /* 0x040fe20003fa4070 */
[--C-:B------:R-:W-:Y:S01]  /*3400*/  @!P3 IMAD.IADD R77, R77, 0x1, -R0.reuse ;  /* 0x000000014d4db824 */ /* 0x100fe200078e0a00 */
[----:B------:R-:W-:Y:S01]  /*3410*/  ISETP.GT.U32.AND P3, PT, R0, R79, PT ;  /* 0x0000004f0000720c */ /* 0x000fe20003f64070 */
[C---:B------:R-:W-:Y:S01]  /*3420*/  VIADD R4, R2.reuse, 0x3b ;  /* 0x0000003b02047836 */ /* 0x040fe20000000000 */
[----:B------:R-:W-:Y:S01]  /*3430*/  ISETP.GE.AND P0, PT, R9, RZ, PT ;  /* 0x000000ff0900720c */ /* 0x000fe20003f06270 */
[----:B------:R-:W-:Y:S01]  /*3440*/  VIADD R6, R2, 0x3d ;  /* 0x0000003d02067836 */ /* 0x000fe20000000000 */
[----:B------:R-:W-:Y:S01]  /*3450*/  @!P6 IADD3 R78, R78, -R0, RZ ;  /* 0x800000004e4ee210 */ /* 0x000fe20007ffe0ff */
[C---:B------:R-:W-:Y:S01]  /*3460*/  VIADD R5, R2.reuse, 0x3c ;  /* 0x0000003c02057836 */ /* 0x040fe20000000000 */
[----:B------:R-:W-:Y:S01]  /*3470*/  @!P1 IADD3 R73, -R73, RZ, RZ ;  /* 0x000000ff49499210 */ /* 0x000fe20007ffe1ff */
[----:B------:R-:W-:Y:S01]  /*3480*/  VIADD R9, R2, 0x41 ;  /* 0x0000004102097836 */ /* 0x000fe20000000000 */
[----:B------:R-:W-:Y:S01]  /*3490*/  ISETP.GE.AND P1, PT, R10, RZ, PT ;  /* 0x000000ff0a00720c */ /* 0x000fe20003f26270 */
[----:B------:R-:W-:Y:S01]  /*34a0*/  VIADD R10, R2, 0x42 ;  /* 0x00000042020a7836 */ /* 0x000fe20000000000 */
[----:B------:R-:W-:Y:S01]  /*34b0*/  ISETP.GT.U32.AND P6, PT, R0, R78, PT ;  /* 0x0000004e0000720c */ /* 0x000fe20003fc4070 */
[--C-:B------:R-:W-:Y:S01]  /*34c0*/  @!P5 IMAD.IADD R76, R76, 0x1, -R0.reuse ;  /* 0x000000014c4cd824 */ /* 0x100fe200078e0a00 */
[----:B------:R-:W-:Y:S01]  /*34d0*/  IABS R80, R4 ;  /* 0x0000000400507213 */ /* 0x000fe20000000000 */
[----:B------:R-:W-:Y:S01]  /*34e0*/  @!P3 IMAD.IADD R79, R79, 0x1, -R0 ;  /* 0x000000014f4fb824 */ /* 0x000fe200078e0a00 */
[----:B------:R-:W-:Y:S01]  /*34f0*/  ISETP.GE.AND P5, PT, R7, RZ, PT ;  /* 0x000000ff0700720c */ /* 0x000fe20003fa6270 */
[----:B------:R-:W-:Y:S01]  /*3500*/  VIADD R7, R2, 0x3e ;  /* 0x0000003e02077836 */ /* 0x000fe20000000000 */
[----:B------:R-:W-:Y:S01]  /*3510*/  IABS R82, R6 ;  /* 0x0000000600527213 */ /* 0x000fe20000000000 */
[----:B------:R-:W-:Y:S01]  /*3520*/  @!P0 IMAD.MOV R75, RZ, RZ, -R75 ;  /* 0x000000ffff4b8224 */ /* 0x000fe200078e0a4b */
[----:B------:R-:W-:Y:S01]  /*3530*/  ISETP.GE.AND P0, PT, R4, RZ, PT ;  /* 0x000000ff0400720c */ /* 0x000fe20003f06270 */
[----:B------:R-:W-:Y:S01]  /*3540*/  IMAD.HI.U32 R4, R3, R80, RZ ;  /* 0x0000005003047227 */ /* 0x000fe200078e00ff */
[----:B------:R-:W-:-:S02]  /*3550*/  ISETP.GT.U32.AND P3, PT, R0, R79, PT ;  /* 0x0000004f0000720c */ /* 0x000fc40003f64070 */
[----:B------:R-:W-:Y:S01]  /*3560*/  IABS R81, R5 ;  /* 0x0000000500517213 */ /* 0x000fe20000000000 */
[----:B------:R-:W-:Y:S01]  /*3570*/  @!P1 IMAD.MOV R76, RZ, RZ, -R76 ;  /* 0x000000ffff4c9224 */ /* 0x000fe200078e0a4c */
[----:B------:R-:W-:Y:S01]  /*3580*/  ISETP.GE.AND P1, PT, R5, RZ, PT ;  /* 0x000000ff0500720c */ /* 0x000fe20003f26270 */
[----:B------:R-:W-:Y:S01]  /*3590*/  @!P6 IMAD.IADD R78, R78, 0x1, -R0 ;  /* 0x000000014e4ee824 */ /* 0x000fe200078e0a00 */
[----:B------:R-:W-:Y:S01]  /*35a0*/  ISETP.GE.AND P6, PT, R7, RZ, PT ;  /* 0x000000ff0700720c */ /* 0x000fe20003fc6270 */
[----:B------:R-:W-:Y:S01]  /*35b0*/  IMAD.HI.U32 R5, R3, R82, RZ ;  /* 0x0000005203057227 */ /* 0x000fe200078e00ff */
[----:B------:R-:W-:Y:S02]  /*35c0*/  IABS R83, R7 ;  /* 0x0000000700537213 */ /* 0x000fe40000000000 */
[----:B------:R-:W-:Y:S01]  /*35d0*/  @!P2 IADD3 R77, -R77, RZ, RZ ;  /* 0x000000ff4d4da210 */ /* 0x000fe20007ffe1ff */
[----:B------:R-:W-:Y:S01]  /*35e0*/  IMAD.MOV R7, RZ, RZ, -R4 ;  /* 0x000000ffff077224 */ /* 0x000fe200078e0a04 */
[----:B------:R-:W-:Y:S01]  /*35f0*/  IADD3 R5, -R5, RZ, RZ ;  /* 0x000000ff05057210 */ /* 0x000fe20007ffe1ff */
[----:B------:R-:W-:Y:S01]  /*3600*/  @!P4 IMAD.MOV R78, RZ, RZ, -R78 ;  /* 0x000000ffff4ec224 */ /* 0x000fe200078e0a4e */
[----:B------:R-:W-:Y:S01]  /*3610*/  ISETP.GE.AND P2, PT, R6, RZ, PT ;  /* 0x000000ff0600720c */ /* 0x000fe20003f46270 */
[C---:B------:R-:W-:Y:S01]  /*3620*/  IMAD R80, R0.reuse, R7, R80 ;  /* 0x0000000700507224 */ /* 0x040fe200078e0250 */
[----:B------:R-:W-:Y:S01]  /*3630*/  IABS R86, R9 ;  /* 0x0000000900567213 */ /* 0x000fe20000000000 */
[----:B------:R-:W-:Y:S01]  /*3640*/  @!P3 IMAD.IADD R79, R79, 0x1, -R0 ;  /* 0x000000014f4fb824 */ /* 0x000fe200078e0a00 */
[----:B------:R-:W-:Y:S01]  /*3650*/  IABS R87, R10 ;  /* 0x0000000a00577213 */ /* 0x000fe20000000000 */
[C---:B------:R-:W-:Y:S01]  /*3660*/  IMAD R82, R0.reuse, R5, R82 ;  /* 0x0000000500527224 */ /* 0x040fe200078e0252 */
[----:B------:R-:W-:Y:S01]  /*3670*/  ISETP.GT.U32.AND P4, PT, R0, R80, PT ;  /* 0x000000500000720c */ /* 0x000fe20003f84070 */
[----:B------:R-:W-:-:S02]  /*3680*/  @!P5 IMAD.MOV R79, RZ, RZ, -R79 ;  /* 0x000000ffff4fd224 */ /* 0x000fc400078e0a4f */
[----:B------:R-:W-:Y:S01]  /*3690*/  IMAD.HI.U32 R4, R3, R81, RZ ;  /* 0x0000005103047227 */ /* 0x000fe200078e00ff */
[----:B------:R-:W-:-:S03]  /*36a0*/  ISETP.GT.U32.AND P5, PT, R0, R82, PT ;  /* 0x000000520000720c */ /* 0x000fc60003fa4070 */
[----:B------:R-:W-:Y:S02]  /*36b0*/  IMAD.MOV R6, RZ, RZ, -R4 ;  /* 0x000000ffff067224 */ /* 0x000fe400078e0a04 */
[----:B------:R-:W-:-:S04]  /*36c0*/  IMAD.HI.U32 R4, R3, R83, RZ ;  /* 0x0000005303047227 */ /* 0x000fc800078e00ff */
[--C-:B------:R-:W-:Y:S02]  /*36d0*/  @!P4 IMAD.IADD R80, R80, 0x1, -R0.reuse ;  /* 0x000000015050c824 */ /* 0x100fe400078e0a00 */
        /* <DEDUP_REMOVED lines=8> */
[----:B------:R-:W-:Y:S02]  /*3760*/  IMAD.MOV R5, RZ, RZ, -R5 ;  /* 0x000000ffff057224 */ /* 0x000fe400078e0a05 */
[----:B------:R-:W-:Y:S02]  /*3770*/  VIADD R6, R2, 0x3f ;  /* 0x0000003f02067836 */ /* 0x000fe40000000000 */
[--C-:B------:R-:W-:Y:S01]  /*3780*/  @!P4 IMAD.IADD R80, R80, 0x1, -R0.reuse ;  /* 0x000000015050c824 */ /* 0x100fe200078e0a00 */
[C---:B------:R-:W-:Y:S01]  /*3790*/  ISETP.GT.U32.AND P4, PT, R0.reuse, R83, PT ;  /* 0x000000530000720c */ /* 0x040fe20003f84070 */
[----:B------:R-:W-:Y:S01]  /*37a0*/  IMAD R85, R0, R5, R85 ;  /* 0x0000000500557224 */ /* 0x000fe200078e0255 */
[----:B------:R-:W-:Y:S01]  /*37b0*/  IABS R84, R6 ;  /* 0x0000000600547213 */ /* 0x000fe20000000000 */
[----:B------:R-:W-:Y:S01]  /*37c0*/  @!P5 IMAD.IADD R82, R82, 0x1, -R0 ;  /* 0x000000015252d824 */ /* 0x000fe200078e0a00 */
[----:B------:R-:W-:Y:S01]  /*37d0*/  @!P3 IADD3 R81, R81, -R0, RZ ;  /* 0x800000005151b210 */ /* 0x000fe20007ffe0ff */
[----:B------:R-:W-:Y:S01]  /*37e0*/  @!P0 IMAD.MOV R80, RZ, RZ, -R80 ;  /* 0x000000ffff508224 */ /* 0x000fe200078e0a50 */
[C---:B------:R-:W-:Y:S01]  /*37f0*/  ISETP.GT.U32.AND P5, PT, R0.reuse, R85, PT ;  /* 0x000000550000720c */ /* 0x040fe20003fa4070 */
[----:B------:R-:W-:Y:S01]  /*3800*/  IMAD.HI.U32 R4, R3, R84, RZ ;  /* 0x0000005403047227 */ /* 0x000fe200078e00ff */
[----:B------:R-:W-:-:S03]  /*3810*/  ISETP.GT.U32.AND P3, PT, R0, R81, PT ;  /* 0x000000510000720c */ /* 0x000fc60003f64070 */
[----:B------:R-:W-:Y:S02]  /*3820*/  IMAD.MOV R7, RZ, RZ, -R4 ;  /* 0x000000ffff077224 */ /* 0x000fe400078e0a04 */
[----:B------:R-:W-:Y:S01]  /*3830*/  @!P4 IMAD.IADD R83, R83, 0x1, -R0 ;  /* 0x000000015353c824 */ /* 0x000fe200078e0a00 */
[----:B------:R-:W-:Y:S01]  /*3840*/  ISETP.GE.AND P4, PT, R6, RZ, PT ;  /* 0x000000ff0600720c */ /* 0x000fe20003f86270 */
[----:B------:R-:W-:-:S03]  /*3850*/  IMAD.HI.U32 R4, R3, R86, RZ ;  /* 0x0000005603047227 */ /* 0x000fc600078e00ff */
[C---:B------:R-:W-:Y:S01]  /*3860*/  ISETP.GT.U32.AND P0, PT, R0.reuse, R83, PT ;  /* 0x000000530000720c */ /* 0x040fe20003f04070 */
[----:B------:R-:W-:Y:S02]  /*3870*/  @!P5 IMAD.IADD R85, R85, 0x1, -R0 ;  /* 0x000000015555d824 */ /* 0x000fe400078e0a00 */
[----:B------:R-:W-:Y:S01]  /*3880*/  IMAD R84, R0, R7, R84 ;  /* 0x0000000700547224 */ /* 0x000fe200078e0254 */
[----:B------:R-:W-:Y:S01]  /*3890*/  IADD3 R7, -R4, RZ, RZ ;  /* 0x000000ff04077210 */ /* 0x000fe20007ffe1ff */
[----:B------:R-:W-:Y:S01]  /*38a0*/  IMAD.HI.U32 R5, R3, R87, RZ ;  /* 0x0000005703057227 */ /* 0x000fe200078e00ff */
[----:B------:R-:W-:-:S03]  /*38b0*/  ISETP.GT.U32.AND P5, PT, R0, R85, PT ;  /* 0x000000550000720c */ /* 0x000fc60003fa4070 */
[----:B------:R-:W-:Y:S01]  /*38c0*/  @!P3 IMAD.IADD R81, R81, 0x1, -R0 ;  /* 0x000000015151b824 */ /* 0x000fe200078e0a00 */
[----:B------:R-:W-:Y:S01]  /*38d0*/  ISETP.GT.U32.AND P3, PT, R0, R84, PT ;  /* 0x000000540000720c */ /* 0x000fe20003f64070 */
[----:B------:R-:W-:Y:S02]  /*38e0*/  IMAD.MOV R5, RZ, RZ, -R5 ;  /* 0x000000ffff057224 */ /* 0x000fe400078e0a05 */
[----:B------:R-:W-:Y:S01]  /*38f0*/  IMAD.HI.U32 R4, R3, R88, RZ ;  /* 0x0000005803047227 */ /* 0x000fe200078e00ff */
[----:B------:R-:W-:-:S03]  /*3900*/  @!P0 IADD3 R83, R83, -R0, RZ ;  /* 0x8000000053538210 */ /* 0x000fc60007ffe0ff */
[C---:B------:R-:W-:Y:S02]  /*3910*/  IMAD R87, R0.reuse, R5, R87 ;  /* 0x0000000500577224 */ /* 0x040fe400078e0257 */
[C---:B------:R-:W-:Y:S02]  /*3920*/  IMAD R86, R0.reuse, R7, R86 ;  /* 0x0000000700567224 */ /* 0x040fe400078e0256 */
[----:B------:R-:W-:Y:S02]  /*3930*/  IMAD.MOV R5, RZ, RZ, -R4 ;  /* 0x000000ffff057224 */ /* 0x000fe400078e0a04 */
[----:B------:R-:W-:Y:S01]  /*3940*/  @!P6 IMAD.MOV R83, RZ, RZ, -R83 ;  /* 0x000000ffff53e224 */ /* 0x000fe200078e0a53 */
[C---:B------:R-:W-:Y:S01]  /*3950*/  ISETP.GT.U32.AND P0, PT, R0.reuse, R86, PT ;  /* 0x000000560000720c */ /* 0x040fe20003f04070 */
[C---:B------:R-:W-:Y:S01]  /*3960*/  IMAD R88, R0.reuse, R5, R88 ;  /* 0x0000000500587224 */ /* 0x040fe200078e0258 */
[----:B------:R-:W-:Y:S01]  /*3970*/  ISETP.GT.U32.AND P6, PT, R0, R87, PT ;  /* 0x000000570000720c */ /* 0x000fe20003fc4070 */
[----:B------:R-:W-:-:S02]  /*3980*/  @!P5 IMAD.IADD R85, R85, 0x1, -R0 ;  /* 0x000000015555d824 */ /* 0x000fc400078e0a00 */
[--C-:B------:R-:W-:Y:S01]  /*3990*/  @!P3 IMAD.IADD R84, R84, 0x1, -R0.reuse ;  /* 0x000000015454b824 */ /* 0x100fe200078e0a00 */
[----:B------:R-:W-:Y:S01]  /*39a0*/  ISETP.GT.U32.AND P5, PT, R0, R88, PT ;  /* 0x000000580000720c */ /* 0x000fe20003fa4070 */
[----:B------:R-:W-:Y:S01]  /*39b0*/  VIADD R6, R2, 0x44 ;  /* 0x0000004402067836 */ /* 0x000fe20000000000 */
[----:B------:R-:W-:Y:S01]  /*39c0*/  ISETP.GE.AND P3, PT, R8, RZ, PT ;  /* 0x000000ff0800720c */ /* 0x000fe20003f66270 */
[----:B------:R-:W-:Y:S01]  /*39d0*/  @!P1 IMAD.MOV R81, RZ, RZ, -R81 ;  /* 0x000000ffff519224 */ /* 0x000fe200078e0a51 */
[----:B------:R-:W-:Y:S01]  /*39e0*/  ISETP.GT.U32.AND P1, PT, R0, R84, PT ;  /* 0x000000540000720c */ /* 0x000fe20003f24070 */
[----:B------:R-:W-:Y:S01]  /*39f0*/  VIADD R7, R2, 0x45 ;  /* 0x0000004502077836 */ /* 0x000fe20000000000 */
[----:B------:R-:W-:Y:S01]  /*3a00*/  IABS R89, R6 ;  /* 0x0000000600597213 */ /* 0x000fe20000000000 */
[----:B------:R-:W-:Y:S01]  /*3a10*/  @!P0 IMAD.IADD R86, R86, 0x1, -R0 ;  /* 0x0000000156568824 */ /* 0x000fe200078e0a00 */
[----:B------:R-:W-:Y:S01]  /*3a20*/  ISETP.GE.AND P0, PT, R11, RZ, PT ;  /* 0x000000ff0b00720c */ /* 0x000fe20003f06270 */
[----:B------:R-:W-:Y:S01]  /*3a30*/  @!P2 IMAD.MOV R82, RZ, RZ, -R82 ;  /* 0x000000ffff52a224 */ /* 0x000fe200078e0a52 */
[----:B------:R-:W-:Y:S01]  /*3a40*/  IABS R90, R7 ;  /* 0x00000007005a7213 */ /* 0x000fe20000000000 */
[----:B------:R-:W-:Y:S01]  /*3a50*/  IMAD.HI.U32 R4, R3, R89, RZ ;  /* 0x0000005903047227 */ /* 0x000fe200078e00ff */
[----:B------:R-:W-:-:S02]  /*3a60*/  @!P6 IADD3 R87, R87, -R0, RZ ;  /* 0x800000005757e210 */ /* 0x000fc40007ffe0ff */
[----:B------:R-:W-:Y:S01]  /*3a70*/  ISETP.GT.U32.AND P6, PT, R0, R86, PT ;  /* 0x000000560000720c */ /* 0x000fe20003fc4070 */
[----:B------:R-:W-:Y:S01]  /*3a80*/  @!P5 IMAD.IADD R88, R88, 0x1, -R0 ;  /* 0x000000015858d824 */ /* 0x000fe200078e0a00 */
[----:B------:R-:W-:Y:S01]  /*3a90*/  ISETP.GE.AND P2, PT, R9, RZ, PT ;  /* 0x000000ff0900720c */ /* 0x000fe20003f46270 */
[----:B------:R-:W-:Y:S01]  /*3aa0*/  IMAD.MOV R5, RZ, RZ, -R4 ;  /* 0x000000ffff057224 */ /* 0x000fe200078e0a04 */
[----:B------:R-:W-:Y:S01]  /*3ab0*/  @!P1 IADD3 R84, R84, -R0, RZ ;  /* 0x8000000054549210 */ /* 0x000fe20007ffe0ff */
[----:B------:R-:W-:Y:S01]  /*3ac0*/  IMAD.HI.U32 R4, R3, R90, RZ ;  /* 0x0000005a03047227 */ /* 0x000fe200078e00ff */
[----:B------:R-:W-:Y:S02]  /*3ad0*/  ISETP.GT.U32.AND P5, PT, R0, R88, PT ;  /* 0x000000580000720c */ /* 0x000fe40003fa4070 */
[----:B------:R-:W-:Y:S01]  /*3ae0*/  ISETP.GE.AND P1, PT, R10, RZ, PT ;  /* 0x000000ff0a00720c */ /* 0x000fe20003f26270 */
[----:B------:R-:W-:Y:S01]  /*3af0*/  IMAD R89, R0, R5, R89 ;  /* 0x0000000500597224 */ /* 0x000fe200078e0259 */
[----:B------:R-:W-:Y:S01]  /*3b00*/  IADD3 R5, -R4, RZ, RZ ;  /* 0x000000ff04057210 */ /* 0x000fe20007ffe1ff */
[----:B------:R-:W-:Y:S01]  /*3b10*/  @!P4 IMAD.MOV R84, RZ, RZ, -R84 ;  /* 0x000000ffff54c224 */ /* 0x000fe200078e0a54 */
[----:B------:R-:W-:Y:S01]  /*3b20*/  ISETP.GT.U32.AND P4, PT, R0, R87, PT ;  /* 0x000000570000720c */ /* 0x000fe20003f84070 */
[----:B------:R-:W-:Y:S01]  /*3b30*/  @!P6 IMAD.IADD R86, R86, 0x1, -R0 ;  /* 0x000000015656e824 */ /* 0x000fe200078e0a00 */
[C---:B------:R-:W-:Y:S01]  /*3b40*/  ISETP.GT.U32.AND P6, PT, R0.reuse, R89, PT ;  /* 0x000000590000720c */ /* 0x040fe20003fc4070 */
[----:B------:R-:W-:Y:S01]  /*3b50*/  IMAD R90, R0, R5, R90 ;  /* 0x00000005005a7224 */ /* 0x000fe200078e025a */
[----:B------:R-:W-:Y:S01]  /*3b60*/  @!P3 IADD3 R85, -R85, RZ, RZ ;  /* 0x000000ff5555b210 */ /* 0x000fe20007ffe1ff */
[----:B------:R-:W-:-:S02]  /*3b70*/  VIADD R8, R2, 0x46 ;  /* 0x0000004602087836 */ /* 0x000fc40000000000 */
[----:B------:R-:W-:Y:S02]  /*3b80*/  VIADD R9, R2, 0x47 ;  /* 0x0000004702097836 */ /* 0x000fe40000000000 */
[----:B------:R-:W-:Y:S01]  /*3b90*/  @!P5 IMAD.IADD R88, R88, 0x1, -R0 ;  /* 0x000000015858d824 */ /* 0x000fe200078e0a00 */
[----:B------:R-:W-:Y:S01]  /*3ba0*/  ISETP.GT.U32.AND P5, PT, R0, R90, PT ;  /* 0x0000005a0000720c */ /* 0x000fe20003fa4070 */
[----:B------:R-:W-:Y:S01]  /*3bb0*/  @!P2 IMAD.MOV R86, RZ, RZ, -R86 ;  /* 0x000000ffff56a224 */ /* 0x000fe200078e0a56 */
[----:B------:R-:W-:Y:S01]  /*3bc0*/  IABS R91, R8 ;  /* 0x00000008005b7213 */ /* 0x000fe20000000000 */
[--C-:B------:R-:W-:Y:S01]  /*3bd0*/  @!P4 IMAD.IADD R87, R87, 0x1, -R0.reuse ;  /* 0x000000015757c824 */ /* 0x100fe200078e0a00 */
[----:B------:R-:W-:Y:S01]  /*3be0*/  IABS R92, R9 ;  /* 0x00000009005c7213 */ /* 0x000fe20000000000 */
[----:B------:R-:W-:Y:S01]  /*3bf0*/  @!P6 IMAD.IADD R89, R89, 0x1, -R0 ;  /* 0x000000015959e824 */ /* 0x000fe200078e0a00 */
[----:B------:R-:W-:Y:S01]  /*3c00*/  ISETP.GE.AND P4, PT, R6, RZ, PT ;  /* 0x000000ff0600720c */ /* 0x000fe20003f86270 */
[----:B------:R-:W-:Y:S01]  /*3c10*/  IMAD.HI.U32 R4, R3, R91, RZ ;  /* 0x0000005b03047227 */ /* 0x000fe200078e00ff */
[----:B------:R-:W-:-:S03]  /*3c20*/  ISETP.GE.AND P6, PT, R7, RZ, PT ;  /* 0x000000ff0700720c */ /* 0x000fc60003fc6270 */
[----:B------:R-:W-:Y:S01]  /*3c30*/  VIADD R6, R2, 0x48 ;  /* 0x0000004802067836 */ /* 0x000fe20000000000 */
[----:B------:R-:W-:Y:S01]  /*3c40*/  IADD3 R4, -R4, RZ, RZ ;  /* 0x000000ff04047210 */ /* 0x000fe20007ffe1ff */
[----:B------:R-:W-:-:S03]  /*3c50*/  IMAD.HI.U32 R5, R3, R92, RZ ;  /* 0x0000005c03057227 */ /* 0x000fc600078e00ff */
[----:B------:R-:W-:Y:S01]  /*3c60*/  IABS R93, R6 ;  /* 0x00000006005d7213 */ /* 0x000fe20000000000 */
[----:B------:R-:W-:Y:S02]  /*3c70*/  IMAD.MOV R5, RZ, RZ, -R5 ;  /* 0x000000ffff057224 */ /* 0x000fe400078e0a05 */
[----:B------:R-:W-:Y:S02]  /*3c80*/  VIADD R7, R2, 0x49 ;  /* 0x0000004902077836 */ /* 0x000fe40000000000 */
[----:B------:R-:W-:Y:S01]  /*3c90*/  @!P5 IMAD.IADD R90, R90, 0x1, -R0 ;  /* 0x000000015a5ad824 */ /* 0x000fe200078e0a00 */
[C---:B------:R-:W-:Y:S01]  /*3ca0*/  ISETP.GT.U32.AND P5, PT, R0.reuse, R89, PT ;  /* 0x000000590000720c */ /* 0x040fe20003fa4070 */
[C---:B------:R-:W-:Y:S01]  /*3cb0*/  IMAD R91, R0.reuse, R4, R91 ;  /* 0x00000004005b7224 */ /* 0x040fe200078e025b */
[----:B------:R-:W-:Y:S01]  /*3cc0*/  IABS R94, R7 ;  /* 0x00000007005e7213 */ /* 0x000fe20000000000 */
[C---:B------:R-:W-:Y:S01]  /*3cd0*/  IMAD R92, R0.reuse, R5, R92 ;  /* 0x00000005005c7224 */ /* 0x040fe200078e025c */
[C---:B------:R-:W-:Y:S01]  /*3ce0*/  ISETP.GT.U32.AND P3, PT, R0.reuse, R90, PT ;  /* 0x0000005a0000720c */ /* 0x040fe20003f64070 */
[----:B------:R-:W-:Y:S01]  /*3cf0*/  IMAD.HI.U32 R4, R3, R93, RZ ;  /* 0x0000005d03047227 */ /* 0x000fe200078e00ff */
[----:B------:R-:W-:-:S03]  /*3d00*/  ISETP.GT.U32.AND P2, PT, R0, R91, PT ;  /* 0x0000005b0000720c */ /* 0x000fc60003f44070 */
[----:B------:R-:W-:Y:S01]  /*3d10*/  @!P1 IMAD.MOV R87, RZ, RZ, -R87 ;  /* 0x000000ffff579224 */ /* 0x000fe200078e0a57 */
[----:B------:R-:W-:Y:S01]  /*3d20*/  ISETP.GT.U32.AND P1, PT, R0, R92, PT ;  /* 0x0000005c0000720c */ /* 0x000fe20003f24070 */
[----:B------:R-:W-:Y:S01]  /*3d30*/  IMAD.HI.U32 R5, R3, R94, RZ ;  /* 0x0000005e03057227 */ /* 0x000fe200078e00ff */
[----:B------:R-:W-:-:S03]  /*3d40*/  IADD3 R4, -R4, RZ, RZ ;  /* 0x000000ff04047210 */ /* 0x000fc60007ffe1ff */
[--C-:B------:R-:W-:Y:S01]  /*3d50*/  @!P5 IMAD.IADD R89, R89, 0x1, -R0.reuse ;  /* 0x000000015959d824 */ /* 0x100fe200078e0a00 */
[----:B------:R-:W-:Y:S01]  /*3d60*/  ISETP.GE.AND P5, PT, R9, RZ, PT ;  /* 0x000000ff0900720c */ /* 0x000fe20003fa6270 */
[----:B------:R-:W-:Y:S02]  /*3d70*/  IMAD.MOV R5, RZ, RZ, -R5 ;  /* 0x000000ffff057224 */ /* 0x000fe400078e0a05 */
[----:B------:R-:W-:Y:S02]  /*3d80*/  IMAD R93, R0, R4, R93 ;  /* 0x00000004005d7224 */ /* 0x000fe400078e025d */
[----:B------:R-:W-:Y:S01]  /*3d90*/  @!P3 IMAD.IADD R90, R90, 0x1, -R0 ;  /* 0x000000015a5ab824 */ /* 0x000fe200078e0a00 */
[----:B------:R-:W-:Y:S01]  /*3da0*/  ISETP.GE.AND P3, PT, R6, RZ, PT ;  /* 0x000000ff0600720c */ /* 0x000fe20003f66270 */
[----:B------:R-:W-:Y:S01]  /*3db0*/  IMAD R94, R0, R5, R94 ;  /* 0x00000005005e7224 */ /* 0x000fe200078e025e */
[----:B------:R-:W-:Y:S01]  /*3dc0*/  @!P1 IADD3 R92, R92, -R0, RZ ;  /* 0x800000005c5c9210 */ /* 0x000fe20007ffe0ff */
[----:B------:R-:W-:Y:S01]  /*3dd0*/  @!P4 IMAD.MOV R89, RZ, RZ, -R89 ;  /* 0x000000ffff59c224 */ /* 0x000fe200078e0a59 */
[C---:B------:R-:W-:Y:S01]  /*3de0*/  ISETP.GT.U32.AND P4, PT, R0.reuse, R93, PT ;  /* 0x0000005d0000720c */ /* 0x040fe20003f84070 */
[----:B------:R-:W-:Y:S01]  /*3df0*/  @!P6 IMAD.MOV R90, RZ, RZ, -R90 ;  /* 0x000000ffff5ae224 */ /* 0x000fe200078e0a5a */
[----:B------:R-:W-:Y:S01]  /*3e00*/  ISETP.GT.U32.AND P6, PT, R0, R94, PT ;  /* 0x0000005e0000720c */ /* 0x000fe20003fc4070 */
[----:B------:R-:W-:Y:S01]  /*3e10*/  VIADD R5, R2, 0x4a ;  /* 0x0000004a02057836 */ /* 0x000fe20000000000 */
[----:B------:R-:W-:Y:S01]  /*3e20*/  ISETP.GT.U32.AND P1, PT, R0, R92, PT ;  /* 0x0000005c0000720c */ /* 0x000fe20003f24070 */
[----:B------:R-:W-:-:S02]  /*3e30*/  VIADD R6, R2, 0x4b ;  /* 0x0000004b02067836 */ /* 0x000fc40000000000 */
[----:B------:R-:W-:Y:S01]  /*3e40*/  @!P2 IMAD.IADD R91, R91, 0x1, -R0 ;  /* 0x000000015b5ba824 */ /* 0x000fe200078e0a00 */
[----:B------:R-:W-:Y:S01]  /*3e50*/  IABS R95, R5 ;  /* 0x00000005005f7213 */ /* 0x000fe20000000000 */
[----:B------:R-:W-:Y:S01]  /*3e60*/  @!P0 IMAD.MOV R88, RZ, RZ, -R88 ;  /* 0x000000ffff588224 */ /* 0x000fe200078e0a58 */
[----:B------:R-:W-:Y:S01]  /*3e70*/  IABS R96, R6 ;  /* 0x0000000600607213 */ /* 0x000fe20000000000 */
[----:B------:R-:W-:Y:S01]  /*3e80*/  VIADD R9, R2, 0x4e ;  /* 0x0000004e02097836 */ /* 0x000fe20000000000 */
[----:B------:R-:W-:Y:S01]  /*3e90*/  ISETP.GT.U32.AND P2, PT, R0, R91, PT ;  /* 0x0000005b0000720c */ /* 0x000fe20003f44070 */
[--C-:B------:R-:W-:Y:S01]  /*3ea0*/  @!P4 IMAD.IADD R93, R93, 0x1, -R0.reuse ;  /* 0x000000015d5dc824 */ /* 0x100fe200078e0a00 */
[----:B------:R-:W-:Y:S01]  /*3eb0*/  ISETP.GE.AND P0, PT, R8, RZ, PT ;  /* 0x000000ff0800720c */ /* 0x000fe20003f06270 */
[----:B------:R-:W-:Y:S01]  /*3ec0*/  @!P6 IMAD.IADD R94, R94, 0x1, -R0 ;  /* 0x000000015e5ee824 */ /* 0x000fe200078e0a00 */
[----:B------:R-:W-:Y:S01]  /*3ed0*/  IADD3 R8, R2, 0x4c, RZ ;  /* 0x0000004c02087810 */ /* 0x000fe20007ffe0ff */
[----:B------:R-:W-:Y:S01]  /*3ee0*/  IMAD.HI.U32 R4, R3, R95, RZ ;  /* 0x0000005f03047227 */ /* 0x000fe200078e00ff */
[----:B------:R-:W-:-:S02]  /*3ef0*/  ISETP.GT.U32.AND P4, PT, R0, R93, PT ;  /* 0x0000005d0000720c */ /* 0x000fc40003f84070 */
[----:B------:R-:W-:Y:S01]  /*3f00*/  ISETP.GT.U32.AND P6, PT, R0, R94, PT ;  /* 0x0000005e0000720c */ /* 0x000fe20003fc4070 */
[----:B------:R-:W-:Y:S01]  /*3f10*/  @!P1 IMAD.IADD R92, R92, 0x1, -R0 ;  /* 0x000000015c5c9824 */ /* 0x000fe200078e0a00 */
[----:B------:R-:W-:Y:S01]  /*3f20*/  ISETP.GE.AND P1, PT, R5, RZ, PT ;  /* 0x000000ff0500720c */ /* 0x000fe20003f26270 */
[----:B------:R-:W-:Y:S01]  /*3f30*/  IMAD.HI.U32 R5, R3, R96, RZ ;  /* 0x0000006003057227 */ /* 0x000fe200078e00ff */
[----:B------:R-:W-:Y:S02]  /*3f40*/  IABS R97, R8 ;  /* 0x0000000800617213 */ /* 0x000fe40000000000 */
[----:B------:R-:W-:Y:S01]  /*3f50*/  IABS R99, R9 ;  /* 0x0000000900637213 */ /* 0x000fe20000000000 */
[----:B------:R-:W-:Y:S01]  /*3f60*/  IMAD.MOV R4, RZ, RZ, -R4 ;  /* 0x000000ffff047224 */ /* 0x000fe200078e0a04 */
[----:B------:R-:W-:Y:S01]  /*3f70*/  IADD3 R5, -R5, RZ, RZ ;  /* 0x000000ff05057210 */ /* 0x000fe20007ffe1ff */
[----:B------:R-:W-:Y:S01]  /*3f80*/  @!P2 IMAD.IADD R91, R91, 0x1, -R0 ;  /* 0x000000015b5ba824 */ /* 0x000fe200078e0a00 */
[----:B------:R-:W-:Y:S01]  /*3f90*/  ISETP.GE.AND P2, PT, R7, RZ, PT ;  /* 0x000000ff0700720c */ /* 0x000fe20003f46270 */
[C---:B------:R-:W-:Y:S01]  /*3fa0*/  IMAD R95, R0.reuse, R4, R95 ;  /* 0x00000004005f7224 */ /* 0x040fe200078e025f */
[----:B------:R-:W-:Y:S01]  /*3fb0*/  @!P4 IADD3 R93, R93, -R0, RZ ;  /* 0x800000005d5dc210 */ /* 0x000fe20007ffe0ff */
[----:B------:R-:W-:-:S02]  /*3fc0*/  IMAD R96, R0, R5, R96 ;  /* 0x0000000500607224 */ /* 0x000fc400078e0260 */
[----:B------:R-:W-:Y:S01]  /*3fd0*/  @!P6 IMAD.IADD R94, R94, 0x1, -R0 ;  /* 0x000000015e5ee824 */ /* 0x000fe200078e0a00 */
[C---:B------:R-:W-:Y:S01]  /*3fe0*/  ISETP.GT.U32.AND P4, PT, R0.reuse, R95, PT ;  /* 0x0000005f0000720c */ /* 0x040fe20003f84070 */
[----:B------:R-:W-:Y:S01]  /*3ff0*/  @!P0 IMAD.MOV R91, RZ, RZ, -R91 ;  /* 0x000000ffff5b8224 */ /* 0x000fe200078e0a5b */
[----:B------:R-:W-:Y:S01]  /*4000*/  ISETP.GT.U32.AND P6, PT, R0, R96, PT ;  /* 0x000000600000720c */ /* 0x000fe20003fc4070 */
[----:B------:R-:W-:Y:S01]  /*4010*/  IMAD.HI.U32 R4, R3, R97, RZ ;  /* 0x0000006103047227 */ /* 0x000fe200078e00ff */
[----:B------:R-:W-:Y:S02]  /*4020*/  ISETP.GE.AND P0, PT, R6, RZ, PT ;  /* 0x000000ff0600720c */ /* 0x000fe40003f06270 */
[----:B------:R-:W-:Y:S01]  /*4030*/  @!P3 IADD3 R93, -R93, RZ, RZ ;  /* 0x000000ff5d5db210 */ /* 0x000fe20007ffe1ff */
[----:B------:R-:W-:Y:S02]  /*4040*/  VIADD R6, R2, 0x4d ;  /* 0x0000004d02067836 */ /* 0x000fe40000000000 */
[----:B------:R-:W-:-:S02]  /*4050*/  IMAD.MOV R4, RZ, RZ, -R4 ;  /* 0x000000ffff047224 */ /* 0x000fc400078e0a04 */
[----:B------:R-:W-:Y:S01]  /*4060*/  VIADD R10, R2, 0x4f ;  /* 0x0000004f020a7836 */ /* 0x000fe20000000000 */
[----:B------:R-:W-:Y:S01]  /*4070*/  IABS R98, R6 ;  /* 0x0000000600627213 */ /* 0x000fe20000000000 */
[----:B------:R-:W-:Y:S02]  /*4080*/  @!P4 IMAD.IADD R95, R95, 0x1, -R0 ;  /* 0x000000015f5fc824 */ /* 0x000fe400078e0a00 */
[----:B------:R-:W-:Y:S01]  /*4090*/  IMAD R97, R0, R4, R97 ;  /* 0x0000000400617224 */ /* 0x000fe200078e0261 */
[----:B------:R-:W-:Y:S01]  /*40a0*/  IABS R100, R10 ;  /* 0x0000000a00647213 */ /* 0x000fe20000000000 */
[----:B------:R-:W-:-:S03]  /*40b0*/  IMAD.HI.U32 R4, R3, R98, RZ ;  /* 0x0000006203047227 */ /* 0x000fc600078e00ff */
[----:B------:R-:W-:Y:S01]  /*40c0*/  ISETP.GT.U32.AND P4, PT, R0, R97, PT ;  /* 0x000000610000720c */ /* 0x000fe20003f84070 */
[----:B------:R-:W-:Y:S01]  /*40d0*/  @!P6 IMAD.IADD R96, R96, 0x1, -R0 ;  /* 0x000000016060e824 */ /* 0x000fe200078e0a00 */
[----:B------:R-:W-:Y:S01]  /*40e0*/  ISETP.GT.U32.AND P6, PT, R0, R95, PT ;  /* 0x0000005f0000720c */ /* 0x000fe20003fc4070 */
[C---:B------:R-:W-:Y:S01]  /*40f0*/  IMAD.HI.U32 R5, R3.reuse, R99, RZ ;  /* 0x0000006303057227 */ /* 0x040fe200078e00ff */
[----:B------:R-:W-:Y:S02]  /*4100*/  IADD3 R7, -R4, RZ, RZ ;  /* 0x000000ff04077210 */ /* 0x000fe40007ffe1ff */
[----:B------:R-:W-:Y:S01]  /*4110*/  ISETP.GT.U32.AND P3, PT, R0, R96, PT ;  /* 0x000000600000720c */ /* 0x000fe20003f64070 */
[----:B------:R-:W-:-:S04]  /*4120*/  IMAD.HI.U32 R4, R3, R100, RZ ;  /* 0x0000006403047227 */ /* 0x000fc800078e00ff */
[C---:B------:R-:W-:Y:S02]  /*4130*/  IMAD R98, R0.reuse, R7, R98 ;  /* 0x0000000700627224 */ /* 0x040fe400078e0262 */
[----:B------:R-:W-:Y:S02]  /*4140*/  IMAD.MOV R5, RZ, RZ, -R5 ;  /* 0x000000ffff057224 */ /* 0x000fe400078e0a05 */
[----:B------:R-:W-:Y:S01]  /*4150*/  @!P6 IMAD.IADD R95, R95, 0x1, -R0 ;  /* 0x000000015f5fe824 */ /* 0x000fe200078e0a00 */
[C---:B------:R-:W-:Y:S01]  /*4160*/  ISETP.GT.U32.AND P6, PT, R0.reuse, R98, PT ;  /* 0x000000620000720c */ /* 0x040fe20003fc4070 */
[----:B------:R-:W-:Y:S02]  /*4170*/  IMAD.MOV R7, RZ, RZ, -R4 ;  /* 0x000000ffff077224 */ /* 0x000fe400078e0a04 */
[C---:B------:R-:W-:Y:S01]  /*4180*/  IMAD R99, R0.reuse, R5, R99 ;  /* 0x0000000500637224 */ /* 0x040fe200078e0263 */
[----:B------:R-:W-:Y:S01]  /*4190*/  @!P1 IADD3 R95, -R95, RZ, RZ ;  /* 0x000000ff5f5f9210 */ /* 0x000fe20007ffe1ff */
[----:B------:R-:W-:-:S02]  /*41a0*/  IMAD R100, R0, R7, R100 ;  /* 0x0000000700647224 */ /* 0x000fc400078e0264 */
[----:B------:R-:W-:Y:S01]  /*41b0*/  VIADD R11, R2, 0x50 ;  /* 0x00000050020b7836 */ /* 0x000fe20000000000 */
[----:B------:R-:W-:Y:S01]  /*41c0*/  ISETP.GT.U32.AND P1, PT, R0, R99, PT ;  /* 0x000000630000720c */ /* 0x000fe20003f24070 */
[----:B------:R-:W-:Y:S02]  /*41d0*/  VIADD R7, R2, 0x51 ;  /* 0x0000005102077836 */ /* 0x000fe40000000000 */
[--C-:B------:R-:W-:Y:S01]  /*41e0*/  @!P4 IMAD.IADD R97, R97, 0x1, -R0.reuse ;  /* 0x000000016161c824 */ /* 0x100fe200078e0a00 */
[----:B------:R-:W-:Y:S01]  /*41f0*/  IABS R101, R11 ;  /* 0x0000000b00657213 */ /* 0x000fe20000000000 */
[----:B------:R-:W-:Y:S01]  /*4200*/  @!P6 IMAD.IADD R98, R98, 0x1, -R0 ;  /* 0x000000016262e824 */ /* 0x000fe200078e0a00 */
[C---:B------:R-:W-:Y:S01]  /*4210*/  ISETP.GT.U32.AND P6, PT, R0.reuse, R100, PT ;  /* 0x000000640000720c */ /* 0x040fe20003fc4070 */
[----:B------:R-:W-:Y:S01]  /*4220*/  @!P5 IMAD.MOV R92, RZ, RZ, -R92 ;  /* 0x000000ffff5cd224 */ /* 0x000fe200078e0a5c */
[----:B------:R-:W-:Y:S01]  /*4230*/  IABS R102, R7 ;  /* 0x0000000700667213 */ /* 0x000fe20000000000 */
[----:B------:R-:W-:Y:S01]  /*4240*/  IMAD.HI.U32 R5, R3, R101, RZ ;  /* 0x0000006503057227 */ /* 0x000fe200078e00ff */
[----:B------:R-:W-:-:S02]  /*4250*/  ISETP.GT.U32.AND P4, PT, R0, R97, PT ;  /* 0x000000610000720c */ /* 0x000fc40003f84070 */
[----:B------:R-:W-:Y:S01]  /*4260*/  ISETP.GE.AND P5, PT, R8, RZ, PT ;  /* 0x000000ff0800720c */ /* 0x000fe20003fa6270 */
[----:B------:R-:W-:Y:S01]  /*4270*/  @!P1 IMAD.IADD R99, R99, 0x1, -R0 ;  /* 0x0000000163639824 */ /* 0x000fe200078e0a00 */
[----:B------:R-:W-:Y:S01]  /*4280*/  ISETP.GT.U32.AND P1, PT, R0, R98, PT ;  /* 0x000000620000720c */ /* 0x000fe20003f24070 */
[----:B------:R-:W-:Y:S01]  /*4290*/  IMAD.MOV R5, RZ, RZ, -R5 ;  /* 0x000000ffff057224 */ /* 0x000fe200078e0a05 */
[----:B------:R-:W-:Y:S01]  /*42a0*/  IADD3 R8, R2, 0x52, RZ ;  /* 0x0000005202087810 */ /* 0x000fe20007ffe0ff */
[----:B------:R-:W-:Y:S02]  /*42b0*/  IMAD.HI.U32 R4, R3, R102, RZ ;  /* 0x0000006603047227 */ /* 0x000fe400078e00ff */
[----:B------:R-:W-:Y:S02]  /*42c0*/  @!P6 IADD3 R100, R100, -R0, RZ ;  /* 0x800000006464e210 */ /* 0x000fe40007ffe0ff */
[C---:B------:R-:W-:Y:S01]  /*42d0*/  IMAD R101, R0.reuse, R5, R101 ;  /* 0x0000000500657224 */ /* 0x040fe200078e0265 */
[----:B------:R-:W-:Y:S01]  /*42e0*/  IABS R103, R8 ;  /* 0x0000000800677213 */ /* 0x000fe20000000000 */
[----:B------:R-:W-:Y:S01]  /*42f0*/  IMAD.MOV R5, RZ, RZ, -R4 ;  /* 0x000000ffff057224 */ /* 0x000fe200078e0a04 */
[----:B------:R-:W-:Y:S01]  /*4300*/  ISETP.GT.U32.AND P6, PT, R0, R100, PT ;  /* 0x000000640000720c */ /* 0x000fe20003fc4070 */
[--C-:B------:R-:W-:Y:S01]  /*4310*/  @!P4 IMAD.IADD R97, R97, 0x1, -R0.reuse ;  /* 0x000000016161c824 */ /* 0x100fe200078e0a00 */
[----:B------:R-:W-:Y:S01]  /*4320*/  ISETP.GE.AND P4, PT, R10, RZ, PT ;  /* 0x000000ff0a00720c */ /* 0x000fe20003f86270 */
[----:B------:R-:W-:Y:S01]  /*4330*/  @!P1 IMAD.IADD R98, R98, 0x1, -R0 ;  /* 0x0000000162629824 */ /* 0x000fe200078e0a00 */
[C---:B------:R-:W-:Y:S01]  /*4340*/  ISETP.GT.U32.AND P1, PT, R0.reuse, R101, PT ;  /* 0x000000650000720c */ /* 0x040fe20003f24070 */
[----:B------:R-:W-:-:S02]  /*4350*/  IMAD R102, R0, R5, R102 ;  /* 0x0000000500667224 */ /* 0x000fc400078e0266 */
[----:B------:R-:W-:Y:S02]  /*4360*/  VIADD R10, R2, 0x54 ;  /* 0x00000054020a7836 */ /* 0x000fe40000000000 */
[--C-:B------:R-:W-:Y:S01]  /*4370*/  @!P3 IMAD.IADD R96, R96, 0x1, -R0.reuse ;  /* 0x000000016060b824 */ /* 0x100fe200078e0a00 */
[----:B------:R-:W-:Y:S01]  /*4380*/  ISETP.GE.AND P3, PT, R9, RZ, PT ;  /* 0x000000ff0900720c */ /* 0x000fe20003f66270 */
[----:B------:R-:W-:Y:S01]  /*4390*/  VIADD R9, R2, 0x53 ;  /* 0x0000005302097836 */ /* 0x000fe20000000000 */
[----:B------:R-:W-:Y:S01]  /*43a0*/  IABS R105, R10 ;  /* 0x0000000a00697213 */ /* 0x000fe20000000000 */
[----:B------:R-:W-:Y:S01]  /*43b0*/  @!P6 IMAD.IADD R100, R100, 0x1, -R0 ;  /* 0x000000016464e824 */ /* 0x000fe200078e0a00 */
[----:B------:R-:W-:Y:S01]  /*43c0*/  ISETP.GT.U32.AND P6, PT, R0, R102, PT ;  /* 0x000000660000720c */ /* 0x000fe20003fc4070 */
[----:B------:R-:W-:Y:S01]  /*43d0*/  @!P2 IMAD.MOV R94, RZ, RZ, -R94 ;  /* 0x000000ffff5ea224 */ /* 0x000fe200078e0a5e */
[----:B------:R-:W-:Y:S01]  /*43e0*/  ISETP.GE.AND P2, PT, R6, RZ, PT ;  /* 0x000000ff0600720c */ /* 0x000fe20003f46270 */
[----:B------:R-:W-:Y:S01]  /*43f0*/  @!P1 IMAD.IADD R101, R101, 0x1, -R0 ;  /* 0x0000000165659824 */ /* 0x000fe200078e0a00 */
[----:B------:R-:W-:Y:S01]  /*4400*/  IABS R104, R9 ;  /* 0x0000000900687213 */ /* 0x000fe20000000000 */
[----:B------:R-:W-:Y:S01]  /*4410*/  @!P0 IMAD.MOV R96, RZ, RZ, -R96 ;  /* 0x000000ffff608224 */ /* 0x000fe200078e0a60 */
[----:B------:R-:W-:Y:S01]  /*4420*/  ISETP.GT.U32.AND P0, PT, R0, R99, PT ;  /* 0x000000630000720c */ /* 0x000fe20003f04070 */
[----:B------:R-:W-:Y:S01]  /*4430*/  IMAD.HI.U32 R4, R3, R103, RZ ;  /* 0x0000006703047227 */ /* 0x000fe200078e00ff */
[----:B------:R-:W-:-:S02]  /*4440*/  ISETP.GE.AND P1, PT, R7, RZ, PT ;  /* 0x000000ff0700720c */ /* 0x000fc40003f26270 */
[----:B------:R-:W-:Y:S01]  /*4450*/  @!P4 IADD3 R100, -R100, RZ, RZ ;  /* 0x000000ff6464c210 */ /* 0x000fe20007ffe1ff */
[C---:B------:R-:W-:Y:S01]  /*4460*/  IMAD.HI.U32 R6, R3.reuse, R105, RZ ;  /* 0x0000006903067227 */ /* 0x040fe200078e00ff */
[----:B------:R-:W-:Y:S02]  /*4470*/  IADD3 R4, -R4, RZ, RZ ;  /* 0x000000ff04047210 */ /* 0x000fe40007ffe1ff */
[----:B------:R-:W-:Y:S01]  /*4480*/  ISETP.GE.AND P4, PT, R8, RZ, PT ;  /* 0x000000ff0800720c */ /* 0x000fe20003f86270 */
[----:B------:R-:W-:Y:S01]  /*4490*/  @!P6 IMAD.IADD R102, R102, 0x1, -R0 ;  /* 0x000000016666e824 */ /* 0x000fe200078e0a00 */
[----:B------:R-:W-:Y:S01]  /*44a0*/  ISETP.GT.U32.AND P6, PT, R0, R101, PT ;  /* 0x000000650000720c */ /* 0x000fe20003fc4070 */
[----:B------:R-:W-:-:S04]  /*44b0*/  IMAD.HI.U32 R5, R3, R104, RZ ;  /* 0x0000006803057227 */ /* 0x000fc800078e00ff */
[----:B------:R-:W-:Y:S02]  /*44c0*/  IMAD.MOV R6, RZ, RZ, -R6 ;  /* 0x000000ffff067224 */ /* 0x000fe400078e0a06 */
[----:B------:R-:W-:Y:S02]  /*44d0*/  IMAD.MOV R5, RZ, RZ, -R5 ;  /* 0x000000ffff057224 */ /* 0x000fe400078e0a05 */
[C---:B------:R-:W-:Y:S02]  /*44e0*/  IMAD R103, R0.reuse, R4, R103 ;  /* 0x0000000400677224 */ /* 0x040fe400078e0267 */
[----:B------:R-:W-:Y:S01]  /*44f0*/  IMAD R105, R0, R6, R105 ;  /* 0x0000000600697224 */ /* 0x000fe200078e0269 */
[C---:B------:R-:W-:Y:S01]  /*4500*/  IADD3 R6, R2.reuse, 0x56, RZ ;  /* 0x0000005602067810 */ /* 0x040fe20007ffe0ff */
[----:B------:R-:W-:Y:S02]  /*4510*/  VIADD R7, R2, 0x55 ;  /* 0x0000005502077836 */ /* 0x000fe40000000000 */
[----:B------:R-:W-:Y:S01]  /*4520*/  @!P0 IMAD.IADD R99, R99, 0x1, -R0 ;  /* 0x0000000163638824 */ /* 0x000fe200078e0a00 */
[----:B------:R-:W-:Y:S01]  /*4530*/  ISETP.GE.AND P0, PT, R11, RZ, PT ;  /* 0x000000ff0b00720c */ /* 0x000fe20003f06270 */
[C---:B------:R-:W-:Y:S01]  /*4540*/  IMAD R104, R0.reuse, R5, R104 ;  /* 0x0000000500687224 */ /* 0x040fe200078e0268 */
[----:B------:R-:W-:Y:S01]  /*4550*/  IABS R106, R7 ;  /* 0x00000007006a7213 */ /* 0x000fe20000000000 */
[----:B------:R-:W-:Y:S01]  /*4560*/  @!P5 IMAD.MOV R97, RZ, RZ, -R97 ;  /* 0x000000ffff61d224 */ /* 0x000fe200078e0a61 */
[C---:B------:R-:W-:Y:S01]  /*4570*/  ISETP.GT.U32.AND P5, PT, R0.reuse, R103, PT ;  /* 0x000000670000720c */ /* 0x040fe20003fa4070 */
[----:B------:R-:W-:Y:S01]  /*4580*/  @!P6 IMAD.IADD R101, R101, 0x1, -R0 ;  /* 0x000000016565e824 */ /* 0x000fe200078e0a00 */
[C---:B------:R-:W-:Y:S01]  /*4590*/  ISETP.GT.U32.AND P6, PT, R0.reuse, R105, PT ;  /* 0x000000690000720c */ /* 0x040fe20003fc4070 */
[----:B------:R-:W-:Y:S01]  /*45a0*/  @!P2 IMAD.MOV R98, RZ, RZ, -R98 ;  /* 0x000000ffff62a224 */ /* 0x000fe200078e0a62 */
[C---:B------:R-:W-:Y:S01]  /*45b0*/  ISETP.GT.U32.AND P2, PT, R0.reuse, R102, PT ;  /* 0x000000660000720c */ /* 0x040fe20003f44070 */
[----:B------:R-:W-:Y:S01]  /*45c0*/  @!P3 IMAD.MOV R99, RZ, RZ, -R99 ;  /* 0x000000ffff63b224 */ /* 0x000fe200078e0a63 */
[----:B------:R-:W-:Y:S01]  /*45d0*/  ISETP.GT.U32.AND P3, PT, R0, R104, PT ;  /* 0x000000680000720c */ /* 0x000fe20003f64070 */
[----:B------:R-:W-:Y:S01]  /*45e0*/  IMAD.HI.U32 R4, R3, R106, RZ ;  /* 0x0000006a03047227 */ /* 0x000fe200078e00ff */
[----:B------:R-:W-:-:S03]  /*45f0*/  IABS R107, R6 ;  /* 0x00000006006b7213 */ /* 0x000fc60000000000 */
[----:B------:R-:W-:Y:S02]  /*4600*/  IMAD.MOV R5, RZ, RZ, -R4 ;  /* 0x000000ffff057224 */ /* 0x000fe400078e0a04 */
[--C-:B------:R-:W-:Y:S01]  /*4610*/  @!P5 IMAD.IADD R103, R103, 0x1, -R0.reuse ;  /* 0x000000016767d824 */ /* 0x100fe200078e0a00 */
[----:B------:R-:W-:Y:S01]  /*4620*/  ISETP.GE.AND P5, PT, R10, RZ, PT ;  /* 0x000000ff0a00720c */ /* 0x000fe20003fa6270 */
[--C-:B------:R-:W-:Y:S02]  /*4630*/  @!P6 IMAD.IADD R105, R105, 0x1, -R0.reuse ;  /* 0x000000016969e824 */ /* 0x100fe400078e0a00 */
        /* <DEDUP_REMOVED lines=10> */
[----:B------:R-:W-:Y:S01]  /*46e0*/  IMAD.HI.U32 R4, R3, R107, RZ ;  /* 0x0000006b03047227 */ /* 0x000fe200078e00ff */
[----:B------:R-:W-:-:S02]  /*46f0*/  IADD3 R9, R2, 0x58, RZ ;  /* 0x0000005802097810 */ /* 0x000fc40007ffe0ff */
[----:B------:R-:W-:Y:S01]  /*4700*/  ISETP.GT.U32.AND P6, PT, R0, R104, PT ;  /* 0x000000680000720c */ /* 0x000fe20003fc4070 */
[----:B------:R-:W-:Y:S01]  /*4710*/  IMAD.MOV R4, RZ, RZ, -R4 ;  /* 0x000000ffff047224 */ /* 0x000fe200078e0a04 */
[----:B------:R-:W-:Y:S01]  /*4720*/  IABS R108, R8 ;  /* 0x00000008006c7213 */ /* 0x000fe20000000000 */
[----:B------:R-:W-:Y:S01]  /*4730*/  VIADD R10, R2, 0x5f ;  /* 0x0000005f020a7836 */ /* 0x000fe20000000000 */
[----:B------:R-:W-:Y:S01]  /*4740*/  IABS R109, R9 ;  /* 0x00000009006d7213 */ /* 0x000fe20000000000 */
[--C-:B------:R-:W-:Y:S01]  /*4750*/  @!P3 IMAD.IADD R103, R103, 0x1, -R0.reuse ;  /* 0x000000016767b824 */ /* 0x100fe200078e0a00 */
[----:B------:R-:W-:Y:S01]  /*4760*/  ISETP.GE.AND P3, PT, R7, RZ, PT ;  /* 0x000000ff0700720c */ /* 0x000fe20003f66270 */
[--C-:B------:R-:W-:Y:S01]  /*4770*/  @!P0 IMAD.IADD R105, R105, 0x1, -R0.reuse ;  /* 0x0000000169698824 */ /* 0x100fe200078e0a00 */
[----:B------:R-:W-:Y:S01]  /*4780*/  ISETP.GE.AND P0, PT, R6, RZ, PT ;  /* 0x000000ff0600720c */ /* 0x000fe20003f06270 */
[----:B------:R-:W-:Y:S01]  /*4790*/  @!P1 IMAD.IADD R106, R106, 0x1, -R0 ;  /* 0x000000016a6a9824 */ /* 0x000fe200078e0a00 */
[----:B------:R-:W-:Y:S01]  /*47a0*/  IADD3 R6, R2, 0x59, RZ ;  /* 0x0000005902067810 */ /* 0x000fe20007ffe0ff */
[----:B------:R-:W-:Y:S01]  /*47b0*/  IMAD R107, R0, R4, R107 ;  /* 0x00000004006b7224 */ /* 0x000fe200078e026b */
[----:B------:R-:W-:Y:S01]  /*47c0*/  @!P4 IADD3 R103, -R103, RZ, RZ ;  /* 0x000000ff6767c210 */ /* 0x000fe20007ffe1ff */
[----:B------:R-:W-:Y:S01]  /*47d0*/  IMAD.HI.U32 R4, R3, R108, RZ ;  /* 0x0000006c03047227 */ /* 0x000fe200078e00ff */
[----:B------:R-:W-:-:S02]  /*47e0*/  IABS R110, R6 ;  /* 0x00000006006e7213 */ /* 0x000fc40000000000 */
[----:B------:R-:W-:Y:S01]  /*47f0*/  ISETP.GT.U32.AND P4, PT, R0, R106, PT ;  /* 0x0000006a0000720c */ /* 0x000fe20003f84070 */
[C---:B------:R-:W-:Y:S01]  /*4800*/  IMAD.HI.U32 R5, R3.reuse, R109, RZ ;  /* 0x0000006d03057227 */ /* 0x040fe200078e00ff */
[----:B------:R-:W-:Y:S02]  /*4810*/  ISETP.GE.AND P1, PT, R8, RZ, PT ;  /* 0x000000ff0800720c */ /* 0x000fe40003f26270 */
[----:B------:R-:W-:Y:S01]  /*4820*/  IABS R116, R10 ;  /* 0x0000000a00747213 */ /* 0x000fe20000000000 */
[----:B------:R-:W-:Y:S02]  /*4830*/  IMAD.MOV R7, RZ, RZ, -R4 ;  /* 0x000000ffff077224 */ /* 0x000fe400078e0a04 */
[----:B------:R-:W-:Y:S02]  /*4840*/  IMAD.MOV R5, RZ, RZ, -R5 ;  /* 0x000000ffff057224 */ /* 0x000fe400078e0a05 */
[----:B------:R-:W-:-:S04]  /*4850*/  IMAD.HI.U32 R4, R3, R110, RZ ;  /* 0x0000006e03047227 */ /* 0x000fc800078e00ff */
[----:B------:R-:W-:Y:S01]  /*4860*/  @!P6 IMAD.IADD R104, R104, 0x1, -R0 ;  /* 0x000000016868e824 */ /* 0x000fe200078e0a00 */
[C---:B------:R-:W-:Y:S01]  /*4870*/  ISETP.GT.U32.AND P6, PT, R0.reuse, R107, PT ;  /* 0x0000006b0000720c */ /* 0x040fe20003fc4070 */
[----:B------:R-:W-:Y:S02]  /*4880*/  IMAD R109, R0, R5, R109 ;  /* 0x00000005006d7224 */ /* 0x000fe400078e026d */
[----:B------:R-:W-:Y:S02]  /*4890*/  IMAD.MOV R5, RZ, RZ, -R4 ;  /* 0x000000ffff057224 */ /* 0x000fe400078e0a04 */
[----:B------:R-:W-:Y:S01]  /*48a0*/  @!P4 IMAD.IADD R106, R106, 0x1, -R0 ;  /* 0x000000016a6ac824 */ /* 0x000fe200078e0a00 */
[C---:B------:R-:W-:Y:S01]  /*48b0*/  ISETP.GT.U32.AND P4, PT, R0.reuse, R109, PT ;  /* 0x0000006d0000720c */ /* 0x040fe20003f84070 */
[----:B------:R-:W-:Y:S02]  /*48c0*/  IMAD R110, R0, R5, R110 ;  /* 0x00000005006e7224 */ /* 0x000fe400078e026e */
[----:B------:R-:W-:-:S02]  /*48d0*/  @!P3 IMAD.MOV R106, RZ, RZ, -R106 ;  /* 0x000000ffff6ab224 */ /* 0x000fc400078e0a6a */
[C---:B------:R-:W-:Y:S01]  /*48e0*/  IMAD R108, R0.reuse, R7, R108 ;  /* 0x00000007006c7224 */ /* 0x040fe200078e026c */
[C---:B------:R-:W-:Y:S01]  /*48f0*/  ISETP.GT.U32.AND P3, PT, R0.reuse, R110, PT ;  /* 0x0000006e0000720c */ /* 0x040fe20003f64070 */
[----:B------:R-:W-:Y:S02]  /*4900*/  @!P6 IMAD.IADD R107, R107, 0x1, -R0 ;  /* 0x000000016b6be824 */ /* 0x000fe400078e0a00 */
[----:B------:R-:W-:Y:S01]  /*4910*/  @!P2 IMAD.MOV R104, RZ, RZ, -R104 ;  /* 0x000000ffff68a224 */ /* 0x000fe200078e0a68 */
[----:B------:R-:W-:Y:S01]  /*4920*/  ISETP.GT.U32.AND P2, PT, R0, R108, PT ;  /* 0x0000006c0000720c */ /* 0x000fe20003f44070 */
[----:B------:R-:W-:Y:S01]  /*4930*/  VIADD R7, R2, 0x5b ;  /* 0x0000005b02077836 */ /* 0x000fe20000000000 */
[----:B------:R-:W-:Y:S01]  /*4940*/  ISETP.GT.U32.AND P6, PT, R0, R107, PT ;  /* 0x0000006b0000720c */ /* 0x000fe20003fc4070 */
[C---:B------:R-:W-:Y:S01]  /*4950*/  VIADD R4, R2.reuse, 0x5a ;  /* 0x0000005a02047836 */ /* 0x040fe20000000000 */
[----:B------:R-:W-:Y:S01]  /*4960*/  @!P4 IADD3 R109, R109, -R0, RZ ;  /* 0x800000006d6dc210 */ /* 0x000fe20007ffe0ff */
[----:B------:R-:W-:Y:S01]  /*4970*/  VIADD R8, R2, 0x5c ;  /* 0x0000005c02087836 */ /* 0x000fe20000000000 */
[----:B------:R-:W-:Y:S01]  /*4980*/  IABS R112, R7 ;  /* 0x0000000700707213 */ /* 0x000fe20000000000 */
[----:B------:R-:W-:Y:S01]  /*4990*/  @!P5 IMAD.MOV R105, RZ, RZ, -R105 ;  /* 0x000000ffff69d224 */ /* 0x000fe200078e0a69 */
[----:B------:R-:W-:Y:S01]  /*49a0*/  IABS R111, R4 ;  /* 0x00000004006f7213 */ /* 0x000fe20000000000 */
[----:B------:R-:W-:Y:S01]  /*49b0*/  @!P3 IMAD.IADD R110, R110, 0x1, -R0 ;  /* 0x000000016e6eb824 */ /* 0x000fe200078e0a00 */
[----:B------:R-:W-:Y:S01]  /*49c0*/  ISETP.GT.U32.AND P4, PT, R0, R109, PT ;  /* 0x0000006d0000720c */ /* 0x000fe20003f84070 */
[----:B------:R-:W-:Y:S01]  /*49d0*/  IMAD.HI.U32 R5, R3, R112, RZ ;  /* 0x0000007003057227 */ /* 0x000fe200078e00ff */
[----:B------:R-:W-:-:S02]  /*49e0*/  ISETP.GE.AND P5, PT, R9, RZ, PT ;  /* 0x000000ff0900720c */ /* 0x000fc40003fa6270 */
[----:B------:R-:W-:Y:S01]  /*49f0*/  ISETP.GT.U32.AND P3, PT, R0, R110, PT ;  /* 0x0000006e0000720c */ /* 0x000fe20003f64070 */
[----:B------:R-:W-:Y:S01]  /*4a00*/  @!P2 IMAD.IADD R108, R108, 0x1, -R0 ;  /* 0x000000016c6ca824 */ /* 0x000fe200078e0a00 */
[----:B------:R-:W-:Y:S01]  /*4a10*/  @!P6 IADD3 R107, R107, -R0, RZ ;  /* 0x800000006b6be210 */ /* 0x000fe20007ffe0ff */
[C---:B------:R-:W-:Y:S01]  /*4a20*/  VIADD R13, R2.reuse, 0x64 ;  /* 0x00000064020d7836 */ /* 0x040fe20000000000 */
[----:B------:R-:W-:Y:S01]  /*4a30*/  IADD3 R5, -R5, RZ, RZ ;  /* 0x000000ff05057210 */ /* 0x000fe20007ffe1ff */
[----:B------:R-:W-:Y:S01]  /*4a40*/  VIADD R18, R2, 0xf6 ;  /* 0x000000f602127836 */ /* 0x000fe20000000000 */
[----:B------:R-:W-:Y:S01]  /*4a50*/  ISETP.GT.U32.AND P2, PT, R0, R108, PT ;  /* 0x0000006c0000720c */ /* 0x000fe20003f44070 */
[----:B------:R-:W-:Y:S01]  /*4a60*/  @!P0 IMAD.MOV R107, RZ, RZ, -R107 ;  /* 0x000000ffff6b8224 */ /* 0x000fe200078e0a6b */
[----:B------:R-:W-:Y:S01]  /*4a70*/  ISETP.GE.AND P0, PT, R4, RZ, PT ;  /* 0x000000ff0400720c */ /* 0x000fe20003f06270 */
[----:B------:R-:W-:Y:S01]  /*4a80*/  IMAD R112, R0, R5, R112 ;  /* 0x0000000500707224 */ /* 0x000fe200078e0270 */
[----:B------:R-:W-:Y:S01]  /*4a90*/  IABS R113, R8 ;  /* 0x0000000800717213 */ /* 0x000fe20000000000 */
[----:B------:R-:W-:Y:S01]  /*4aa0*/  IMAD.HI.U32 R4, R3, R111, RZ ;  /* 0x0000006f03047227 */ /* 0x000fe200078e00ff */
[----:B------:R-:W-:-:S02]  /*4ab0*/  ISETP.GE.AND P6, PT, R6, RZ, PT ;  /* 0x000000ff0600720c */ /* 0x000fc40003fc6270 */
[----:B------:R-:W-:Y:S01]  /*4ac0*/  @!P3 IADD3 R110, R110, -R0, RZ ;  /* 0x800000006e6eb210 */ /* 0x000fe20007ffe0ff */
[----:B------:R-:W-:Y:S01]  /*4ad0*/  IMAD.MOV R4, RZ, RZ, -R4 ;  /* 0x000000ffff047224 */ /* 0x000fe200078e0a04 */
[----:B------:R-:W-:Y:S01]  /*4ae0*/  ISETP.GT.U32.AND P3, PT, R0, R112, PT ;  /* 0x000000700000720c */ /* 0x000fe20003f64070 */
[----:B------:R-:W-:Y:S01]  /*4af0*/  IMAD.HI.U32 R6, R3, R113, RZ ;  /* 0x0000007103067227 */ /* 0x000fe200078e00ff */
[----:B------:R-:W-:-:S03]  /*4b00*/  IABS R121, R13 ;  /* 0x0000000d00797213 */ /* 0x000fc60000000000 */
[----:B------:R-:W-:Y:S01]  /*4b10*/  @!P2 IMAD.IADD R108, R108, 0x1, -R0 ;  /* 0x000000016c6ca824 */ /* 0x000fe200078e0a00 */
[----:B------:R-:W-:Y:S01]  /*4b20*/  ISETP.GE.AND P2, PT, R7, RZ, PT ;  /* 0x000000ff0700720c */ /* 0x000fe20003f46270 */
[----:B------:R-:W-:Y:S02]  /*4b30*/  IMAD R111, R0, R4, R111 ;  /* 0x00000004006f7224 */ /* 0x000fe400078e026f */
[----:B------:R-:W-:Y:S02]  /*4b40*/  VIADD R4, R2, 0x5d ;  /* 0x0000005d02047836 */ /* 0x000fe40000000000 */
[----:B------:R-:W-:Y:S01]  /*4b50*/  @!P1 IMAD.MOV R108, RZ, RZ, -R108 ;  /* 0x000000ffff6c9224 */ /* 0x000fe200078e0a6c */
[----:B------:R-:W-:Y:S01]  /*4b60*/  ISETP.GT.U32.AND P1, PT, R0, R111, PT ;  /* 0x0000006f0000720c */ /* 0x000fe20003f24070 */
[--C-:B------:R-:W-:Y:S01]  /*4b70*/  @!P4 IMAD.IADD R109, R109, 0x1, -R0.reuse ;  /* 0x000000016d6dc824 */ /* 0x100fe200078e0a00 */
[----:B------:R-:W-:Y:S01]  /*4b80*/  IABS R114, R4 ;  /* 0x0000000400727213 */ /* 0x000fe20000000000 */
[----:B------:R-:W-:Y:S01]  /*4b90*/  @!P3 IMAD.IADD R112, R112, 0x1, -R0 ;  /* 0x000000017070b824 */ /* 0x000fe200078e0a00 */
[----:B------:R-:W-:Y:S01]  /*4ba0*/  ISETP.GE.AND P4, PT, R8, RZ, PT ;  /* 0x000000ff0800720c */ /* 0x000fe20003f86270 */
[----:B------:R-:W-:Y:S01]  /*4bb0*/  IMAD.MOV R6, RZ, RZ, -R6 ;  /* 0x000000ffff067224 */ /* 0x000fe200078e0a06 */
[----:B------:R-:W-:Y:S01]  /*4bc0*/  IADD3 R8, R2, 0x5e, RZ ;  /* 0x0000005e02087810 */ /* 0x000fe20007ffe0ff */
[----:B------:R-:W-:Y:S01]  /*4bd0*/  @!P5 IMAD.MOV R109, RZ, RZ, -R109 ;  /* 0x000000ffff6dd224 */ /* 0x000fe200078e0a6d */
[----:B------:R-:W-:Y:S01]  /*4be0*/  ISETP.GE.AND P5, PT, R4, RZ, PT ;  /* 0x000000ff0400720c */ /* 0x000fe20003fa6270 */
[C---:B------:R-:W-:Y:S01]  /*4bf0*/  IMAD R113, R0.reuse, R6, R113 ;  /* 0x0000000600717224 */ /* 0x040fe200078e0271 */
[----:B------:R-:W-:Y:S01]  /*4c00*/  ISETP.GT.U32.AND P3, PT, R0, R112, PT ;  /* 0x000000700000720c */ /* 0x000fe20003f64070 */
[----:B------:R-:W-:Y:S01]  /*4c10*/  IMAD.HI.U32 R4, R3, R114, RZ ;  /* 0x0000007203047227 */ /* 0x000fe200078e00ff */
[----:B------:R-:W-:-:S03]  /*4c20*/  IABS R115, R8 ;  /* 0x0000000800737213 */ /* 0x000fc60000000000 */
[----:B------:R-:W-:Y:S02]  /*4c30*/  @!P1 IMAD.IADD R111, R111, 0x1, -R0 ;  /* 0x000000016f6f9824 */ /* 0x000fe400078e0a00 */
[----:B------:R-:W-:Y:S02]  /*4c40*/  IMAD.MOV R9, RZ, RZ, -R4 ;  /* 0x000000ffff097224 */ /* 0x000fe400078e0a04 */
[----:B------:R-:W-:Y:S01]  /*4c50*/  @!P6 IMAD.MOV R110, RZ, RZ, -R110 ;  /* 0x000000ffff6ee224 */ /* 0x000fe200078e0a6e */
[C---:B------:R-:W-:Y:S01]  /*4c60*/  ISETP.GT.U32.AND P6, PT, R0.reuse, R113, PT ;  /* 0x000000710000720c */ /* 0x040fe20003fc4070 */
[----:B------:R-:W-:Y:S01]  /*4c70*/  IMAD.HI.U32 R5, R3, R115, RZ ;  /* 0x0000007303057227 */ /* 0x000fe200078e00ff */
[----:B------:R-:W-:-:S03]  /*4c80*/  ISETP.GT.U32.AND P1, PT, R0, R111, PT ;  /* 0x0000006f0000720c */ /* 0x000fc60003f24070 */
[----:B------:R-:W-:Y:S01]  /*4c90*/  IMAD R114, R0, R9, R114 ;  /* 0x0000000900727224 */ /* 0x000fe200078e0272 */
[----:B------:R-:W-:Y:S01]  /*4ca0*/  IADD3 R9, R2, 0x62, RZ ;  /* 0x0000006202097810 */ /* 0x000fe20007ffe0ff */
[----:B------:R-:W-:Y:S02]  /*4cb0*/  IMAD.MOV R5, RZ, RZ, -R5 ;  /* 0x000000ffff057224 */ /* 0x000fe400078e0a05 */
[--C-:B------:R-:W-:Y:S01]  /*4cc0*/  @!P3 IMAD.IADD R112, R112, 0x1, -R0.reuse ;  /* 0x000000017070b824 */ /* 0x100fe200078e0a00 */
[C---:B------:R-:W-:Y:S01]  /*4cd0*/  ISETP.GT.U32.AND P3, PT, R0.reuse, R114, PT ;  /* 0x000000720000720c */ /* 0x040fe20003f64070 */
[----:B------:R-:W-:Y:S01]  /*4ce0*/  IMAD R115, R0, R5, R115 ;  /* 0x0000000500737224 */ /* 0x000fe200078e0273 */
[----:B------:R-:W-:Y:S01]  /*4cf0*/  IABS R119, R9 ;  /* 0x0000000900777213 */ /* 0x000fe20000000000 */
[--C-:B------:R-:W-:Y:S01]  /*4d00*/  @!P6 IMAD.IADD R113, R113, 0x1, -R0.reuse ;  /* 0x000000017171e824 */ /* 0x100fe200078e0a00 */
[----:B------:R-:W-:Y:S01]  /*4d10*/  @!P2 IADD3 R112, -R112, RZ, RZ ;  /* 0x000000ff7070a210 */ /* 0x000fe20007ffe1ff */
[----:B------:R-:W-:Y:S01]  /*4d20*/  @!P1 IMAD.IADD R111, R111, 0x1, -R0 ;  /* 0x000000016f6f9824 */ /* 0x000fe200078e0a00 */
[----:B------:R-:W-:Y:S01]  /*4d30*/  ISETP.GT.U32.AND P6, PT, R0, R115, PT ;  /* 0x000000730000720c */ /* 0x000fe20003fc4070 */
[----:B------:R-:W-:Y:S01]  /*4d40*/  IMAD.HI.U32 R6, R3, R116, RZ ;  /* 0x0000007403067227 */ /* 0x000fe200078e00ff */
[----:B------:R-:W-:-:S03]  /*4d50*/  ISETP.GE.AND P1, PT, R8, RZ, PT ;  /* 0x000000ff0800720c */ /* 0x000fc60003f26270 */
[----:B------:R-:W-:Y:S01]  /*4d60*/  VIADD R8, R2, 0x61 ;  /* 0x0000006102087836 */ /* 0x000fe20000000000 */
[----:B------:R-:W-:Y:S01]  /*4d70*/  IADD3 R11, -R6, RZ, RZ ;  /* 0x000000ff060b7210 */ /* 0x000fe20007ffe1ff */
[----:B------:R-:W-:Y:S01]  /*4d80*/  IMAD.HI.U32 R7, R3, R117, RZ ;  /* 0x0000007503077227 */ /* 0x000fe200078e00ff */
[----:B------:R-:W-:Y:S02]  /*4d90*/  @!P3 IADD3 R114, R114, -R0, RZ ;  /* 0x800000007272b210 */ /* 0x000fe40007ffe0ff */
[C---:B------:R-:W-:Y:S01]  /*4da0*/  ISETP.GT.U32.AND P3, PT, R0.reuse, R113, PT ;  /* 0x000000710000720c */ /* 0x040fe20003f64070 */
[----:B------:R-:W-:Y:S01]  /*4db0*/  IMAD.MOV R7, RZ, RZ, -R7 ;  /* 0x000000ffff077224 */ /* 0x000fe200078e0a07 */
[----:B------:R-:W-:Y:S01]  /*4dc0*/  IABS R118, R8 ;  /* 0x0000000800767213 */ /* 0x000fe20000000000 */
[----:B------:R-:W-:Y:S02]  /*4dd0*/  @!P6 IMAD.IADD R115, R115, 0x1, -R0 ;  /* 0x000000017373e824 */ /* 0x000fe400078e0a00 */
[----:B------:R-:W-:Y:S01]  /*4de0*/  @!P0 IMAD.MOV R111, RZ, RZ, -R111 ;  /* 0x000000ffff6f8224 */ /* 0x000fe200078e0a6f */
[C---:B------:R-:W-:Y:S01]  /*4df0*/  ISETP.GT.U32.AND P0, PT, R0.reuse, R114, PT ;  /* 0x000000720000720c */ /* 0x040fe20003f04070 */
[----:B------:R-:W-:Y:S01]  /*4e00*/  IMAD.HI.U32 R4, R3, R118, RZ ;  /* 0x0000007603047227 */ /* 0x000fe200078e00ff */
[----:B------:R-:W-:-:S03]  /*4e10*/  ISETP.GT.U32.AND P6, PT, R0, R115, PT ;  /* 0x000000730000720c */ /* 0x000fc60003fc4070 */
[C---:B------:R-:W-:Y:S02]  /*4e20*/  IMAD R117, R0.reuse, R7, R117 ;  /* 0x0000000700757224 */ /* 0x040fe400078e0275 */
[----:B------:R-:W-:Y:S02]  /*4e30*/  IMAD R116, R0, R11, R116 ;  /* 0x0000000b00747224 */ /* 0x000fe400078e0274 */
[----:B------:R-:W-:-:S03]  /*4e40*/  IMAD.HI.U32 R5, R3, R119, RZ ;  /* 0x0000007703057227 */ /* 0x000fc600078e00ff */
[C---:B------:R-:W-:Y:S01]  /*4e50*/  ISETP.GT.U32.AND P2, PT, R0.reuse, R116, PT ;  /* 0x000000740000720c */ /* 0x040fe20003f44070 */
[----:B------:R-:W-:Y:S02]  /*4e60*/  IMAD.MOV R7, RZ, RZ, -R4 ;  /* 0x000000ffff077224 */ /* 0x000fe400078e0a04 */
[----:B------:R-:W-:Y:S01]  /*4e70*/  @!P3 IMAD.IADD R113, R113, 0x1, -R0 ;  /* 0x000000017171b824 */ /* 0x000fe200078e0a00 */
[C---:B------:R-:W-:Y:S01]  /*4e80*/  ISETP.GT.U32.AND P3, PT, R0.reuse, R117, PT ;  /* 0x000000750000720c */ /* 0x040fe20003f64070 */
[----:B------:R-:W-:Y:S01]  /*4e90*/  IMAD.MOV R6, RZ, RZ, -R5 ;  /* 0x000000ffff067224 */ /* 0x000fe200078e0a05 */
[----:B------:R-:W-:Y:S01]  /*4ea0*/  @!P6 IADD3 R115, R115, -R0, RZ ;  /* 0x800000007373e210 */ /* 0x000fe20007ffe0ff */
[C---:B------:R-:W-:Y:S02]  /*4eb0*/  IMAD R118, R0.reuse, R7, R118 ;  /* 0x0000000700767224 */ /* 0x040fe400078e0276 */
[----:B------:R-:W-:Y:S02]  /*4ec0*/  IMAD R119, R0, R6, R119 ;  /* 0x0000000600777224 */ /* 0x000fe400078e0277 */
[--C-:B------:R-:W-:Y:S01]  /*4ed0*/  @!P0 IMAD.IADD R114, R114, 0x1, -R0.reuse ;  /* 0x0000000172728824 */ /* 0x100fe200078e0a00 */
[----:B------:R-:W-:Y:S01]  /*4ee0*/  ISETP.GT.U32.AND P0, PT, R0, R118, PT ;  /* 0x000000760000720c */ /* 0x000fe20003f04070 */
[--C-:B------:R-:W-:Y:S01]  /*4ef0*/  @!P2 IMAD.IADD R116, R116, 0x1, -R0.reuse ;  /* 0x000000017474a824 */ /* 0x100fe200078e0a00 */
[----:B------:R-:W-:Y:S01]  /*4f00*/  ISETP.GT.U32.AND P6, PT, R0, R119, PT ;  /* 0x000000770000720c */ /* 0x000fe20003fc4070 */
[----:B------:R-:W-:Y:S01]  /*4f10*/  @!P4 IMAD.MOV R113, RZ, RZ, -R113 ;  /* 0x000000ffff71c224 */ /* 0x000fe200078e0a71 */
[----:B------:R-:W-:Y:S01]  /*4f20*/  ISETP.GE.AND P2, PT, R10, RZ, PT ;  /* 0x000000ff0a00720c */ /* 0x000fe20003f46270 */
[----:B------:R-:W-:Y:S01]  /*4f30*/  @!P3 IMAD.IADD R117, R117, 0x1, -R0 ;  /* 0x000000017575b824 */ /* 0x000fe200078e0a00 */
[----:B------:R-:W-:Y:S01]  /*4f40*/  ISETP.GE.AND P3, PT, R12, RZ, PT ;  /* 0x000000ff0c00720c */ /* 0x000fe20003f66270 */
[----:B------:R-:W-:-:S02]  /*4f50*/  VIADD R11, R2, 0x63 ;  /* 0x00000063020b7836 */ /* 0x000fc40000000000 */
[----:B------:R-:W-:Y:S01]  /*4f60*/  IMAD.HI.U32 R5, R3, R121, RZ ;  /* 0x0000007903057227 */ /* 0x000fe200078e00ff */
[----:B------:R-:W-:Y:S02]  /*4f70*/  ISETP.GT.U32.AND P4, PT, R0, R117, PT ;  /* 0x000000750000720c */ /* 0x000fe40003f84070 */
[----:B------:R-:W-:Y:S01]  /*4f80*/  IABS R120, R11 ;  /* 0x0000000b00787213 */ /* 0x000fe20000000000 */
[----:B------:R-:W-:Y:S01]  /*4f90*/  IMAD.MOV R5, RZ, RZ, -R5 ;  /* 0x000000ffff057224 */ /* 0x000fe200078e0a05 */
[----:B------:R-:W-:Y:S01]  /*4fa0*/  @!P0 IADD3 R118, R118, -R0, RZ ;  /* 0x8000000076768210 */ /* 0x000fe20007ffe0ff */
[----:B------:R-:W-:Y:S01]  /*4fb0*/  VIADD R6, R2, 0x65 ;  /* 0x0000006502067836 */ /* 0x000fe20000000000 */
[C---:B------:R-:W-:Y:S01]  /*4fc0*/  ISETP.GT.U32.AND P0, PT, R0.reuse, R116, PT ;  /* 0x000000740000720c */ /* 0x040fe20003f04070 */
[----:B------:R-:W-:Y:S01]  /*4fd0*/  @!P6 IMAD.IADD R119, R119, 0x1, -R0 ;  /* 0x000000017777e824 */ /* 0x000fe200078e0a00 */
[C---:B------:R-:W-:Y:S01]  /*4fe0*/  ISETP.GT.U32.AND P6, PT, R0.reuse, R118, PT ;  /* 0x000000760000720c */ /* 0x040fe20003fc4070 */
[----:B------:R-:W-:Y:S01]  /*4ff0*/  IMAD R121, R0, R5, R121 ;  /* 0x0000000500797224 */ /* 0x000fe200078e0279 */
[----:B------:R-:W-:Y:S01]  /*5000*/  IABS R122, R6 ;  /* 0x00000006007a7213 */ /* 0x000fe20000000000 */
[----:B------:R-:W-:-:S04]  /*5010*/  IMAD.HI.U32 R4, R3, R120, RZ ;  /* 0x0000007803047227 */ /* 0x000fc800078e00ff */
[----:B------:R-:W-:Y:S02]  /*5020*/  VIADD R10, R2, 0x66 ;  /* 0x00000066020a7836 */ /* 0x000fe40000000000 */
[----:B------:R-:W-:Y:S01]  /*5030*/  @!P4 IMAD.IADD R117, R117, 0x1, -R0 ;  /* 0x000000017575c824 */ /* 0x000fe200078e0a00 */
[----:B------:R-:W-:Y:S01]  /*5040*/  ISETP.GT.U32.AND P4, PT, R0, R121, PT ;  /* 0x000000790000720c */ /* 0x000fe20003f84070 */
[----:B------:R-:W-:Y:S01]  /*5050*/  IMAD.MOV R7, RZ, RZ, -R4 ;  /* 0x000000ffff077224 */ /* 0x000fe200078e0a04 */
[----:B------:R-:W-:Y:S01]  /*5060*/  @!P0 IADD3 R116, R116, -R0, RZ ;  /* 0x8000000074748210 */ /* 0x000fe20007ffe0ff */
[----:B------:R-:W-:Y:S01]  /*5070*/  @!P5 IMAD.MOV R114, RZ, RZ, -R114 ;  /* 0x000000ffff72d224 */ /* 0x000fe200078e0a72 */
[----:B------:R-:W-:Y:S01]  /*5080*/  ISETP.GT.U32.AND P5, PT, R0, R119, PT ;  /* 0x000000770000720c */ /* 0x000fe20003fa4070 */
[----:B------:R-:W-:Y:S01]  /*5090*/  IMAD.HI.U32 R4, R3, R122, RZ ;  /* 0x0000007a03047227 */ /* 0x000fe200078e00ff */
[----:B------:R-:W-:Y:S02]  /*50a0*/  IABS R123, R10 ;  /* 0x0000000a007b7213 */ /* 0x000fe40000000000 */
[----:B------:R-:W-:Y:S01]  /*50b0*/  ISETP.GE.AND P0, PT, R8, RZ, PT ;  /* 0x000000ff0800720c */ /* 0x000fe20003f06270 */
[----:B------:R-:W-:Y:S01]  /*50c0*/  IMAD R120, R0, R7, R120 ;  /* 0x0000000700787224 */ /* 0x000fe200078e0278 */
[----:B------:R-:W-:Y:S01]  /*50d0*/  IADD3 R7, -R4, RZ, RZ ;  /* 0x000000ff04077210 */ /* 0x000fe20007ffe1ff */
[----:B------:R-:W-:Y:S01]  /*50e0*/  @!P6 IMAD.IADD R118, R118, 0x1, -R0 ;  /* 0x000000017676e824 */ /* 0x000fe200078e0a00 */
[----:B------:R-:W-:Y:S01]  /*50f0*/  ISETP.GE.AND P6, PT, R9, RZ, PT ;  /* 0x000000ff0900720c */ /* 0x000fe20003fc6270 */
[----:B------:R-:W-:-:S04]  /*5100*/  IMAD.HI.U32 R5, R3, R123, RZ ;  /* 0x0000007b03057227 */ /* 0x000fc800078e00ff */
[----:B------:R-:W-:Y:S01]  /*5110*/  @!P1 IMAD.MOV R115, RZ, RZ, -R115 ;  /* 0x000000ffff739224 */ /* 0x000fe200078e0a73 */
[C---:B------:R-:W-:Y:S01]  /*5120*/  ISETP.GT.U32.AND P1, PT, R0.reuse, R120, PT ;  /* 0x000000780000720c */ /* 0x040fe20003f24070 */
[----:B------:R-:W-:Y:S02]  /*5130*/  IMAD.MOV R5, RZ, RZ, -R5 ;  /* 0x000000ffff057224 */ /* 0x000fe400078e0a05 */
[----:B------:R-:W-:Y:S01]  /*5140*/  IMAD R122, R0, R7, R122 ;  /* 0x00000007007a7224 */ /* 0x000fe200078e027a */
[----:B------:R-:W-:Y:S01]  /*5150*/  @!P0 IADD3 R118, -R118, RZ, RZ ;  /* 0x000000ff76768210 */ /* 0x000fe20007ffe1ff */
[--C-:B------:R-:W-:Y:S02]  /*5160*/  @!P4 IMAD.IADD R121, R121, 0x1, -R0.reuse ;  /* 0x000000017979c824 */ /* 0x100fe400078e0a00 */
[--C-:B------:R-:W-:Y:S01]  /*5170*/  @!P5 IMAD.IADD R119, R119, 0x1, -R0.reuse ;  /* 0x000000017777d824 */ /* 0x100fe200078e0a00 */
[C---:B------:R-:W-:Y:S01]  /*5180*/  ISETP.GT.U32.AND P0, PT, R0.reuse, R122, PT ;  /* 0x0000007a0000720c */ /* 0x040fe20003f04070 */
[C---:B------:R-:W-:Y:S01]  /*5190*/  IMAD R123, R0.reuse, R5, R123 ;  /* 0x00000005007b7224 */ /* 0x040fe200078e027b */
[----:B------:R-:W-:Y:S01]  /*51a0*/  ISETP.GT.U32.AND P4, PT, R0, R121, PT ;  /* 0x000000790000720c */ /* 0x000fe20003f84070 */
[----:B------:R-:W-:Y:S01]  /*51b0*/  @!P6 IMAD.MOV R119, RZ, RZ, -R119 ;  /* 0x000000ffff77e224 */ /* 0x000fe200078e0a77 */
[----:B------:R-:W-:Y:S01]  /*51c0*/  ISETP.GE.AND P5, PT, R11, RZ, PT ;  /* 0x000000ff0b00720c */ /* 0x000fe20003fa6270 */
[----:B------:R-:W-:Y:S01]  /*51d0*/  VIADD R4, R2, 0x67 ;  /* 0x0000006702047836 */ /* 0x000fe20000000000 */
[----:B------:R-:W-:Y:S01]  /*51e0*/  ISETP.GT.U32.AND P6, PT, R0, R123, PT ;  /* 0x0000007b0000720c */ /* 0x000fe20003fc4070 */
[----:B------:R-:W-:Y:S01]  /*51f0*/  @!P1 IMAD.IADD R120, R120, 0x1, -R0 ;  /* 0x0000000178789824 */ /* 0x000fe200078e0a00 */
[----:B------:R-:W-:Y:S01]  /*5200*/  ISETP.GE.AND P1, PT, R13, RZ, PT ;  /* 0x000000ff0d00720c */ /* 0x000fe20003f26270 */
[----:B------:R-:W-:Y:S01]  /*5210*/  @!P2 IMAD.MOV R116, RZ, RZ, -R116 ;  /* 0x000000ffff74a224 */ /* 0x000fe200078e0a74 */
[----:B------:R-:W-:Y:S01]  /*5220*/  IABS R124, R4 ;  /* 0x00000004007c7213 */ /* 0x000fe20000000000 */
[----:B------:R-:W-:Y:S01]  /*5230*/  VIADD R5, R2, 0x68 ;  /* 0x0000006802057836 */ /* 0x000fe20000000000 */
[----:B------:R-:W-:Y:S01]  /*5240*/  ISETP.GT.U32.AND P2, PT, R0, R120, PT ;  /* 0x000000780000720c */ /* 0x000fe20003f44070 */
[----:B------:R-:W-:-:S02]  /*5250*/  @!P0 IMAD.IADD R122, R122, 0x1, -R0 ;  /* 0x000000017a7a8824 */ /* 0x000fc400078e0a00 */
[----:B------:R-:W-:Y:S01]  /*5260*/  @!P4 IADD3 R121, R121, -R0, RZ ;  /* 0x800000007979c210 */ /* 0x000fe20007ffe0ff */
[----:B------:R-:W-:Y:S01]  /*5270*/  @!P3 IMAD.MOV R117, RZ, RZ, -R117 ;  /* 0x000000ffff75b224 */ /* 0x000fe200078e0a75 */
[----:B------:R-:W-:Y:S01]  /*5280*/  ISETP.GE.AND P4, PT, R4, RZ, PT ;  /* 0x000000ff0400720c */ /* 0x000fe20003f86270 */
[----:B------:R-:W-:Y:S01]  /*5290*/  IMAD.HI.U32 R4, R3, R124, RZ ;  /* 0x0000007c03047227 */ /* 0x000fe200078e00ff */
[----:B------:R-:W-:Y:S02]  /*52a0*/  IABS R125, R5 ;  /* 0x00000005007d7213 */ /* 0x000fe40000000000 */
[----:B------:R-:W-:Y:S01]  /*52b0*/  ISETP.GE.AND P3, PT, R6, RZ, PT ;  /* 0x000000ff0600720c */ /* 0x000fe20003f66270 */
[--C-:B------:R-:W-:Y:S01]  /*52c0*/  @!P6 IMAD.IADD R123, R123, 0x1, -R0.reuse ;  /* 0x000000017b7be824 */ /* 0x100fe200078e0a00 */
[----:B------:R-:W-:Y:S01]  /*52d0*/  ISETP.GT.U32.AND P6, PT, R0, R122, PT ;  /* 0x0000007a0000720c */ /* 0x000fe20003fc4070 */
[----:B------:R-:W-:Y:S01]  /*52e0*/  VIADD R6, R2, 0x69 ;  /* 0x0000006902067836 */ /* 0x000fe20000000000 */
[----:B------:R-:W-:Y:S01]  /*52f0*/  IADD3 R7, -R4, RZ, RZ ;  /* 0x000000ff04077210 */ /* 0x000fe20007ffe1ff */
[----:B------:R-:W-:Y:S01]  /*5300*/  @!P2 IMAD.IADD R120, R120, 0x1, -R0 ;  /* 0x000000017878a824 */ /* 0x000fe200078e0a00 */
[----:B------:R-:W-:Y:S01]  /*5310*/  ISETP.GE.AND P0, PT, R5, RZ, PT ;  /* 0x000000ff0500720c */ /* 0x000fe20003f06270 */
[----:B------:R-:W-:Y:S01]  /*5320*/  IMAD.HI.U32 R5, R3, R125, RZ ;  /* 0x0000007d03057227 */ /* 0x000fe200078e00ff */
[----:B------:R-:W-:-:S02]  /*5330*/  IABS R126, R6 ;  /* 0x00000006007e7213 */ /* 0x000fc40000000000 */
[----:B------:R-:W-:Y:S01]  /*5340*/  ISETP.GE.AND P2, PT, R10, RZ, PT ;  /* 0x000000ff0a00720c */ /* 0x000fe20003f46270 */
[C---:B------:R-:W-:Y:S02]  /*5350*/  IMAD R124, R0.reuse, R7, R124 ;  /* 0x00000007007c7224 */ /* 0x040fe400078e027c */
[----:B------:R-:W-:Y:S01]  /*5360*/  @!P5 IMAD.MOV R120, RZ, RZ, -R120 ;  /* 0x000000ffff78d224 */ /* 0x000fe200078e0a78 */
[----:B------:R-:W-:Y:S01]  /*5370*/  ISETP.GT.U32.AND P5, PT, R0, R123, PT ;  /* 0x0000007b0000720c */ /* 0x000fe20003fa4070 */
[----:B------:R-:W-:Y:S01]  /*5380*/  @!P6 IMAD.IADD R122, R122, 0x1, -R0 ;  /* 0x000000017a7ae824 */ /* 0x000fe200078e0a00 */
[----:B------:R-:W-:Y:S01]  /*5390*/  ISETP.GT.U32.AND P6, PT, R0, R124, PT ;  /* 0x0000007c0000720c */ /* 0x000fe20003fc4070 */
[----:B------:R-:W-:Y:S02]  /*53a0*/  IMAD.MOV R5, RZ, RZ, -R5 ;  /* 0x000000ffff057224 */ /* 0x000fe400078e0a05 */
[----:B------:R-:W-:Y:S02]  /*53b0*/  VIADD R4, R2, 0x6a ;  /* 0x0000006a02047836 */ /* 0x000fe40000000000 */
[----:B------:R-:W-:-:S02]  /*53c0*/  IMAD R125, R0, R5, R125 ;  /* 0x00000005007d7224 */ /* 0x000fc400078e027d */
[----:B------:R-:W-:Y:S01]  /*53d0*/  @!P3 IMAD.MOV R122, RZ, RZ, -R122 ;  /* 0x000000ffff7ab224 */ /* 0x000fe200078e0a7a */
[----:B------:R-:W-:Y:S01]  /*53e0*/  IABS R127, R4 ;  /* 0x00000004007f7213 */ /* 0x000fe20000000000 */
[----:B------:R-:W-:Y:S01]  /*53f0*/  @!P1 IMAD.MOV R121, RZ, RZ, -R121 ;  /* 0x000000ffff799224 */ /* 0x000fe200078e0a79 */
[----:B------:R-:W-:Y:S01]  /*5400*/  ISETP.GT.U32.AND P3, PT, R0, R125, PT ;  /* 0x0000007d0000720c */ /* 0x000fe20003f64070 */
[C---:B------:R-:W-:Y:S01]  /*5410*/  VIADD R8, R2.reuse, 0x6c ;  /* 0x0000006c02087836 */ /* 0x040fe20000000000 */
[----:B------:R-:W-:Y:S01]  /*5420*/  @!P5 IADD3 R123, R123, -R0, RZ ;  /* 0x800000007b7bd210 */ /* 0x000fe20007ffe0ff */
[----:B------:R-:W-:Y:S01]  /*5430*/  VIADD R9, R2, 0x6e ;  /* 0x0000006e02097836 */ /* 0x000fe20000000000 */
[----:B------:R-:W-:Y:S01]  /*5440*/  ISETP.GE.AND P5, PT, R4, RZ, PT ;  /* 0x000000ff0400720c */ /* 0x000fe20003fa6270 */
[C---:B------:R-:W-:Y:S01]  /*5450*/  IMAD.HI.U32 R4, R3.reuse, R126, RZ ;  /* 0x0000007e03047227 */ /* 0x040fe200078e00ff */
[----:B------:R-:W-:Y:S02]  /*5460*/  @!P6 IADD3 R124, R124, -R0, RZ ;  /* 0x800000007c7ce210 */ /* 0x000fe40007ffe0ff */
[----:B------:R-:W-:Y:S01]  /*5470*/  ISETP.GE.AND P1, PT, R6, RZ, PT ;  /* 0x000000ff0600720c */ /* 0x000fe20003f26270 */
[----:B------:R-:W-:Y:S01]  /*5480*/  VIADD R6, R2, 0x6b ;  /* 0x0000006b02067836 */ /* 0x000fe20000000000 */
[----:B------:R-:W-:Y:S01]  /*5490*/  ISETP.GT.U32.AND P6, PT, R0, R124, PT ;  /* 0x0000007c0000720c */ /* 0x000fe20003fc4070 */
[----:B------:R-:W-:Y:S01]  /*54a0*/  IMAD.MOV R5, RZ, RZ, -R4 ;  /* 0x000000ffff057224 */ /* 0x000fe200078e0a04 */
[----:B------:R-:W-:Y:S01]  /*54b0*/  IABS R129, R8 ;  /* 0x0000000800817213 */ /* 0x000fe20000000000 */
[----:B------:R-:W-:Y:S01]  /*54c0*/  IMAD.HI.U32 R4, R3, R127, RZ ;  /* 0x0000007f03047227 */ /* 0x000fe200078e00ff */
[----:B------:R-:W-:-:S02]  /*54d0*/  IABS R128, R6 ;  /* 0x0000000600807213 */ /* 0x000fc40000000000 */
[----:B------:R-:W-:Y:S01]  /*54e0*/  IABS R131, R9 ;  /* 0x0000000900837213 */ /* 0x000fe20000000000 */
[----:B------:R-:W-:Y:S02]  /*54f0*/  @!P3 IMAD.IADD R125, R125, 0x1, -R0 ;  /* 0x000000017d7db824 */ /* 0x000fe400078e0a00 */
[----:B------:R-:W-:Y:S02]  /*5500*/  IMAD.MOV R4, RZ, RZ, -R4 ;  /* 0x000000ffff047224 */ /* 0x000fe400078e0a04 */
[C---:B------:R-:W-:Y:S01]  /*5510*/  IMAD R126, R0.reuse, R5, R126 ;  /* 0x00000005007e7224 */ /* 0x040fe200078e027e */
[C---:B------:R-:W-:Y:S01]  /*5520*/  ISETP.GT.U32.AND P3, PT, R0.reuse, R125, PT ;  /* 0x0000007d0000720c */ /* 0x040fe20003f64070 */
[----:B------:R-:W-:Y:S01]  /*5530*/  IMAD R127, R0, R4, R127 ;  /* 0x00000004007f7224 */ /* 0x000fe200078e027f */
[----:B------:R-:W-:Y:S01]  /*5540*/  @!P6 IADD3 R124, R124, -R0, RZ ;  /* 0x800000007c7ce210 */ /* 0x000fe20007ffe0ff */
[----:B------:R-:W-:Y:S01]  /*5550*/  IMAD.HI.U32 R4, R3, R128, RZ ;  /* 0x0000008003047227 */ /* 0x000fe200078e00ff */
[----:B------:R-:W-:-:S03]  /*5560*/  ISETP.GT.U32.AND P6, PT, R0, R126, PT ;  /* 0x0000007e0000720c */ /* 0x000fc60003fc4070 */
[----:B------:R-:W-:-:S04]  /*5570*/  IMAD.HI.U32 R5, R3, R129, RZ ;  /* 0x0000008103057227 */ /* 0x000fc800078e00ff */
[----:B------:R-:W-:Y:S02]  /*5580*/  IMAD.MOV R7, RZ, RZ, -R4 ;  /* 0x000000ffff077224 */ /* 0x000fe400078e0a04 */
[----:B------:R-:W-:Y:S02]  /*5590*/  IMAD.MOV R5, RZ, RZ, -R5 ;  /* 0x000000ffff057224 */ /* 0x000fe400078e0a05 */
[C---:B------:R-:W-:Y:S02]  /*55a0*/  IMAD R128, R0.reuse, R7, R128 ;  /* 0x0000000700807224 */ /* 0x040fe400078e0280 */
[C---:B------:R-:W-:Y:S02]  /*55b0*/  IMAD R129, R0.reuse, R5, R129 ;  /* 0x0000000500817224 */ /* 0x040fe400078e0281 */
[----:B------:R-:W-:Y:S01]  /*55c0*/  @!P3 IMAD.IADD R125, R125, 0x1, -R0 ;  /* 0x000000017d7db824 */ /* 0x000fe200078e0a00 */
[----:B------:R-:W-:Y:S01]  /*55d0*/  ISETP.GT.U32.AND P3, PT, R0, R128, PT ;  /* 0x000000800000720c */ /* 0x000fe20003f64070 */
[----:B------:R-:W-:Y:S01]  /*55e0*/  @!P2 IMAD.MOV R123, RZ, RZ, -R123 ;  /* 0x000000ffff7ba224 */ /* 0x000fe200078e0a7b */
[----:B------:R-:W-:Y:S01]  /*55f0*/  ISETP.GE.AND P2, PT, R6, RZ, PT ;  /* 0x000000ff0600720c */ /* 0x000fe20003f46270 */
[----:B------:R-:W-:-:S02]  /*5600*/  VIADD R6, R2, 0x6d ;  /* 0x0000006d02067836 */ /* 0x000fc40000000000 */
[----:B------:R-:W-:Y:S01]  /*5610*/  @!P6 IMAD.IADD R126, R126, 0x1, -R0 ;  /* 0x000000017e7ee824 */ /* 0x000fe200078e0a00 */
[----:B------:R-:W-:Y:S01]  /*5620*/  ISETP.GT.U32.AND P6, PT, R0, R129, PT ;  /* 0x000000810000720c */ /* 0x000fe20003fc4070 */
[----:B------:R-:W-:Y:S01]  /*5630*/  @!P4 IMAD.MOV R124, RZ, RZ, -R124 ;  /* 0x000000ffff7cc224 */ /* 0x000fe200078e0a7c */
[----:B------:R-:W-:Y:S01]  /*5640*/  IABS R130, R6 ;  /* 0x0000000600827213 */ /* 0x000fe20000000000 */
[----:B------:R-:W-:Y:S01]  /*5650*/  VIADD R10, R2, 0x6f ;  /* 0x0000006f020a7836 */ /* 0x000fe20000000000 */
[----:B------:R-:W-:Y:S01]  /*5660*/  ISETP.GT.U32.AND P4, PT, R0, R127, PT ;  /* 0x0000007f0000720c */ /* 0x000fe20003f84070 */
[----:B------:R-:W-:Y:S02]  /*5670*/  VIADD R11, R2, 0x70 ;  /* 0x00000070020b7836 */ /* 0x000fe40000000000 */
[----:B------:R-:W-:Y:S01]  /*5680*/  IMAD.HI.U32 R4, R3, R130, RZ ;  /* 0x0000008203047227 */ /* 0x000fe200078e00ff */
[----:B------:R-:W-:Y:S02]  /*5690*/  IABS R132, R10 ;  /* 0x0000000a00847213 */ /* 0x000fe40000000000 */
[----:B------:R-:W-:Y:S01]  /*56a0*/  IABS R133, R11 ;  /* 0x0000000b00857213 */ /* 0x000fe20000000000 */
[--C-:B------:R-:W-:Y:S01]  /*56b0*/  @!P3 IMAD.IADD R128, R128, 0x1, -R0.reuse ;  /* 0x000000018080b824 */ /* 0x100fe200078e0a00 */
[----:B------:R-:W-:Y:S01]  /*56c0*/  IADD3 R5, -R4, RZ, RZ ;  /* 0x000000ff04057210 */ /* 0x000fe20007ffe1ff */
[----:B------:R-:W-:-:S02]  /*56d0*/  @!P6 IMAD.IADD R129, R129, 0x1, -R0 ;  /* 0x000000018181e824 */ /* 0x000fc400078e0a00 */
[----:B------:R-:W-:Y:S01]  /*56e0*/  IMAD.HI.U32 R4, R3, R131, RZ ;  /* 0x0000008303047227 */ /* 0x000fe200078e00ff */
[C---:B------:R-:W-:Y:S02]  /*56f0*/  ISETP.GT.U32.AND P6, PT, R0.reuse, R128, PT ;  /* 0x000000800000720c */ /* 0x040fe40003fc4070 */
[----:B------:R-:W-:Y:S01]  /*5700*/  @!P4 IADD3 R127, R127, -R0, RZ ;  /* 0x800000007f7fc210 */ /* 0x000fe20007ffe0ff */
[----:B------:R-:W-:Y:S01]  /*5710*/  IMAD.MOV R4, RZ, RZ, -R4 ;  /* 0x000000ffff047224 */ /* 0x000fe200078e0a04 */
[C---:B------:R-:W-:Y:S01]  /*5720*/  ISETP.GT.U32.AND P4, PT, R0.reuse, R126, PT ;  /* 0x0000007e0000720c */ /* 0x040fe20003f84070 */
[C---:B------:R-:W-:Y:S01]  /*5730*/  IMAD R130, R0.reuse, R5, R130 ;  /* 0x0000000500827224 */ /* 0x040fe200078e0282 */
[C---:B------:R-:W-:Y:S01]  /*5740*/  ISETP.GT.U32.AND P3, PT, R0.reuse, R127, PT ;  /* 0x0000007f0000720c */ /* 0x040fe20003f64070 */
[----:B------:R-:W-:Y:S02]  /*5750*/  IMAD R131, R0, R4, R131 ;  /* 0x0000000400837224 */ /* 0x000fe400078e0283 */
[----:B------:R-:W-:-:S04]  /*5760*/  IMAD.HI.U32 R4, R3, R132, RZ ;  /* 0x0000008403047227 */ /* 0x000fc800078e00ff */
[--C-:B------:R-:W-:Y:S01]  /*5770*/  @!P6 IMAD.IADD R128, R128, 0x1, -R0.reuse ;  /* 0x000000018080e824 */ /* 0x100fe200078e0a00 */
[----:B------:R-:W-:Y:S01]  /*5780*/  ISETP.GT.U32.AND P6, PT, R0, R131, PT ;  /* 0x000000830000720c */ /* 0x000fe20003fc4070 */
[----:B------:R-:W-:Y:S01]  /*5790*/  IMAD.HI.U32 R5, R3, R133, RZ ;  /* 0x0000008503057227 */ /* 0x000fe200078e00ff */
[----:B------:R-:W-:Y:S02]  /*57a0*/  IADD3 R7, -R4, RZ, RZ ;  /* 0x000000ff04077210 */ /* 0x000fe40007ffe1ff */
[----:B------:R-:W-:Y:S01]  /*57b0*/  @!P4 IADD3 R126, R126, -R0, RZ ;  /* 0x800000007e7ec210 */ /* 0x000fe20007ffe0ff */
[--C-:B------:R-:W-:Y:S01]  /*57c0*/  @!P3 IMAD.IADD R127, R127, 0x1, -R0.reuse ;  /* 0x000000017f7fb824 */ /* 0x100fe200078e0a00 */
[----:B------:R-:W-:Y:S01]  /*57d0*/  ISETP.GE.AND P3, PT, R8, RZ, PT ;  /* 0x000000ff0800720c */ /* 0x000fe20003f66270 */
[----:B------:R-:W-:Y:S01]  /*57e0*/  VIADD R8, R2, 0x71 ;  /* 0x0000007102087836 */ /* 0x000fe20000000000 */
[----:B------:R-:W-:Y:S01]  /*57f0*/  ISETP.GT.U32.AND P4, PT, R0, R130, PT ;  /* 0x000000820000720c */ /* 0x000fe20003f84070 */
[----:B------:R-:W-:Y:S01]  /*5800*/  @!P5 IMAD.MOV R127, RZ, RZ, -R127 ;  /* 0x000000ffff7fd224 */ /* 0x000fe200078e0a7f */
[----:B------:R-:W-:Y:S01]  /*5810*/  @!P1 IADD3 R126, -R126, RZ, RZ ;  /* 0x000000ff7e7e9210 */ /* 0x000fe20007ffe1ff */
[----:B------:R-:W-:Y:S01]  /*5820*/  @!P0 IMAD.MOV R125, RZ, RZ, -R125 ;  /* 0x000000ffff7d8224 */ /* 0x000fe200078e0a7d */
[----:B------:R-:W-:Y:S01]  /*5830*/  IABS R134, R8 ;  /* 0x0000000800867213 */ /* 0x000fe20000000000 */
[----:B------:R-:W-:Y:S01]  /*5840*/  @!P6 IMAD.IADD R131, R131, 0x1, -R0 ;  /* 0x000000018383e824 */ /* 0x000fe200078e0a00 */
[----:B------:R-:W-:Y:S01]  /*5850*/  ISETP.GT.U32.AND P0, PT, R0, R129, PT ;  /* 0x000000810000720c */ /* 0x000fe20003f04070 */
[----:B------:R-:W-:-:S02]  /*5860*/  IMAD.MOV R5, RZ, RZ, -R5 ;  /* 0x000000ffff057224 */ /* 0x000fc400078e0a05 */
[----:B------:R-:W-:Y:S01]  /*5870*/  IMAD.HI.U32 R4, R3, R134, RZ ;  /* 0x0000008603047227 */ /* 0x000fe200078e00ff */
[----:B------:R-:W-:-:S03]  /*5880*/  ISETP.GT.U32.AND P5, PT, R0, R131, PT ;  /* 0x000000830000720c */ /* 0x000fc60003fa4070 */
[----:B------:R-:W-:Y:S02]  /*5890*/  IMAD R133, R0, R5, R133 ;  /* 0x0000000500857224 */ /* 0x000fe400078e0285 */
[----:B------:R-:W-:Y:S02]  /*58a0*/  IMAD.MOV R5, RZ, RZ, -R4 ;  /* 0x000000ffff057224 */ /* 0x000fe400078e0a04 */
[----:B------:R-:W-:Y:S01]  /*58b0*/  @!P4 IMAD.IADD R130, R130, 0x1, -R0 ;  /* 0x000000018282c824 */ /* 0x000fe200078e0a00 */
[----:B------:R-:W-:Y:S01]  /*58c0*/  ISETP.GE.AND P4, PT, R9, RZ, PT ;  /* 0x000000ff0900720c */ /* 0x000fe20003f86270 */
[----:B------:R-:W-:Y:S02]  /*58d0*/  IMAD R134, R0, R5, R134 ;  /* 0x0000000500867224 */ /* 0x000fe400078e0286 */
[--C-:B------:R-:W-:Y:S01]  /*58e0*/  @!P0 IMAD.IADD R129, R129, 0x1, -R0.reuse ;  /* 0x0000000181818824 */ /* 0x100fe200078e0a00 */
[----:B------:R-:W-:Y:S01]  /*58f0*/  ISETP.GE.AND P0, PT, R6, RZ, PT ;  /* 0x000000ff0600720c */ /* 0x000fe20003f06270 */
[----:B------:R-:W-:Y:S01]  /*5900*/  @!P5 IMAD.IADD R131, R131, 0x1, -R0 ;  /* 0x000000018383d824 */ /* 0x000fe200078e0a00 */
[----:B------:R-:W-:Y:S01]  /*5910*/  ISETP.GT.U32.AND P5, PT, R0, R134, PT ;  /* 0x000000860000720c */ /* 0x000fe20003fa4070 */
[----:B------:R-:W-:Y:S01]  /*5920*/  VIADD R6, R2, 0x72 ;  /* 0x0000007202067836 */ /* 0x000fe20000000000 */
[C---:B------:R-:W-:Y:S01]  /*5930*/  ISETP.GT.U32.AND P1, PT, R0.reuse, R130, PT ;  /* 0x000000820000720c */ /* 0x040fe20003f24070 */
[----:B------:R-:W-:-:S02]  /*5940*/  IMAD R132, R0, R7, R132 ;  /* 0x0000000700847224 */ /* 0x000fc400078e0284 */
[----:B------:R-:W-:Y:S01]  /*5950*/  VIADD R7, R2, 0x73 ;  /* 0x0000007302077836 */ /* 0x000fe20000000000 */
[----:B------:R-:W-:Y:S01]  /*5960*/  IABS R135, R6 ;  /* 0x0000000600877213 */ /* 0x000fe20000000000 */
[----:B------:R-:W-:Y:S01]  /*5970*/  @!P3 IMAD.MOV R129, RZ, RZ, -R129 ;  /* 0x000000ffff81b224 */ /* 0x000fe200078e0a81 */
[----:B------:R-:W-:Y:S01]  /*5980*/  ISETP.GT.U32.AND P3, PT, R0, R133, PT ;  /* 0x000000850000720c */ /* 0x000fe20003f64070 */
[----:B------:R-:W-:Y:S01]  /*5990*/  VIADD R9, R2, 0x75 ;  /* 0x0000007502097836 */ /* 0x000fe20000000000 */
[----:B------:R-:W-:Y:S01]  /*59a0*/  ISETP.GT.U32.AND P6, PT, R0, R132, PT ;  /* 0x000000840000720c */ /* 0x000fe20003fc4070 */
[----:B------:R-:W-:Y:S01]  /*59b0*/  IMAD.HI.U32 R4, R3, R135, RZ ;  /* 0x0000008703047227 */ /* 0x000fe200078e00ff */
[----:B------:R-:W-:Y:S02]  /*59c0*/  IABS R136, R7 ;  /* 0x0000000700887213 */ /* 0x000fe40000000000 */
[----:B------:R-:W-:Y:S01]  /*59d0*/  IABS R138, R9 ;  /* 0x00000009008a7213 */ /* 0x000fe20000000000 */
[----:B------:R-:W-:Y:S01]  /*59e0*/  @!P5 IMAD.IADD R134, R134, 0x1, -R0 ;  /* 0x000000018686d824 */ /* 0x000fe200078e0a00 */
[----:B------:R-:W-:Y:S01]  /*59f0*/  @!P1 IADD3 R130, R130, -R0, RZ ;  /* 0x8000000082829210 */ /* 0x000fe20007ffe0ff */
[----:B------:R-:W-:Y:S01]  /*5a00*/  IMAD.MOV R5, RZ, RZ, -R4 ;  /* 0x000000ffff057224 */ /* 0x000fe200078e0a04 */
[----:B------:R-:W-:Y:S01]  /*5a10*/  ISETP.GE.AND P1, PT, R11, RZ, PT ;  /* 0x000000ff0b00720c */ /* 0x000fe20003f26270 */
[----:B------:R-:W-:Y:S01]  /*5a20*/  IMAD.HI.U32 R4, R3, R136, RZ ;  /* 0x0000008803047227 */ /* 0x000fe200078e00ff */
[----:B------:R-:W-:-:S02]  /*5a30*/  ISETP.GT.U32.AND P5, PT, R0, R134, PT ;  /* 0x000000860000720c */ /* 0x000fc40003fa4070 */
[----:B------:R-:W-:Y:S01]  /*5a40*/  @!P3 IADD3 R133, R133, -R0, RZ ;  /* 0x800000008585b210 */ /* 0x000fe20007ffe0ff */
[----:B------:R-:W-:Y:S01]  /*5a50*/  IMAD R135, R0, R5, R135 ;  /* 0x0000000500877224 */ /* 0x000fe200078e0287 */
[----:B------:R-:W-:Y:S01]  /*5a60*/  IADD3 R5, -R4, RZ, RZ ;  /* 0x000000ff04057210 */ /* 0x000fe20007ffe1ff */
[----:B------:R-:W-:Y:S01]  /*5a70*/  @!P6 IMAD.IADD R132, R132, 0x1, -R0 ;  /* 0x000000018484e824 */ /* 0x000fe200078e0a00 */
[----:B------:R-:W-:Y:S01]  /*5a80*/  ISETP.GE.AND P6, PT, R8, RZ, PT ;  /* 0x000000ff0800720c */ /* 0x000fe20003fc6270 */
[----:B------:R-:W-:Y:S01]  /*5a90*/  VIADD R8, R2, 0x74 ;  /* 0x0000007402087836 */ /* 0x000fe20000000000 */
[C---:B------:R-:W-:Y:S01]  /*5aa0*/  ISETP.GT.U32.AND P3, PT, R0.reuse, R133, PT ;  /* 0x000000850000720c */ /* 0x040fe20003f64070 */
[----:B------:R-:W-:Y:S01]  /*5ab0*/  @!P0 IMAD.MOV R130, RZ, RZ, -R130 ;  /* 0x000000ffff828224 */ /* 0x000fe200078e0a82 */
[C---:B------:R-:W-:Y:S01]  /*5ac0*/  ISETP.GT.U32.AND P0, PT, R0.reuse, R132, PT ;  /* 0x000000840000720c */ /* 0x040fe20003f04070 */
[----:B------:R-:W-:Y:S01]  /*5ad0*/  IMAD R136, R0, R5, R136 ;  /* 0x0000000500887224 */ /* 0x000fe200078e0288 */
[----:B------:R-:W-:Y:S01]  /*5ae0*/  IABS R137, R8 ;  /* 0x0000000800897213 */ /* 0x000fe20000000000 */
[----:B------:R-:W-:Y:S01]  /*5af0*/  @!P5 IMAD.IADD R134, R134, 0x1, -R0 ;  /* 0x000000018686d824 */ /* 0x000fe200078e0a00 */
[----:B------:R-:W-:Y:S01]  /*5b00*/  @!P4 IADD3 R131, -R131, RZ, RZ ;  /* 0x000000ff8383c210 */ /* 0x000fe20007ffe1ff */
[----:B------:R-:W-:Y:S01]  /*5b10*/  @!P2 IMAD.MOV R128, RZ, RZ, -R128 ;  /* 0x000000ffff80a224 */ /* 0x000fe200078e0a80 */
[----:B------:R-:W-:Y:S01]  /*5b20*/  ISETP.GT.U32.AND P5, PT, R0, R136, PT ;  /* 0x000000880000720c */ /* 0x000fe20003fa4070 */
[----:B------:R-:W-:Y:S01]  /*5b30*/  IMAD.HI.U32 R4, R3, R137, RZ ;  /* 0x0000008903047227 */ /* 0x000fe200078e00ff */
[----:B------:R-:W-:-:S03]  /*5b40*/  ISETP.GE.AND P2, PT, R10, RZ, PT ;  /* 0x000000ff0a00720c */ /* 0x000fc60003f46270 */
[--C-:B------:R-:W-:Y:S01]  /*5b50*/  @!P3 IMAD.IADD R133, R133, 0x1, -R0.reuse ;  /* 0x000000018585b824 */ /* 0x100fe200078e0a00 */
[----:B------:R-:W-:Y:S01]  /*5b60*/  ISETP.GE.AND P3, PT, R6, RZ, PT ;  /* 0x000000ff0600720c */ /* 0x000fe20003f66270 */
[----:B------:R-:W-:Y:S01]  /*5b70*/  @!P0 IMAD.IADD R132, R132, 0x1, -R0 ;  /* 0x0000000184848824 */ /* 0x000fe200078e0a00 */
[----:B------:R-:W-:Y:S01]  /*5b80*/  IADD3 R4, -R4, RZ, RZ ;  /* 0x000000ff04047210 */ /* 0x000fe20007ffe1ff */
[----:B------:R-:W-:Y:S01]  /*5b90*/  VIADD R6, R2, 0x76 ;  /* 0x0000007602067836 */ /* 0x000fe20000000000 */
[----:B------:R-:W-:Y:S01]  /*5ba0*/  ISETP.GT.U32.AND P0, PT, R0, R135, PT ;  /* 0x000000870000720c */ /* 0x000fe20003f04070 */
[----:B------:R-:W-:-:S03]  /*5bb0*/  IMAD.HI.U32 R5, R3, R138, RZ ;  /* 0x0000008a03057227 */ /* 0x000fc600078e00ff */
[----:B------:R-:W-:Y:S01]  /*5bc0*/  IABS R139, R6 ;  /* 0x00000006008b7213 */ /* 0x000fe20000000000 */
[----:B------:R-:W-:Y:S02]  /*5bd0*/  IMAD.MOV R5, RZ, RZ, -R5 ;  /* 0x000000ffff057224 */ /* 0x000fe400078e0a05 */
[----:B------:R-:W-:Y:S02]  /*5be0*/  IMAD R137, R0, R4, R137 ;  /* 0x0000000400897224 */ /* 0x000fe400078e0289 */
[----:B------:R-:W-:Y:S02]  /*5bf0*/  @!P5 IMAD.IADD R136, R136, 0x1, -R0 ;  /* 0x000000018888d824 */ /* 0x000fe400078e0a00 */
[C---:B------:R-:W-:Y:S01]  /*5c00*/  IMAD R138, R0.reuse, R5, R138 ;  /* 0x00000005008a7224 */ /* 0x040fe200078e028a */
[C---:B------:R-:W-:Y:S01]  /*5c10*/  ISETP.GT.U32.AND P5, PT, R0.reuse, R137, PT ;  /* 0x000000890000720c */ /* 0x040fe20003fa4070 */
[----:B------:R-:W-:Y:S01]  /*5c20*/  @!P2 IMAD.MOV R132, RZ, RZ, -R132 ;  /* 0x000000ffff84a224 */ /* 0x000fe200078e0a84 */
[----:B------:R-:W-:Y:S01]  /*5c30*/  ISETP.GT.U32.AND P2, PT, R0, R136, PT ;  /* 0x000000880000720c */ /* 0x000fe20003f44070 */
[----:B------:R-:W-:-:S04]  /*5c40*/  IMAD.HI.U32 R4, R3, R139, RZ ;  /* 0x0000008b03047227 */ /* 0x000fc800078e00ff */
[----:B------:R-:W-:Y:S01]  /*5c50*/  @!P6 IMAD.MOV R134, RZ, RZ, -R134 ;  /* 0x000000ffff86e224 */ /* 0x000fe200078e0a86 */
[----:B------:R-:W-:Y:S01]  /*5c60*/  ISETP.GT.U32.AND P6, PT, R0, R138, PT ;  /* 0x0000008a0000720c */ /* 0x000fe20003fc4070 */
[----:B------:R-:W-:Y:S01]  /*5c70*/  @!P0 IMAD.IADD R135, R135, 0x1, -R0 ;  /* 0x0000000187878824 */ /* 0x000fe200078e0a00 */
[----:B------:R-:W-:Y:S01]  /*5c80*/  ISETP.GE.AND P0, PT, R7, RZ, PT ;  /* 0x000000ff0700720c */ /* 0x000fe20003f06270 */
[----:B------:R-:W-:Y:S02]  /*5c90*/  IMAD.MOV R4, RZ, RZ, -R4 ;  /* 0x000000ffff047224 */ /* 0x000fe400078e0a04 */
[----:B------:R-:W-:Y:S01]  /*5ca0*/  VIADD R7, R2, 0x77 ;  /* 0x0000007702077836 */ /* 0x000fe20000000000 */
[C---:B------:R-:W-:Y:S01]  /*5cb0*/  ISETP.GT.U32.AND P4, PT, R0.reuse, R135, PT ;  /* 0x000000870000720c */ /* 0x040fe20003f84070 */
[----:B------:R-:W-:Y:S02]  /*5cc0*/  IMAD R139, R0, R4, R139 ;  /* 0x00000004008b7224 */ /* 0x000fe400078e028b */
[--C-:B------:R-:W-:Y:S01]  /*5cd0*/  @!P2 IMAD.IADD R136, R136, 0x1, -R0.reuse ;  /* 0x000000018888a824 */ /* 0x100fe200078e0a00 */
[----:B------:R-:W-:Y:S01]  /*5ce0*/  IABS R140, R7 ;  /* 0x00000007008c7213 */ /* 0x000fe20000000000 */
[--C-:B------:R-:W-:Y:S01]  /*5cf0*/  @!P5 IMAD.IADD R137, R137, 0x1, -R0.reuse ;  /* 0x000000018989d824 */ /* 0x100fe200078e0a00 */
[----:B------:R-:W-:Y:S01]  /*5d00*/  ISETP.GT.U32.AND P2, PT, R0, R139, PT ;  /* 0x0000008b0000720c */ /* 0x000fe20003f44070 */
[----:B------:R-:W-:Y:S01]  /*5d10*/  @!P6 IMAD.IADD R138, R138, 0x1, -R0 ;  /* 0x000000018a8ae824 */ /* 0x000fe200078e0a00 */
[----:B------:R-:W-:Y:S01]  /*5d20*/  ISETP.GE.AND P5, PT, R6, RZ, PT ;  /* 0x000000ff0600720c */ /* 0x000fe20003fa6270 */
[----:B------:R-:W-:Y:S01]  /*5d30*/  IMAD.HI.U32 R4, R3, R140, RZ ;  /* 0x0000008c03047227 */ /* 0x000fe200078e00ff */
[----:B------:R-:W-:-:S03]  /*5d40*/  ISETP.GT.U32.AND P6, PT, R0, R137, PT ;  /* 0x000000890000720c */ /* 0x000fc60003fc4070 */
[----:B------:R-:W-:Y:S01]  /*5d50*/  @!P1 IMAD.MOV R133, RZ, RZ, -R133 ;  /* 0x000000ffff859224 */ /* 0x000fe200078e0a85 */
[----:B------:R-:W-:Y:S01]  /*5d60*/  ISETP.GE.AND P1, PT, R8, RZ, PT ;  /* 0x000000ff0800720c */ /* 0x000fe20003f26270 */
[----:B------:R-:W-:Y:S01]  /*5d70*/  VIADD R8, R2, 0x78 ;  /* 0x0000007802087836 */ /* 0x000fe20000000000 */
[----:B------:R-:W-:Y:S01]  /*5d80*/  IADD3 R5, -R4, RZ, RZ ;  /* 0x000000ff04057210 */ /* 0x000fe20007ffe1ff */
[----:B------:R-:W-:Y:S01]  /*5d90*/  VIADD R6, R2, 0x79 ;  /* 0x0000007902067836 */ /* 0x000fe20000000000 */
[----:B------:R-:W-:Y:S01]  /*5da0*/  @!P4 IADD3 R135, R135, -R0, RZ ;  /* 0x800000008787c210 */ /* 0x000fe20007ffe0ff */
[----:B------:R-:W-:Y:S01]  /*5db0*/  @!P2 IMAD.IADD R139, R139, 0x1, -R0 ;  /* 0x000000018b8ba824 */ /* 0x000fe200078e0a00 */
[----:B------:R-:W-:Y:S01]  /*5dc0*/  IABS R141, R8 ;  /* 0x00000008008d7213 */ /* 0x000fe20000000000 */
[C---:B------:R-:W-:Y:S01]  /*5dd0*/  IMAD R140, R0.reuse, R5, R140 ;  /* 0x00000005008c7224 */ /* 0x040fe200078e028c */
[----:B------:R-:W-:Y:S01]  /*5de0*/  IABS R142, R6 ;  /* 0x00000006008e7213 */ /* 0x000fe20000000000 */
[----:B------:R-:W-:Y:S01]  /*5df0*/  @!P3 IMAD.MOV R135, RZ, RZ, -R135 ;  /* 0x000000ffff87b224 */ /* 0x000fe200078e0a87 */
[C---:B------:R-:W-:Y:S01]  /*5e00*/  ISETP.GT.U32.AND P3, PT, R0.reuse, R138, PT ;  /* 0x0000008a0000720c */ /* 0x040fe20003f64070 */
[----:B------:R-:W-:Y:S01]  /*5e10*/  IMAD.HI.U32 R4, R3, R141, RZ ;  /* 0x0000008d03047227 */ /* 0x000fe200078e00ff */
[----:B------:R-:W-:-:S02]  /*5e20*/  ISETP.GT.U32.AND P2, PT, R0, R139, PT ;  /* 0x0000008b0000720c */ /* 0x000fc40003f44070 */
[----:B------:R-:W-:Y:S01]  /*5e30*/  ISETP.GE.AND P4, PT, R9, RZ, PT ;  /* 0x000000ff0900720c */ /* 0x000fe20003f86270 */
[----:B------:R-:W-:Y:S01]  /*5e40*/  @!P6 IMAD.IADD R137, R137, 0x1, -R0 ;  /* 0x000000018989e824 */ /* 0x000fe200078e0a00 */
[----:B------:R-:W-:Y:S01]  /*5e50*/  ISETP.GT.U32.AND P6, PT, R0, R140, PT ;  /* 0x0000008c0000720c */ /* 0x000fe20003fc4070 */
[----:B------:R-:W-:Y:S01]  /*5e60*/  @!P0 IMAD.MOV R136, RZ, RZ, -R136 ;  /* 0x000000ffff888224 */ /* 0x000fe200078e0a88 */
[----:B------:R-:W-:Y:S01]  /*5e70*/  IADD3 R4, -R4, RZ, RZ ;  /* 0x000000ff04047210 */ /* 0x000fe20007ffe1ff */
[----:B------:R-:W-:Y:S01]  /*5e80*/  @!P1 IMAD.MOV R137, RZ, RZ, -R137 ;  /* 0x000000ffff899224 */ /* 0x000fe200078e0a89 */
[----:B------:R-:W-:Y:S01]  /*5e90*/  ISETP.GE.AND P0, PT, R7, RZ, PT ;  /* 0x000000ff0700720c */ /* 0x000fe20003f06270 */
[----:B------:R-:W-:Y:S01]  /*5ea0*/  VIADD R7, R2, 0x7a ;  /* 0x0000007a02077836 */ /* 0x000fe20000000000 */
[----:B------:R-:W-:Y:S01]  /*5eb0*/  ISETP.GE.AND P1, PT, R6, RZ, PT ;  /* 0x000000ff0600720c */ /* 0x000fe20003f26270 */
[----:B------:R-:W-:Y:S01]  /*5ec0*/  IMAD R141, R0, R4, R141 ;  /* 0x00000004008d7224 */ /* 0x000fe200078e028d */
[----:B------:R-:W-:Y:S01]  /*5ed0*/  IADD3 R6, R2, 0x7c, RZ ;  /* 0x0000007c02067810 */ /* 0x000fe20007ffe0ff */
[--C-:B------:R-:W-:Y:S01]  /*5ee0*/  @!P3 IMAD.IADD R138, R138, 0x1, -R0.reuse ;  /* 0x000000018a8ab824 */ /* 0x100fe200078e0a00 */
[----:B------:R-:W-:Y:S01]  /*5ef0*/  ISETP.GE.AND P3, PT, R8, RZ, PT ;  /* 0x000000ff0800720c */ /* 0x000fe20003f66270 */
[----:B------:R-:W-:Y:S01]  /*5f00*/  VIADD R8, R2, 0x7b ;  /* 0x0000007b02087836 */ /* 0x000fe20000000000 */
[----:B------:R-:W-:Y:S01]  /*5f10*/  @!P2 IADD3 R139, R139, -R0, RZ ;  /* 0x800000008b8ba210 */ /* 0x000fe20007ffe0ff */
[----:B------:R-:W-:Y:S01]  /*5f20*/  @!P6 IMAD.IADD R140, R140, 0x1, -R0 ;  /* 0x000000018c8ce824 */ /* 0x000fe200078e0a00 */
[----:B------:R-:W-:Y:S01]  /*5f30*/  ISETP.GT.U32.AND P2, PT, R0, R141, PT ;  /* 0x0000008d0000720c */ /* 0x000fe20003f44070 */
[----:B------:R-:W-:Y:S01]  /*5f40*/  IMAD.HI.U32 R4, R3, R142, RZ ;  /* 0x0000008e03047227 */ /* 0x000fe200078e00ff */
[----:B------:R-:W-:-:S02]  /*5f50*/  IABS R144, R8 ;  /* 0x0000000800907213 */ /* 0x000fc40000000000 */
[----:B------:R-:W-:Y:S01]  /*5f60*/  ISETP.GT.U32.AND P6, PT, R0, R140, PT ;  /* 0x0000008c0000720c */ /* 0x000fe20003fc4070 */
[----:B------:R-:W-:Y:S01]  /*5f70*/  IMAD.MOV R5, RZ, RZ, -R4 ;  /* 0x000000ffff057224 */ /* 0x000fe200078e0a04 */
[----:B------:R-:W-:Y:S01]  /*5f80*/  @!P4 IADD3 R138, -R138, RZ, RZ ;  /* 0x000000ff8a8ac210 */ /* 0x000fe20007ffe1ff */
[----:B------:R-:W-:Y:S01]  /*5f90*/  @!P5 IMAD.MOV R139, RZ, RZ, -R139 ;  /* 0x000000ffff8bd224 */ /* 0x000fe200078e0a8b */
[----:B------:R-:W-:Y:S01]  /*5fa0*/  IABS R143, R7 ;  /* 0x00000007008f7213 */ /* 0x000fe20000000000 */
[C---:B------:R-:W-:Y:S01]  /*5fb0*/  IMAD R142, R0.reuse, R5, R142 ;  /* 0x00000005008e7224 */ /* 0x040fe200078e028e */
[----:B------:R-:W-:Y:S01]  /*5fc0*/  IABS R145, R6 ;  /* 0x0000000600917213 */ /* 0x000fe20000000000 */
[----:B------:R-:W-:Y:S01]  /*5fd0*/  IMAD.HI.U32 R5, R3, R144, RZ ;  /* 0x0000009003057227 */ /* 0x000fe200078e00ff */
[----:B------:R-:W-:Y:S02]  /*5fe0*/  ISETP.GE.AND P5, PT, R7, RZ, PT ;  /* 0x000000ff0700720c */ /* 0x000fe40003fa6270 */
[----:B------:R-:W-:Y:S01]  /*5ff0*/  ISETP.GT.U32.AND P4, PT, R0, R142, PT ;  /* 0x0000008e0000720c */ /* 0x000fe20003f84070 */
[----:B------:R-:W-:-:S02]  /*6000*/  @!P2 IMAD.IADD R141, R141, 0x1, -R0 ;  /* 0x000000018d8da824 */ /* 0x000fc400078e0a00 */
[----:B------:R-:W-:Y:S02]  /*6010*/  IMAD.MOV R5, RZ, RZ, -R5 ;  /* 0x000000ffff057224 */ /* 0x000fe400078e0a05 */
[----:B------:R-:W-:Y:S01]  /*6020*/  @!P6 IMAD.IADD R140, R140, 0x1, -R0 ;  /* 0x000000018c8ce824 */ /* 0x000fe200078e0a00 */
[C---:B------:R-:W-:Y:S01]  /*6030*/  ISETP.GT.U32.AND P2, PT, R0.reuse, R141, PT ;  /* 0x0000008d0000720c */ /* 0x040fe20003f44070 */
[----:B------:R-:W-:Y:S01]  /*6040*/  IMAD R144, R0, R5, R144 ;  /* 0x0000000500907224 */ /* 0x000fe200078e0290 */
[----:B------:R-:W-:Y:S01]  /*6050*/  ISETP.GE.AND P6, PT, R8, RZ, PT ;  /* 0x000000ff0800720c */ /* 0x000fe20003fc6270 */
[----:B------:R-:W-:Y:S01]  /*6060*/  IMAD.HI.U32 R4, R3, R143, RZ ;  /* 0x0000008f03047227 */ /* 0x000fe200078e00ff */
[----:B------:R-:W-:Y:S02]  /*6070*/  @!P0 IADD3 R140, -R140, RZ, RZ ;  /* 0x000000ff8c8c8210 */ /* 0x000fe40007ffe1ff */
[----:B------:R-:W-:Y:S01]  /*6080*/  ISETP.GT.U32.AND P0, PT, R0, R144, PT ;  /* 0x000000900000720c */ /* 0x000fe20003f04070 */
[----:B------:R-:W-:-:S02]  /*6090*/  IMAD.MOV R4, RZ, RZ, -R4 ;  /* 0x000000ffff047224 */ /* 0x000fc400078e0a04 */
[--C-:B------:R-:W-:Y:S02]  /*60a0*/  @!P4 IMAD.IADD R142, R142, 0x1, -R0.reuse ;  /* 0x000000018e8ec824 */ /* 0x100fe400078e0a00 */
[C---:B------:R-:W-:Y:S02]  /*60b0*/  IMAD R143, R0.reuse, R4, R143 ;  /* 0x00000004008f7224 */ /* 0x040fe400078e028f */
[----:B------:R-:W-:Y:S01]  /*60c0*/  @!P2 IMAD.IADD R141, R141, 0x1, -R0 ;  /* 0x000000018d8da824 */ /* 0x000fe200078e0a00 */
[----:B------:R-:W-:Y:S01]  /*60d0*/  ISETP.GT.U32.AND P4, PT, R0, R142, PT ;  /* 0x0000008e0000720c */ /* 0x000fe20003f84070 */
[----:B------:R-:W-:Y:S01]  /*60e0*/  VIADD R8, R2, 0x7e ;  /* 0x0000007e02087836 */ /* 0x000fe20000000000 */
[----:B------:R-:W-:Y:S01]  /*60f0*/  ISETP.GT.U32.AND P2, PT, R0, R143, PT ;  /* 0x0000008f0000720c */ /* 0x000fe20003f44070 */
[----:B------:R-:W-:Y:S02]  /*6100*/  VIADD R5, R2, 0x7d ;  /* 0x0000007d02057836 */ /* 0x000fe40000000000 */
[----:B------:R-:W-:Y:S01]  /*6110*/  @!P0 IADD3 R144, R144, -R0, RZ ;  /* 0x8000000090908210 */ /* 0x000fe20007ffe0ff */
[----:B------:R-:W-:Y:S01]  /*6120*/  IMAD.HI.U32 R4, R3, R145, RZ ;  /* 0x0000009103047227 */ /* 0x000fe200078e00ff */
[----:B------:R-:W-:-:S02]  /*6130*/  IABS R147, R8 ;  /* 0x0000000800937213 */ /* 0x000fc40000000000 */
[----:B------:R-:W-:Y:S01]  /*6140*/  ISETP.GT.U32.AND P0, PT, R0, R144, PT ;  /* 0x000000900000720c */ /* 0x000fe20003f04070 */
[----:B------:R-:W-:Y:S01]  /*6150*/  @!P3 IMAD.MOV R141, RZ, RZ, -R141 ;  /* 0x000000ffff8db224 */ /* 0x000fe200078e0a8d */
[----:B------:R-:W-:Y:S01]  /*6160*/  IABS R146, R5 ;  /* 0x0000000500927213 */ /* 0x000fe20000000000 */
[----:B------:R-:W-:Y:S01]  /*6170*/  VIADD R9, R2, 0x82 ;  /* 0x0000008202097836 */ /* 0x000fe20000000000 */
[----:B------:R-:W-:Y:S01]  /*6180*/  ISETP.GE.AND P3, PT, R6, RZ, PT ;  /* 0x000000ff0600720c */ /* 0x000fe20003f66270 */
[--C-:B------:R-:W-:Y:S01]  /*6190*/  @!P4 IMAD.IADD R142, R142, 0x1, -R0.reuse ;  /* 0x000000018e8ec824 */ /* 0x100fe200078e0a00 */
[----:B------:R-:W-:Y:S01]  /*61a0*/  ISETP.GE.AND P4, PT, R5, RZ, PT ;  /* 0x000000ff0500720c */ /* 0x000fe20003f86270 */
[----:B------:R-:W-:Y:S01]  /*61b0*/  @!P2 IMAD.IADD R143, R143, 0x1, -R0 ;  /* 0x000000018f8fa824 */ /* 0x000fe200078e0a00 */
[----:B------:R-:W-:Y:S01]  /*61c0*/  IABS R151, R9 ;  /* 0x0000000900977213 */ /* 0x000fe20000000000 */
[----:B------:R-:W-:-:S03]  /*61d0*/  IMAD.HI.U32 R5, R3, R147, RZ ;  /* 0x0000009303057227 */ /* 0x000fc600078e00ff */
[----:B------:R-:W-:Y:S01]  /*61e0*/  ISETP.GT.U32.AND P2, PT, R0, R143, PT ;  /* 0x0000008f0000720c */ /* 0x000fe20003f44070 */
[----:B------:R-:W-:Y:S01]  /*61f0*/  IMAD.MOV R5, RZ, RZ, -R5 ;  /* 0x000000ffff057224 */ /* 0x000fe200078e0a05 */
[----:B------:R-:W-:Y:S01]  /*6200*/  @!P0 IADD3 R144, R144, -R0, RZ ;  /* 0x8000000090908210 */ /* 0x000fe20007ffe0ff */
[----:B------:R-:W-:Y:S02]  /*6210*/  IMAD.MOV R6, RZ, RZ, -R4 ;  /* 0x000000ffff067224 */ /* 0x000fe400078e0a04 */
[C---:B------:R-:W-:Y:S02]  /*6220*/  IMAD R147, R0.reuse, R5, R147 ;  /* 0x0000000500937224 */ /* 0x040fe400078e0293 */
[C---:B------:R-:W-:Y:S02]  /*6230*/  IMAD R145, R0.reuse, R6, R145 ;  /* 0x0000000600917224 */ /* 0x040fe400078e0291 */
[----:B------:R-:W-:Y:S01]  /*6240*/  @!P6 IMAD.MOV R144, RZ, RZ, -R144 ;  /* 0x000000ffff90e224 */ /* 0x000fe200078e0a90 */
[----:B------:R-:W-:Y:S01]  /*6250*/  ISETP.GT.U32.AND P6, PT, R0, R147, PT ;  /* 0x000000930000720c */ /* 0x000fe20003fc4070 */
[----:B------:R-:W-:-:S02]  /*6260*/  VIADD R6, R2, 0x80 ;  /* 0x0000008002067836 */ /* 0x000fc40000000000 */
[----:B------:R-:W-:-:S03]  /*6270*/  IMAD.HI.U32 R4, R3, R146, RZ ;  /* 0x0000009203047227 */ /* 0x000fc600078e00ff */
[----:B------:R-:W-:Y:S01]  /*6280*/  IABS R149, R6 ;  /* 0x0000000600957213 */ /* 0x000fe20000000000 */
[----:B------:R-:W-:Y:S01]  /*6290*/  @!P2 IMAD.IADD R143, R143, 0x1, -R0 ;  /* 0x000000018f8fa824 */ /* 0x000fe200078e0a00 */
[----:B------:R-:W-:Y:S01]  /*62a0*/  ISETP.GT.U32.AND P2, PT, R0, R145, PT ;  /* 0x000000910000720c */ /* 0x000fe20003f44070 */
[----:B------:R-:W-:Y:S01]  /*62b0*/  IMAD.MOV R7, RZ, RZ, -R4 ;  /* 0x000000ffff077224 */ /* 0x000fe200078e0a04 */
[----:B------:R-:W-:Y:S01]  /*62c0*/  IADD3 R4, R2, 0x7f, RZ ;  /* 0x0000007f02047810 */ /* 0x000fe20007ffe0ff */
[----:B------:R-:W-:-:S03]  /*62d0*/  IMAD.HI.U32 R5, R3, R149, RZ ;  /* 0x0000009503057227 */ /* 0x000fc600078e00ff */
[----:B------:R-:W-:Y:S01]  /*62e0*/  IABS R148, R4 ;  /* 0x0000000400947213 */ /* 0x000fe20000000000 */
[----:B------:R-:W-:Y:S01]  /*62f0*/  IMAD R146, R0, R7, R146 ;  /* 0x0000000700927224 */ /* 0x000fe200078e0292 */
[----:B------:R-:W-:Y:S01]  /*6300*/  IADD3 R5, -R5, RZ, RZ ;  /* 0x000000ff05057210 */ /* 0x000fe20007ffe1ff */
[--C-:B------:R-:W-:Y:S01]  /*6310*/  @!P6 IMAD.IADD R147, R147, 0x1, -R0.reuse ;  /* 0x000000019393e824 */ /* 0x100fe200078e0a00 */
[----:B------:R-:W-:Y:S01]  /*6320*/  ISETP.GE.AND P0, PT, R4, RZ, PT ;  /* 0x000000ff0400720c */ /* 0x000fe20003f06270 */
[----:B------:R-:W-:Y:S01]  /*6330*/  @!P5 IMAD.MOV R143, RZ, RZ, -R143 ;  /* 0x000000ffff8fd224 */ /* 0x000fe200078e0a8f */
[C---:B------:R-:W-:Y:S01]  /*6340*/  ISETP.GT.U32.AND P5, PT, R0.reuse, R146, PT ;  /* 0x000000920000720c */ /* 0x040fe20003fa4070 */
[----:B------:R-:W-:Y:S01]  /*6350*/  @!P2 IMAD.IADD R145, R145, 0x1, -R0 ;  /* 0x000000019191a824 */ /* 0x000fe200078e0a00 */
[C---:B------:R-:W-:Y:S01]  /*6360*/  ISETP.GT.U32.AND P6, PT, R0.reuse, R147, PT ;  /* 0x000000930000720c */ /* 0x040fe20003fc4070 */
[----:B------:R-:W-:Y:S02]  /*6370*/  IMAD R149, R0, R5, R149 ;  /* 0x0000000500957224 */ /* 0x000fe400078e0295 */
[----:B------:R-:W-:Y:S01]  /*6380*/  @!P1 IMAD.MOV R142, RZ, RZ, -R142 ;  /* 0x000000ffff8e9224 */ /* 0x000fe200078e0a8e */
[----:B------:R-:W-:Y:S01]  /*6390*/  ISETP.GE.AND P1, PT, R8, RZ, PT ;  /* 0x000000ff0800720c */ /* 0x000fe20003f26270 */
[----:B------:R-:W-:Y:S01]  /*63a0*/  IMAD.HI.U32 R5, R3, R151, RZ ;  /* 0x0000009703057227 */ /* 0x000fe200078e00ff */
[----:B------:R-:W-:-:S03]  /*63b0*/  ISETP.GT.U32.AND P2, PT, R0, R145, PT ;  /* 0x000000910000720c */ /* 0x000fc60003f44070 */
[----:B------:R-:W-:Y:S01]  /*63c0*/  VIADD R8, R2, 0x81 ;  /* 0x0000008102087836 */ /* 0x000fe20000000000 */
[----:B------:R-:W-:Y:S01]  /*63d0*/  IADD3 R5, -R5, RZ, RZ ;  /* 0x000000ff05057210 */ /* 0x000fe20007ffe1ff */
[--C-:B------:R-:W-:Y:S02]  /*63e0*/  @!P5 IMAD.IADD R146, R146, 0x1, -R0.reuse ;  /* 0x000000019292d824 */ /* 0x100fe400078e0a00 */
[----:B------:R-:W-:Y:S01]  /*63f0*/  IMAD.HI.U32 R4, R3, R148, RZ ;  /* 0x0000009403047227 */ /* 0x000fe200078e00ff */
[----:B------:R-:W-:Y:S02]  /*6400*/  IABS R150, R8 ;  /* 0x0000000800967213 */ /* 0x000fe40000000000 */
[C---:B------:R-:W-:Y:S01]  /*6410*/  ISETP.GT.U32.AND P5, PT, R0.reuse, R146, PT ;  /* 0x000000920000720c */ /* 0x040fe20003fa4070 */
[----:B------:R-:W-:Y:S02]  /*6420*/  IMAD R151, R0, R5, R151 ;  /* 0x0000000500977224 */ /* 0x000fe400078e0297 */
[----:B------:R-:W-:-:S02]  /*6430*/  @!P6 IMAD.IADD R147, R147, 0x1, -R0 ;  /* 0x000000019393e824 */ /* 0x000fc400078e0a00 */
[----:B------:R-:W-:Y:S02]  /*6440*/  IMAD.MOV R7, RZ, RZ, -R4 ;  /* 0x000000ffff077224 */ /* 0x000fe400078e0a04 */
[----:B------:R-:W-:-:S04]  /*6450*/  IMAD.HI.U32 R4, R3, R150, RZ ;  /* 0x0000009603047227 */ /* 0x000fc800078e00ff */
[----:B------:R-:W-:Y:S01]  /*6460*/  @!P1 IMAD.MOV R147, RZ, RZ, -R147 ;  /* 0x000000ffff939224 */ /* 0x000fe200078e0a93 */
[----:B------:R-:W-:Y:S01]  /*6470*/  ISETP.GT.U32.AND P1, PT, R0, R151, PT ;  /* 0x000000970000720c */ /* 0x000fe20003f24070 */
[----:B------:R-:W-:Y:S01]  /*6480*/  @!P2 IMAD.IADD R145, R145, 0x1, -R0 ;  /* 0x000000019191a824 */ /* 0x000fe200078e0a00 */
[----:B------:R-:W-:Y:S01]  /*6490*/  ISETP.GE.AND P2, PT, R6, RZ, PT ;  /* 0x000000ff0600720c */ /* 0x000fe20003f46270 */
[----:B------:R-:W-:Y:S02]  /*64a0*/  IMAD R148, R0, R7, R148 ;  /* 0x0000000700947224 */ /* 0x000fe400078e0294 */
[----:B------:R-:W-:Y:S02]  /*64b0*/  IMAD.MOV R7, RZ, RZ, -R4 ;  /* 0x000000ffff077224 */ /* 0x000fe400078e0a04 */
[----:B------:R-:W-:Y:S02]  /*64c0*/  VIADD R6, R2, 0x83 ;  /* 0x0000008302067836 */ /* 0x000fe40000000000 */
[----:B------:R-:W-:Y:S01]  /*64d0*/  @!P3 IMAD.MOV R145, RZ, RZ, -R145 ;  /* 0x000000ffff91b224 */ /* 0x000fe200078e0a91 */
[C---:B------:R-:W-:Y:S01]  /*64e0*/  ISETP.GT.U32.AND P3, PT, R0.reuse, R149, PT ;  /* 0x000000950000720c */ /* 0x040fe20003f64070 */
[----:B------:R-:W-:Y:S01]  /*64f0*/  IMAD R150, R0, R7, R150 ;  /* 0x0000000700967224 */ /* 0x000fe200078e0296 */
[----:B------:R-:W-:Y:S01]  /*6500*/  IABS R152, R6 ;  /* 0x0000000600987213 */ /* 0x000fe20000000000 */
[--C-:B------:R-:W-:Y:S01]  /*6510*/  @!P5 IMAD.IADD R146, R146, 0x1, -R0.reuse ;  /* 0x000000019292d824 */ /* 0x100fe200078e0a00 */
[----:B------:R-:W-:Y:S01]  /*6520*/  IADD3 R7, R2, 0x84, RZ ;  /* 0x0000008402077810 */ /* 0x000fe20007ffe0ff */
[----:B------:R-:W-:Y:S01]  /*6530*/  @!P1 IMAD.IADD R151, R151, 0x1, -R0 ;  /* 0x0000000197979824 */ /* 0x000fe200078e0a00 */
[C---:B------:R-:W-:Y:S01]  /*6540*/  ISETP.GT.U32.AND P5, PT, R0.reuse, R148, PT ;  /* 0x000000940000720c */ /* 0x040fe20003fa4070 */
[----:B------:R-:W-:Y:S01]  /*6550*/  IMAD.HI.U32 R4, R3, R152, RZ ;  /* 0x0000009803047227 */ /* 0x000fe200078e00ff */
[----:B------:R-:W-:-:S02]  /*6560*/  ISETP.GT.U32.AND P6, PT, R0, R150, PT ;  /* 0x000000960000720c */ /* 0x000fc40003fc4070 */
[----:B------:R-:W-:Y:S01]  /*6570*/  IABS R153, R7 ;  /* 0x0000000700997213 */ /* 0x000fe20000000000 */
[----:B------:R-:W-:Y:S01]  /*6580*/  @!P4 IMAD.MOV R146, RZ, RZ, -R146 ;  /* 0x000000ffff92c224 */ /* 0x000fe200078e0a92 */
[----:B------:R-:W-:Y:S01]  /*6590*/  IADD3 R5, -R4, RZ, RZ ;  /* 0x000000ff04057210 */ /* 0x000fe20007ffe1ff */
[----:B------:R-:W-:Y:S01]  /*65a0*/  @!P3 IMAD.IADD R149, R149, 0x1, -R0 ;  /* 0x000000019595b824 */ /* 0x000fe200078e0a00 */
[----:B------:R-:W-:Y:S01]  /*65b0*/  ISETP.GT.U32.AND P1, PT, R0, R151, PT ;  /* 0x000000970000720c */ /* 0x000fe20003f24070 */
[----:B------:R-:W-:Y:S01]  /*65c0*/  IMAD.HI.U32 R4, R3, R153, RZ ;  /* 0x0000009903047227 */ /* 0x000fe200078e00ff */
[----:B------:R-:W-:Y:S02]  /*65d0*/  ISETP.GE.AND P4, PT, R8, RZ, PT ;  /* 0x000000ff0800720c */ /* 0x000fe40003f86270 */
[----:B------:R-:W-:Y:S01]  /*65e0*/  ISETP.GT.U32.AND P3, PT, R0, R149, PT ;  /* 0x000000950000720c */ /* 0x000fe20003f64070 */
[----:B------:R-:W-:Y:S02]  /*65f0*/  IMAD.MOV R4, RZ, RZ, -R4 ;  /* 0x000000ffff047224 */ /* 0x000fe400078e0a04 */
[----:B------:R-:W-:-:S02]  /*6600*/  @!P5 IMAD.IADD R148, R148, 0x1, -R0 ;  /* 0x000000019494d824 */ /* 0x000fc400078e0a00 */
[--C-:B------:R-:W-:Y:S02]  /*6610*/  @!P6 IMAD.IADD R150, R150, 0x1, -R0.reuse ;  /* 0x000000019696e824 */ /* 0x100fe400078e0a00 */
[C---:B------:R-:W-:Y:S01]  /*6620*/  IMAD R153, R0.reuse, R4, R153 ;  /* 0x0000000400997224 */ /* 0x040fe200078e0299 */
[----:B------:R-:W-:Y:S01]  /*6630*/  ISETP.GT.U32.AND P5, PT, R0, R148, PT ;  /* 0x000000940000720c */ /* 0x000fe20003fa4070 */
[----:B------:R-:W-:Y:S01]  /*6640*/  VIADD R8, R2, 0x85 ;  /* 0x0000008502087836 */ /* 0x000fe20000000000 */
[C---:B------:R-:W-:Y:S01]  /*6650*/  ISETP.GT.U32.AND P6, PT, R0.reuse, R150, PT ;  /* 0x000000960000720c */ /* 0x040fe20003fc4070 */
[----:B------:R-:W-:Y:S01]  /*6660*/  @!P1 IMAD.IADD R151, R151, 0x1, -R0 ;  /* 0x0000000197979824 */ /* 0x000fe200078e0a00 */
[C---:B------:R-:W-:Y:S01]  /*6670*/  ISETP.GT.U32.AND P1, PT, R0.reuse, R153, PT ;  /* 0x000000990000720c */ /* 0x040fe20003f24070 */
[----:B------:R-:W-:Y:S01]  /*6680*/  IMAD R152, R0, R5, R152 ;  /* 0x0000000500987224 */ /* 0x000fe200078e0298 */
[----:B------:R-:W-:Y:S01]  /*6690*/  IABS R154, R8 ;  /* 0x00000008009a7213 */ /* 0x000fe20000000000 */
[----:B------:R-:W-:-:S02]  /*66a0*/  @!P3 IMAD.IADD R149, R149, 0x1, -R0 ;  /* 0x000000019595b824 */ /* 0x000fc400078e0a00 */
[----:B------:R-:W-:Y:S01]  /*66b0*/  VIADD R4, R2, 0x86 ;  /* 0x0000008602047836 */ /* 0x000fe20000000000 */
[----:B------:R-:W-:Y:S01]  /*66c0*/  ISETP.GT.U32.AND P3, PT, R0, R152, PT ;  /* 0x000000980000720c */ /* 0x000fe20003f64070 */
[----:B------:R-:W-:-:S03]  /*66d0*/  IMAD.HI.U32 R5, R3, R154, RZ ;  /* 0x0000009a03057227 */ /* 0x000fc600078e00ff */
[----:B------:R-:W-:Y:S01]  /*66e0*/  IABS R155, R4 ;  /* 0x00000004009b7213 */ /* 0x000fe20000000000 */
[--C-:B------:R-:W-:Y:S01]  /*66f0*/  @!P5 IMAD.IADD R148, R148, 0x1, -R0.reuse ;  /* 0x000000019494d824 */ /* 0x100fe200078e0a00 */
[----:B------:R-:W-:Y:S01]  /*6700*/  ISETP.GE.AND P5, PT, R9, RZ, PT ;  /* 0x000000ff0900720c */ /* 0x000fe20003fa6270 */
[--C-:B------:R-:W-:Y:S01]  /*6710*/  @!P6 IMAD.IADD R150, R150, 0x1, -R0.reuse ;  /* 0x000000019696e824 */ /* 0x100fe200078e0a00 */
[----:B------:R-:W-:Y:S01]  /*6720*/  ISETP.GE.AND P6, PT, R8, RZ, PT ;  /* 0x000000ff0800720c */ /* 0x000fe20003fc6270 */
[----:B------:R-:W-:Y:S01]  /*6730*/  IMAD.MOV R5, RZ, RZ, -R5 ;  /* 0x000000ffff057224 */ /* 0x000fe200078e0a05 */
[----:B------:R-:W-:Y:S01]  /*6740*/  @!P0 IADD3 R148, -R148, RZ, RZ ;  /* 0x000000ff94948210 */ /* 0x000fe20007ffe1ff */
[----:B------:R-:W-:Y:S01]  /*6750*/  @!P1 IMAD.IADD R153, R153, 0x1, -R0 ;  /* 0x0000000199999824 */ /* 0x000fe200078e0a00 */
[----:B------:R-:W-:Y:S01]  /*6760*/  ISETP.GE.AND P0, PT, R6, RZ, PT ;  /* 0x000000ff0600720c */ /* 0x000fe20003f06270 */
[----:B------:R-:W-:Y:S01]  /*6770*/  @!P4 IMAD.MOV R150, RZ, RZ, -R150 ;  /* 0x000000ffff96c224 */ /* 0x000fe200078e0a96 */
[----:B------:R-:W-:Y:S01]  /*6780*/  ISETP.GE.AND P4, PT, R4, RZ, PT ;  /* 0x000000ff0400720c */ /* 0x000fe20003f86270 */
[----:B------:R-:W-:Y:S01]  /*6790*/  IMAD R154, R0, R5, R154 ;  /* 0x00000005009a7224 */ /* 0x000fe200078e029a */
[----:B------:R-:W-:Y:S01]  /*67a0*/  @!P3 IADD3 R152, R152, -R0, RZ ;  /* 0x800000009898b210 */ /* 0x000fe20007ffe0ff */
[----:B------:R-:W-:Y:S01]  /*67b0*/  VIADD R5, R2, 0x87 ;  /* 0x0000008702057836 */ /* 0x000fe20000000000 */
[C---:B------:R-:W-:Y:S01]  /*67c0*/  ISETP.GT.U32.AND P1, PT, R0.reuse, R153, PT ;  /* 0x000000990000720c */ /* 0x040fe20003f24070 */
[----:B------:R-:W-:Y:S01]  /*67d0*/  IMAD.HI.U32 R4, R3, R155, RZ ;  /* 0x0000009b03047227 */ /* 0x000fe200078e00ff */
[----:B------:R-:W-:-:S02]  /*67e0*/  ISETP.GT.U32.AND P3, PT, R0, R152, PT ;  /* 0x000000980000720c */ /* 0x000fc40003f64070 */
[----:B------:R-:W-:Y:S01]  /*67f0*/  IABS R156, R5 ;  /* 0x00000005009c7213 */ /* 0x000fe20000000000 */
[----:B------:R-:W-:Y:S01]  /*6800*/  VIADD R6, R2, 0x88 ;  /* 0x0000008802067836 */ /* 0x000fe20000000000 */
[----:B------:R-:W-:Y:S01]  /*6810*/  IADD3 R4, -R4, RZ, RZ ;  /* 0x000000ff04047210 */ /* 0x000fe20007ffe1ff */
[----:B------:R-:W-:Y:S01]  /*6820*/  @!P2 IMAD.MOV R149, RZ, RZ, -R149 ;  /* 0x000000ffff95a224 */ /* 0x000fe200078e0a95 */
[----:B------:R-:W-:Y:S01]  /*6830*/  @!P5 IADD3 R151, -R151, RZ, RZ ;  /* 0x000000ff9797d210 */ /* 0x000fe20007ffe1ff */
[----:B------:R-:W-:Y:S01]  /*6840*/  VIADD R8, R2, 0x8a ;  /* 0x0000008a02087836 */ /* 0x000fe20000000000 */
[----:B------:R-:W-:Y:S01]  /*6850*/  ISETP.GE.AND P5, PT, R5, RZ, PT ;  /* 0x000000ff0500720c */ /* 0x000fe20003fa6270 */
[----:B------:R-:W-:Y:S01]  /*6860*/  IMAD.HI.U32 R5, R3, R156, RZ ;  /* 0x0000009c03057227 */ /* 0x000fe200078e00ff */
[----:B------:R-:W-:Y:S02]  /*6870*/  ISETP.GE.AND P2, PT, R7, RZ, PT ;  /* 0x000000ff0700720c */ /* 0x000fe40003f46270 */
[----:B------:R-:W-:Y:S01]  /*6880*/  IABS R157, R6 ;  /* 0x00000006009d7213 */ /* 0x000fe20000000000 */
[----:B------:R-:W-:Y:S01]  /*6890*/  IMAD R155, R0, R4, R155 ;  /* 0x00000004009b7224 */ /* 0x000fe200078e029b */
[----:B------:R-:W-:Y:S01]  /*68a0*/  IABS R159, R8 ;  /* 0x00000008009f7213 */ /* 0x000fe20000000000 */
[----:B------:R-:W-:-:S02]  /*68b0*/  IMAD.MOV R5, RZ, RZ, -R5 ;  /* 0x000000ffff057224 */ /* 0x000fc400078e0a05 */
[--C-:B------:R-:W-:Y:S01]  /*68c0*/  @!P1 IMAD.IADD R153, R153, 0x1, -R0.reuse ;  /* 0x0000000199999824 */ /* 0x100fe200078e0a00 */
[----:B------:R-:W-:Y:S01]  /*68d0*/  ISETP.GT.U32.AND P1, PT, R0, R155, PT ;  /* 0x0000009b0000720c */ /* 0x000fe20003f24070 */
[----:B------:R-:W-:Y:S01]  /*68e0*/  @!P3 IMAD.IADD R152, R152, 0x1, -R0 ;  /* 0x000000019898b824 */ /* 0x000fe200078e0a00 */
[C---:B------:R-:W-:Y:S01]  /*68f0*/  ISETP.GT.U32.AND P3, PT, R0.reuse, R154, PT ;  /* 0x0000009a0000720c */ /* 0x040fe20003f64070 */
[----:B------:R-:W-:Y:S02]  /*6900*/  IMAD R156, R0, R5, R156 ;  /* 0x00000005009c7224 */ /* 0x000fe400078e029c */
[----:B------:R-:W-:Y:S02]  /*6910*/  @!P0 IMAD.MOV R152, RZ, RZ, -R152 ;  /* 0x000000ffff988224 */ /* 0x000fe400078e0a98 */
[----:B------:R-:W-:Y:S01]  /*6920*/  VIADD R7, R2, 0x89 ;  /* 0x0000008902077836 */ /* 0x000fe20000000000 */
[----:B------:R-:W-:Y:S01]  /*6930*/  ISETP.GT.U32.AND P0, PT, R0, R156, PT ;  /* 0x0000009c0000720c */ /* 0x000fe20003f04070 */
[----:B------:R-:W-:-:S03]  /*6940*/  IMAD.HI.U32 R4, R3, R157, RZ ;  /* 0x0000009d03047227 */ /* 0x000fc600078e00ff */
[----:B------:R-:W-:Y:S01]  /*6950*/  IABS R158, R7 ;  /* 0x00000007009e7213 */ /* 0x000fe20000000000 */
[----:B------:R-:W-:Y:S01]  /*6960*/  IMAD.MOV R4, RZ, RZ, -R4 ;  /* 0x000000ffff047224 */ /* 0x000fe200078e0a04 */
[----:B------:R-:W-:Y:S01]  /*6970*/  @!P1 IADD3 R155, R155, -R0, RZ ;  /* 0x800000009b9b9210 */ /* 0x000fe20007ffe0ff */
[----:B------:R-:W-:Y:S02]  /*6980*/  @!P3 IMAD.IADD R154, R154, 0x1, -R0 ;  /* 0x000000019a9ab824 */ /* 0x000fe400078e0a00 */
[----:B------:R-:W-:Y:S01]  /*6990*/  IMAD.HI.U32 R5, R3, R158, RZ ;  /* 0x0000009e03057227 */ /* 0x000fe200078e00ff */
[C---:B------:R-:W-:Y:S02]  /*69a0*/  ISETP.GT.U32.AND P1, PT, R0.reuse, R155, PT ;  /* 0x0000009b0000720c */ /* 0x040fe40003f24070 */
[C---:B------:R-:W-:Y:S01]  /*69b0*/  ISETP.GT.U32.AND P3, PT, R0.reuse, R154, PT ;  /* 0x0000009a0000720c */ /* 0x040fe20003f64070 */
[----:B------:R-:W-:Y:S01]  /*69c0*/  IMAD R157, R0, R4, R157 ;  /* 0x00000004009d7224 */ /* 0x000fe200078e029d */
[----:B------:R-:W-:Y:S01]  /*69d0*/  @!P0 IADD3 R156, R156, -R0, RZ ;  /* 0x800000009c9c8210 */ /* 0x000fe20007ffe0ff */
[----:B------:R-:W-:Y:S01]  /*69e0*/  VIADD R9, R2, 0x8b ;  /* 0x0000008b02097836 */ /* 0x000fe20000000000 */
[----:B------:R-:W-:Y:S01]  /*69f0*/  IADD3 R5, -R5, RZ, RZ ;  /* 0x000000ff05057210 */ /* 0x000fe20007ffe1ff */
[----:B------:R-:W-:Y:S01]  /*6a00*/  IMAD.HI.U32 R4, R3, R159, RZ ;  /* 0x0000009f03047227 */ /* 0x000fe200078e00ff */
[----:B------:R-:W-:-:S02]  /*6a10*/  ISETP.GT.U32.AND P0, PT, R0, R156, PT ;  /* 0x0000009c0000720c */ /* 0x000fc40003f04070 */
[----:B------:R-:W-:Y:S01]  /*6a20*/  IABS R160, R9 ;  /* 0x0000000900a07213 */ /* 0x000fe20000000000 */
[----:B------:R-:W-:Y:S01]  /*6a30*/  @!P2 IMAD.MOV R153, RZ, RZ, -R153 ;  /* 0x000000ffff99a224 */ /* 0x000fe200078e0a99 */
[----:B------:R-:W-:Y:S01]  /*6a40*/  ISETP.GE.AND P2, PT, R6, RZ, PT ;  /* 0x000000ff0600720c */ /* 0x000fe20003f46270 */
[----:B------:R-:W-:Y:S01]  /*6a50*/  @!P1 IMAD.IADD R155, R155, 0x1, -R0 ;  /* 0x000000019b9b9824 */ /* 0x000fe200078e0a00 */
[C---:B------:R-:W-:Y:S01]  /*6a60*/  ISETP.GT.U32.AND P1, PT, R0.reuse, R157, PT ;  /* 0x0000009d0000720c */ /* 0x040fe20003f24070 */
[----:B------:R-:W-:Y:S02]  /*6a70*/  IMAD R158, R0, R5, R158 ;  /* 0x00000005009e7224 */ /* 0x000fe400078e029e */
[----:B------:R-:W-:Y:S01]  /*6a80*/  IMAD.MOV R6, RZ, RZ, -R4 ;  /* 0x000000ffff067224 */ /* 0x000fe200078e0a04 */
[----:B------:R-:W-:Y:S01]  /*6a90*/  @!P4 IADD3 R155, -R155, RZ, RZ ;  /* 0x000000ff9b9bc210 */ /* 0x000fe20007ffe1ff */
[----:B------:R-:W-:-:S04]  /*6aa0*/  IMAD.HI.U32 R4, R3, R160, RZ ;  /* 0x000000a003047227 */ /* 0x000fc800078e00ff */
[--C-:B------:R-:W-:Y:S01]  /*6ab0*/  @!P0 IMAD.IADD R156, R156, 0x1, -R0.reuse ;  /* 0x000000019c9c8824 */ /* 0x100fe200078e0a00 */
[C---:B------:R-:W-:Y:S01]  /*6ac0*/  ISETP.GT.U32.AND P0, PT, R0.reuse, R158, PT ;  /* 0x0000009e0000720c */ /* 0x040fe20003f04070 */
[----:B------:R-:W-:Y:S02]  /*6ad0*/  IMAD R159, R0, R6, R159 ;  /* 0x00000006009f7224 */ /* 0x000fe400078e029f */
[----:B------:R-:W-:Y:S01]  /*6ae0*/  @!P3 IMAD.IADD R154, R154, 0x1, -R0 ;  /* 0x000000019a9ab824 */ /* 0x000fe200078e0a00 */
[----:B------:R-:W-:Y:S01]  /*6af0*/  ISETP.GE.AND P3, PT, R7, RZ, PT ;  /* 0x000000ff0700720c */ /* 0x000fe20003f66270 */
[----:B------:R-:W-:Y:S02]  /*6b00*/  VIADD R10, R2, 0x8c ;  /* 0x0000008c020a7836 */ /* 0x000fe40000000000 */
[----:B------:R-:W-:Y:S02]  /*6b10*/  IMAD.MOV R7, RZ, RZ, -R4 ;  /* 0x000000ffff077224 */ /* 0x000fe400078e0a04 */
        /* <DEDUP_REMOVED lines=9> */
[----:B------:R-:W-:Y:S01]  /*6bb0*/  VIADD R11, R2, 0x8d ;  /* 0x0000008d020b7836 */ /* 0x000fe20000000000 */
[----:B------:R-:W-:Y:S01]  /*6bc0*/  IADD3 R5, -R5, RZ, RZ ;  /* 0x000000ff05057210 */ /* 0x000fe20007ffe1ff */
[--C-:B------:R-:W-:Y:S01]  /*6bd0*/  @!P1 IMAD.IADD R159, R159, 0x1, -R0.reuse ;  /* 0x000000019f9f9824 */ /* 0x100fe200078e0a00 */
[C---:B------:R-:W-:Y:S01]  /*6be0*/  ISETP.GT.U32.AND P1, PT, R0.reuse, R157, PT ;  /* 0x0000009d0000720c */ /* 0x040fe20003f24070 */
[----:B------:R-:W-:Y:S01]  /*6bf0*/  IMAD.HI.U32 R4, R3, R163, RZ ;  /* 0x000000a303047227 */ /* 0x000fe200078e00ff */
[----:B------:R-:W-:Y:S02]  /*6c00*/  IABS R162, R11 ;  /* 0x0000000b00a27213 */ /* 0x000fe40000000000 */
[C---:B------:R-:W-:Y:S01]  /*6c10*/  ISETP.GT.U32.AND P4, PT, R0.reuse, R159, PT ;  /* 0x0000009f0000720c */ /* 0x040fe20003f84070 */
[----:B------:R-:W-:Y:S02]  /*6c20*/  IMAD R161, R0, R5, R161 ;  /* 0x0000000500a17224 */ /* 0x000fe400078e02a1 */
[----:B------:R-:W-:-:S02]  /*6c30*/  @!P0 IMAD.IADD R160, R160, 0x1, -R0 ;  /* 0x00000001a0a08824 */ /* 0x000fc400078e0a00 */
[----:B------:R-:W-:Y:S02]  /*6c40*/  IMAD.MOV R4, RZ, RZ, -R4 ;  /* 0x000000ffff047224 */ /* 0x000fe400078e0a04 */
[----:B------:R-:W-:Y:S01]  /*6c50*/  @!P5 IMAD.MOV R156, RZ, RZ, -R156 ;  /* 0x000000ffff9cd224 */ /* 0x000fe200078e0a9c */
[C---:B------:R-:W-:Y:S01]  /*6c60*/  ISETP.GT.U32.AND P5, PT, R0.reuse, R161, PT ;  /* 0x000000a10000720c */ /* 0x040fe20003fa4070 */
[----:B------:R-:W-:Y:S01]  /*6c70*/  @!P6 IMAD.MOV R154, RZ, RZ, -R154 ;  /* 0x000000ffff9ae224 */ /* 0x000fe200078e0a9a */
[C---:B------:R-:W-:Y:S01]  /*6c80*/  ISETP.GT.U32.AND P6, PT, R0.reuse, R158, PT ;  /* 0x0000009e0000720c */ /* 0x040fe20003fc4070 */
[----:B------:R-:W-:Y:S01]  /*6c90*/  IMAD.HI.U32 R6, R3, R162, RZ ;  /* 0x000000a203067227 */ /* 0x000fe200078e00ff */
[----:B------:R-:W-:-:S03]  /*6ca0*/  ISETP.GT.U32.AND P0, PT, R0, R160, PT ;  /* 0x000000a00000720c */ /* 0x000fc60003f04070 */
[----:B------:R-:W-:Y:S02]  /*6cb0*/  IMAD R163, R0, R4, R163 ;  /* 0x0000000400a37224 */ /* 0x000fe400078e02a3 */
[C---:B------:R-:W-:Y:S02]  /*6cc0*/  VIADD R13, R2.reuse, 0x90 ;  /* 0x00000090020d7836 */ /* 0x040fe40000000000 */
[----:B------:R-:W-:Y:S01]  /*6cd0*/  IMAD.MOV R7, RZ, RZ, -R6 ;  /* 0x000000ffff077224 */ /* 0x000fe200078e0a06 */
[----:B------:R-:W-:Y:S01]  /*6ce0*/  IADD3 R6, R2, 0x8f, RZ ;  /* 0x0000008f02067810 */ /* 0x000fe20007ffe0ff */
[--C-:B------:R-:W-:Y:S01]  /*6cf0*/  @!P4 IMAD.IADD R159, R159, 0x1, -R0.reuse ;  /* 0x000000019f9fc824 */ /* 0x100fe200078e0a00 */
[----:B------:R-:W-:Y:S01]  /*6d00*/  IABS R165, R13 ;  /* 0x0000000d00a57213 */ /* 0x000fe20000000000 */
[--C-:B------:R-:W-:Y:S01]  /*6d10*/  @!P1 IMAD.IADD R157, R157, 0x1, -R0.reuse ;  /* 0x000000019d9d9824 */ /* 0x100fe200078e0a00 */
[----:B------:R-:W-:Y:S01]  /*6d20*/  ISETP.GT.U32.AND P4, PT, R0, R163, PT ;  /* 0x000000a30000720c */ /* 0x000fe20003f84070 */
[----:B------:R-:W-:Y:S01]  /*6d30*/  @!P5 IMAD.IADD R161, R161, 0x1, -R0 ;  /* 0x00000001a1a1d824 */ /* 0x000fe200078e0a00 */
[----:B------:R-:W-:Y:S01]  /*6d40*/  IABS R164, R6 ;  /* 0x0000000600a47213 */ /* 0x000fe20000000000 */
[----:B------:R-:W-:Y:S01]  /*6d50*/  IMAD.HI.U32 R5, R3, R165, RZ ;  /* 0x000000a503057227 */ /* 0x000fe200078e00ff */
[----:B------:R-:W-:-:S02]  /*6d60*/  @!P0 IADD3 R160, R160, -R0, RZ ;  /* 0x80000000a0a08210 */ /* 0x000fc40007ffe0ff */
[----:B------:R-:W-:Y:S01]  /*6d70*/  ISETP.GE.AND P0, PT, R9, RZ, PT ;  /* 0x000000ff0900720c */ /* 0x000fe20003f06270 */
[----:B------:R-:W-:Y:S01]  /*6d80*/  @!P6 IMAD.IADD R158, R158, 0x1, -R0 ;  /* 0x000000019e9ee824 */ /* 0x000fe200078e0a00 */
[----:B------:R-:W-:Y:S01]  /*6d90*/  ISETP.GE.AND P6, PT, R8, RZ, PT ;  /* 0x000000ff0800720c */ /* 0x000fe20003fc6270 */
[----:B------:R-:W-:Y:S01]  /*6da0*/  IMAD.HI.U32 R4, R3, R164, RZ ;  /* 0x000000a403047227 */ /* 0x000fe200078e00ff */
[----:B------:R-:W-:-:S03]  /*6db0*/  ISETP.GE.AND P5, PT, R10, RZ, PT ;  /* 0x000000ff0a00720c */ /* 0x000fc60003fa6270 */
[----:B------:R-:W-:Y:S02]  /*6dc0*/  IMAD.MOV R5, RZ, RZ, -R5 ;  /* 0x000000ffff057224 */ /* 0x000fe400078e0a05 */
[----:B------:R-:W-:Y:S01]  /*6dd0*/  @!P2 IMAD.MOV R157, RZ, RZ, -R157 ;  /* 0x000000ffff9da224 */ /* 0x000fe200078e0a9d */
[C---:B------:R-:W-:Y:S01]  /*6de0*/  ISETP.GT.U32.AND P2, PT, R0.reuse, R161, PT ;  /* 0x000000a10000720c */ /* 0x040fe20003f44070 */
[C---:B------:R-:W-:Y:S02]  /*6df0*/  IMAD R162, R0.reuse, R7, R162 ;  /* 0x0000000700a27224 */ /* 0x040fe400078e02a2 */
[----:B------:R-:W-:Y:S02]  /*6e00*/  IMAD.MOV R7, RZ, RZ, -R4 ;  /* 0x000000ffff077224 */ /* 0x000fe400078e0a04 */
[----:B------:R-:W-:Y:S01]  /*6e10*/  IMAD R165, R0, R5, R165 ;  /* 0x0000000500a57224 */ /* 0x000fe200078e02a5 */
[----:B------:R-:W-:Y:S01]  /*6e20*/  IADD3 R5, R2, 0x91, RZ ;  /* 0x0000009102057810 */ /* 0x000fe20007ffe0ff */
[----:B------:R-:W-:Y:S01]  /*6e30*/  @!P4 IMAD.IADD R163, R163, 0x1, -R0 ;  /* 0x00000001a3a3c824 */ /* 0x000fe200078e0a00 */
[----:B------:R-:W-:Y:S01]  /*6e40*/  @!P6 IADD3 R159, -R159, RZ, RZ ;  /* 0x000000ff9f9fe210 */ /* 0x000fe20007ffe1ff */
[C---:B------:R-:W-:Y:S01]  /*6e50*/  IMAD R164, R0.reuse, R7, R164 ;  /* 0x0000000700a47224 */ /* 0x040fe200078e02a4 */
[----:B------:R-:W-:Y:S01]  /*6e60*/  IABS R166, R5 ;  /* 0x0000000500a67213 */ /* 0x000fe20000000000 */
[----:B------:R-:W-:Y:S01]  /*6e70*/  @!P3 IMAD.MOV R158, RZ, RZ, -R158 ;  /* 0x000000ffff9eb224 */ /* 0x000fe200078e0a9e */
[C---:B------:R-:W-:Y:S01]  /*6e80*/  ISETP.GT.U32.AND P3, PT, R0.reuse, R163, PT ;  /* 0x000000a30000720c */ /* 0x040fe20003f64070 */
[----:B------:R-:W-:Y:S01]  /*6e90*/  @!P0 IMAD.MOV R160, RZ, RZ, -R160 ;  /* 0x000000ffffa08224 */ /* 0x000fe200078e0aa0 */
[C---:B------:R-:W-:Y:S01]  /*6ea0*/  ISETP.GT.U32.AND P1, PT, R0.reuse, R162, PT ;  /* 0x000000a20000720c */ /* 0x040fe20003f24070 */
[----:B------:R-:W-:Y:S01]  /*6eb0*/  @!P2 IMAD.IADD R161, R161, 0x1, -R0 ;  /* 0x00000001a1a1a824 */ /* 0x000fe200078e0a00 */
[----:B------:R-:W-:Y:S01]  /*6ec0*/  ISETP.GT.U32.AND P6, PT, R0, R164, PT ;  /* 0x000000a40000720c */ /* 0x000fe20003fc4070 */
[----:B------:R-:W-:Y:S01]  /*6ed0*/  IMAD.HI.U32 R4, R3, R166, RZ ;  /* 0x000000a603047227 */ /* 0x000fe200078e00ff */
[----:B------:R-:W-:-:S02]  /*6ee0*/  ISETP.GE.AND P0, PT, R12, RZ, PT ;  /* 0x000000ff0c00720c */ /* 0x000fc40003f06270 */
[----:B------:R-:W-:Y:S01]  /*6ef0*/  ISETP.GT.U32.AND P2, PT, R0, R165, PT ;  /* 0x000000a50000720c */ /* 0x000fe20003f44070 */
[----:B------:R-:W-:Y:S02]  /*6f00*/  IMAD.MOV R7, RZ, RZ, -R4 ;  /* 0x000000ffff077224 */ /* 0x000fe400078e0a04 */
[----:B------:R-:W-:Y:S02]  /*6f10*/  VIADD R8, R2, 0x92 ;  /* 0x0000009202087836 */ /* 0x000fe40000000000 */
[----:B------:R-:W-:Y:S01]  /*6f20*/  @!P3 IMAD.IADD R163, R163, 0x1, -R0 ;  /* 0x00000001a3a3b824 */ /* 0x000fe200078e0a00 */
[----:B------:R-:W-:Y:S01]  /*6f30*/  ISETP.GE.AND P3, PT, R13, RZ, PT ;  /* 0x000000ff0d00720c */ /* 0x000fe20003f66270 */
[----:B------:R-:W-:Y:S01]  /*6f40*/  IMAD R166, R0, R7, R166 ;  /* 0x0000000700a67224 */ /* 0x000fe200078e02a6 */
[----:B------:R-:W-:Y:S01]  /*6f50*/  IABS R167, R8 ;  /* 0x0000000800a77213 */ /* 0x000fe20000000000 */
[--C-:B------:R-:W-:Y:S01]  /*6f60*/  @!P1 IMAD.IADD R162, R162, 0x1, -R0.reuse ;  /* 0x00000001a2a29824 */ /* 0x100fe200078e0a00 */
[----:B------:R-:W-:Y:S01]  /*6f70*/  @!P6 IADD3 R164, R164, -R0, RZ ;  /* 0x80000000a4a4e210 */ /* 0x000fe20007ffe0ff */
[----:B------:R-:W-:Y:S01]  /*6f80*/  @!P0 IMAD.MOV R163, RZ, RZ, -R163 ;  /* 0x000000ffffa38224 */ /* 0x000fe200078e0aa3 */
[C---:B------:R-:W-:Y:S01]  /*6f90*/  ISETP.GT.U32.AND P0, PT, R0.reuse, R166, PT ;  /* 0x000000a60000720c */ /* 0x040fe20003f04070 */
[----:B------:R-:W-:Y:S01]  /*6fa0*/  @!P2 IMAD.IADD R165, R165, 0x1, -R0 ;  /* 0x00000001a5a5a824 */ /* 0x000fe200078e0a00 */
[----:B------:R-:W-:Y:S01]  /*6fb0*/  ISETP.GT.U32.AND P2, PT, R0, R164, PT ;  /* 0x000000a40000720c */ /* 0x000fe20003f44070 */
[----:B------:R-:W-:Y:S01]  /*6fc0*/  VIADD R4, R2, 0x93 ;  /* 0x0000009302047836 */ /* 0x000fe20000000000 */
[----:B------:R-:W-:Y:S01]  /*6fd0*/  ISETP.GT.U32.AND P4, PT, R0, R162, PT ;  /* 0x000000a20000720c */ /* 0x000fe20003f84070 */
[----:B------:R-:W-:Y:S01]  /*6fe0*/  @!P5 IMAD.MOV R161, RZ, RZ, -R161 ;  /* 0x000000ffffa1d224 */ /* 0x000fe200078e0aa1 */
[----:B------:R-:W-:Y:S01]  /*6ff0*/  ISETP.GE.AND P1, PT, R11, RZ, PT ;  /* 0x000000ff0b00720c */ /* 0x000fe20003f26270 */
[C---:B------:R-:W-:Y:S01]  /*7000*/  VIADD R9, R2.reuse, 0x98 ;  /* 0x0000009802097836 */ /* 0x040fe20000000000 */
[----:B------:R-:W-:Y:S01]  /*7010*/  IABS R168, R4 ;  /* 0x0000000400a87213 */ /* 0x000fe20000000000 */
[----:B------:R-:W-:Y:S01]  /*7020*/  VIADD R10, R2, 0x99 ;  /* 0x00000099020a7836 */ /* 0x000fe20000000000 */
[----:B------:R-:W-:Y:S01]  /*7030*/  ISETP.GE.AND P6, PT, R5, RZ, PT ;  /* 0x000000ff0500720c */ /* 0x000fe20003fc6270 */
[----:B------:R-:W-:Y:S01]  /*7040*/  IMAD.HI.U32 R5, R3, R167, RZ ;  /* 0x000000a703057227 */ /* 0x000fe200078e00ff */
[----:B------:R-:W-:-:S02]  /*7050*/  ISETP.GT.U32.AND P5, PT, R0, R165, PT ;  /* 0x000000a50000720c */ /* 0x000fc40003fa4070 */
[----:B------:R-:W-:Y:S01]  /*7060*/  IABS R173, R9 ;  /* 0x0000000900ad7213 */ /* 0x000fe20000000000 */
[--C-:B------:R-:W-:Y:S01]  /*7070*/  @!P0 IMAD.IADD R166, R166, 0x1, -R0.reuse ;  /* 0x00000001a6a68824 */ /* 0x100fe200078e0a00 */
[----:B------:R-:W-:Y:S01]  /*7080*/  @!P2 IADD3 R164, R164, -R0, RZ ;  /* 0x80000000a4a4a210 */ /* 0x000fe20007ffe0ff */
[--C-:B------:R-:W-:Y:S01]  /*7090*/  @!P4 IMAD.IADD R162, R162, 0x1, -R0.reuse ;  /* 0x00000001a2a2c824 */ /* 0x100fe200078e0a00 */
[----:B------:R-:W-:Y:S01]  /*70a0*/  ISETP.GE.AND P2, PT, R4, RZ, PT ;  /* 0x000000ff0400720c */ /* 0x000fe20003f46270 */
[----:B------:R-:W-:Y:S01]  /*70b0*/  IMAD.HI.U32 R4, R3, R168, RZ ;  /* 0x000000a803047227 */ /* 0x000fe200078e00ff */
[----:B------:R-:W-:Y:S02]  /*70c0*/  ISETP.GT.U32.AND P0, PT, R0, R166, PT ;  /* 0x000000a60000720c */ /* 0x000fe40003f04070 */
[----:B------:R-:W-:Y:S01]  /*70d0*/  ISETP.GE.AND P4, PT, R6, RZ, PT ;  /* 0x000000ff0600720c */ /* 0x000fe20003f86270 */
[----:B------:R-:W-:Y:S01]  /*70e0*/  IMAD.MOV R5, RZ, RZ, -R5 ;  /* 0x000000ffff057224 */ /* 0x000fe200078e0a05 */
[----:B------:R-:W-:Y:S01]  /*70f0*/  @!P1 IADD3 R162, -R162, RZ, RZ ;  /* 0x000000ffa2a29210 */ /* 0x000fe20007ffe1ff */
[----:B------:R-:W-:Y:S01]  /*7100*/  @!P5 IMAD.IADD R165, R165, 0x1, -R0 ;  /* 0x00000001a5a5d824 */ /* 0x000fe200078e0a00 */
[----:B------:R-:W-:Y:S01]  /*7110*/  ISETP.GE.AND P1, PT, R8, RZ, PT ;  /* 0x000000ff0800720c */ /* 0x000fe20003f26270 */
[----:B------:R-:W-:Y:S01]  /*7120*/  IMAD R167, R0, R5, R167 ;  /* 0x0000000500a77224 */ /* 0x000fe200078e02a7 */
[----:B------:R-:W-:Y:S01]  /*7130*/  IADD3 R7, -R4, RZ, RZ ;  /* 0x000000ff04077210 */ /* 0x000fe20007ffe1ff */
[C---:B------:R-:W-:Y:S01]  /*7140*/  VIADD R8, R2.reuse, 0x95 ;  /* 0x0000009502087836 */ /* 0x040fe20000000000 */
[----:B------:R-:W-:Y:S01]  /*7150*/  IABS R174, R10 ;  /* 0x0000000a00ae7213 */ /* 0x000fe20000000000 */
[----:B------:R-:W-:Y:S01]  /*7160*/  VIADD R5, R2, 0x94 ;  /* 0x0000009402057836 */ /* 0x000fe20000000000 */
[C---:B------:R-:W-:Y:S01]  /*7170*/  ISETP.GT.U32.AND P5, PT, R0.reuse, R167, PT ;  /* 0x000000a70000720c */ /* 0x040fe20003fa4070 */
[----:B------:R-:W-:Y:S01]  /*7180*/  IMAD R168, R0, R7, R168 ;  /* 0x0000000700a87224 */ /* 0x000fe200078e02a8 */
[----:B------:R-:W-:Y:S01]  /*7190*/  IABS R170, R8 ;  /* 0x0000000800aa7213 */ /* 0x000fe20000000000 */
[----:B------:R-:W-:Y:S01]  /*71a0*/  @!P4 IMAD.MOV R164, RZ, RZ, -R164 ;  /* 0x000000ffffa4c224 */ /* 0x000fe200078e0aa4 */
[----:B------:R-:W-:Y:S01]  /*71b0*/  IABS R169, R5 ;  /* 0x0000000500a97213 */ /* 0x000fe20000000000 */
[----:B------:R-:W-:Y:S01]  /*71c0*/  @!P3 IMAD.MOV R165, RZ, RZ, -R165 ;  /* 0x000000ffffa5b224 */ /* 0x000fe200078e0aa5 */
[----:B------:R-:W-:Y:S01]  /*71d0*/  @!P0 IADD3 R166, R166, -R0, RZ ;  /* 0x80000000a6a68210 */ /* 0x000fe20007ffe0ff */
[----:B------:R-:W-:Y:S01]  /*71e0*/  IMAD.HI.U32 R6, R3, R170, RZ ;  /* 0x000000aa03067227 */ /* 0x000fe200078e00ff */
[----:B------:R-:W-:-:S02]  /*71f0*/  ISETP.GT.U32.AND P0, PT, R0, R168, PT ;  /* 0x000000a80000720c */ /* 0x000fc40003f04070 */
[----:B------:R-:W-:Y:S01]  /*7200*/  ISETP.GE.AND P4, PT, R5, RZ, PT ;  /* 0x000000ff0500720c */ /* 0x000fe20003f86270 */
[----:B------:R-:W-:Y:S01]  /*7210*/  IMAD.HI.U32 R5, R3, R169, RZ ;  /* 0x000000a903057227 */ /* 0x000fe200078e00ff */
[----:B------:R-:W-:-:S03]  /*7220*/  ISETP.GE.AND P3, PT, R8, RZ, PT ;  /* 0x000000ff0800720c */ /* 0x000fc60003f66270 */
[----:B------:R-:W-:Y:S02]  /*7230*/  IMAD.MOV R7, RZ, RZ, -R6 ;  /* 0x000000ffff077224 */ /* 0x000fe400078e0a06 */
[----:B------:R-:W-:Y:S02]  /*7240*/  IMAD.MOV R5, RZ, RZ, -R5 ;  /* 0x000000ffff057224 */ /* 0x000fe400078e0a05 */
[----:B------:R-:W-:Y:S02]  /*7250*/  @!P5 IMAD.IADD R167, R167, 0x1, -R0 ;  /* 0x00000001a7a7d824 */ /* 0x000fe400078e0a00 */
[----:B------:R-:W-:Y:S01]  /*7260*/  IMAD R170, R0, R7, R170 ;  /* 0x0000000700aa7224 */ /* 0x000fe200078e02aa */
[----:B------:R-:W-:Y:S01]  /*7270*/  @!P0 IADD3 R168, R168, -R0, RZ ;  /* 0x80000000a8a88210 */ /* 0x000fe20007ffe0ff */
[C---:B------:R-:W-:Y:S01]  /*7280*/  IMAD R169, R0.reuse, R5, R169 ;  /* 0x0000000500a97224 */ /* 0x040fe200078e02a9 */
[----:B------:R-:W-:Y:S01]  /*7290*/  ISETP.GT.U32.AND P5, PT, R0, R167, PT ;  /* 0x000000a70000720c */ /* 0x000fe20003fa4070 */
[----:B------:R-:W-:Y:S01]  /*72a0*/  VIADD R5, R2, 0x96 ;  /* 0x0000009602057836 */ /* 0x000fe20000000000 */
[----:B------:R-:W-:Y:S01]  /*72b0*/  ISETP.GT.U32.AND P0, PT, R0, R170, PT ;  /* 0x000000aa0000720c */ /* 0x000fe20003f04070 */
[----:B------:R-:W-:-:S02]  /*72c0*/  VIADD R8, R2, 0x97 ;  /* 0x0000009702087836 */ /* 0x000fc40000000000 */
[----:B------:R-:W-:Y:S01]  /*72d0*/  @!P6 IMAD.MOV R166, RZ, RZ, -R166 ;  /* 0x000000ffffa6e224 */ /* 0x000fe200078e0aa6 */
[----:B------:R-:W-:Y:S01]  /*72e0*/  IABS R171, R5 ;  /* 0x0000000500ab7213 */ /* 0x000fe20000000000 */
[C---:B------:R-:W-:Y:S01]  /*72f0*/  IMAD.HI.U32 R6, R3.reuse, R174, RZ ;  /* 0x000000ae03067227 */ /* 0x040fe200078e00ff */
[----:B------:R-:W-:Y:S02]  /*7300*/  IABS R172, R8 ;  /* 0x0000000800ac7213 */ /* 0x000fe40000000000 */
[----:B------:R-:W-:Y:S01]  /*7310*/  ISETP.GT.U32.AND P6, PT, R0, R168, PT ;  /* 0x000000a80000720c */ /* 0x000fe20003fc4070 */
[----:B------:R-:W-:-:S04]  /*7320*/  IMAD.HI.U32 R4, R3, R171, RZ ;  /* 0x000000ab03047227 */ /* 0x000fc800078e00ff */
[----:B------:R-:W-:Y:S02]  /*7330*/  IMAD.MOV R4, RZ, RZ, -R4 ;  /* 0x000000ffff047224 */ /* 0x000fe400078e0a04 */
[--C-:B------:R-:W-:Y:S01]  /*7340*/  @!P5 IMAD.IADD R167, R167, 0x1, -R0.reuse ;  /* 0x00000001a7a7d824 */ /* 0x100fe200078e0a00 */
[----:B------:R-:W-:Y:S01]  /*7350*/  ISETP.GT.U32.AND P5, PT, R0, R169, PT ;  /* 0x000000a90000720c */ /* 0x000fe20003fa4070 */
[----:B------:R-:W-:Y:S02]  /*7360*/  @!P0 IMAD.IADD R170, R170, 0x1, -R0 ;  /* 0x00000001aaaa8824 */ /* 0x000fe400078e0a00 */
[C---:B------:R-:W-:Y:S02]  /*7370*/  IMAD R171, R0.reuse, R4, R171 ;  /* 0x0000000400ab7224 */ /* 0x040fe400078e02ab */
[----:B------:R-:W-:Y:S01]  /*7380*/  @!P1 IMAD.MOV R167, RZ, RZ, -R167 ;  /* 0x000000ffffa79224 */ /* 0x000fe200078e0aa7 */
[----:B------:R-:W-:Y:S01]  /*7390*/  ISETP.GE.AND P1, PT, R5, RZ, PT ;  /* 0x000000ff0500720c */ /* 0x000fe20003f26270 */
[----:B------:R-:W-:Y:S01]  /*73a0*/  IMAD.HI.U32 R4, R3, R172, RZ ;  /* 0x000000ac03047227 */ /* 0x000fe200078e00ff */
[----:B------:R-:W-:-:S02]  /*73b0*/  ISETP.GT.U32.AND P0, PT, R0, R170, PT ;  /* 0x000000aa0000720c */ /* 0x000fc40003f04070 */
[----:B------:R-:W-:Y:S01]  /*73c0*/  @!P6 IADD3 R168, R168, -R0, RZ ;  /* 0x80000000a8a8e210 */ /* 0x000fe20007ffe0ff */
[----:B------:R-:W-:Y:S01]  /*73d0*/  IMAD.HI.U32 R5, R3, R173, RZ ;  /* 0x000000ad03057227 */ /* 0x000fe200078e00ff */
[----:B------:R-:W-:-:S03]  /*73e0*/  ISETP.GT.U32.AND P6, PT, R0, R171, PT ;  /* 0x000000ab0000720c */ /* 0x000fc60003fc4070 */
[----:B------:R-:W-:Y:S02]  /*73f0*/  IMAD.MOV R7, RZ, RZ, -R4 ;  /* 0x000000ffff077224 */ /* 0x000fe400078e0a04 */
[----:B------:R-:W-:Y:S02]  /*7400*/  IMAD.MOV R5, RZ, RZ, -R5 ;  /* 0x000000ffff057224 */ /* 0x000fe400078e0a05 */
[----:B------:R-:W-:Y:S01]  /*7410*/  IMAD R172, R0, R7, R172 ;  /* 0x0000000700ac7224 */ /* 0x000fe200078e02ac */
[----:B------:R-:W-:Y:S01]  /*7420*/  IADD3 R7, -R6, RZ, RZ ;  /* 0x000000ff06077210 */ /* 0x000fe20007ffe1ff */
[----:B------:R-:W-:Y:S02]  /*7430*/  IMAD R173, R0, R5, R173 ;  /* 0x0000000500ad7224 */ /* 0x000fe400078e02ad */
[----:B------:R-:W-:Y:S02]  /*7440*/  VIADD R5, R2, 0x9a ;  /* 0x0000009a02057836 */ /* 0x000fe40000000000 */
[----:B------:R-:W-:-:S02]  /*7450*/  IMAD R174, R0, R7, R174 ;  /* 0x0000000700ae7224 */ /* 0x000fc400078e02ae */
[----:B------:R-:W-:Y:S01]  /*7460*/  @!P0 IMAD.IADD R170, R170, 0x1, -R0 ;  /* 0x00000001aaaa8824 */ /* 0x000fe200078e0a00 */
[C---:B------:R-:W-:Y:S01]  /*7470*/  ISETP.GT.U32.AND P0, PT, R0.reuse, R173, PT ;  /* 0x000000ad0000720c */ /* 0x040fe20003f04070 */
[----:B------:R-:W-:Y:S01]  /*7480*/  @!P2 IMAD.MOV R168, RZ, RZ, -R168 ;  /* 0x000000ffffa8a224 */ /* 0x000fe200078e0aa8 */
[----:B------:R-:W-:Y:S01]  /*7490*/  IABS R175, R5 ;  /* 0x0000000500af7213 */ /* 0x000fe20000000000 */
[----:B------:R-:W-:Y:S01]  /*74a0*/  @!P3 IMAD.MOV R170, RZ, RZ, -R170 ;  /* 0x000000ffffaab224 */ /* 0x000fe200078e0aaa */
[----:B------:R-:W-:Y:S01]  /*74b0*/  ISETP.GT.U32.AND P3, PT, R0, R174, PT ;  /* 0x000000ae0000720c */ /* 0x000fe20003f64070 */
[----:B------:R-:W-:Y:S01]  /*74c0*/  VIADD R6, R2, 0x9b ;  /* 0x0000009b02067836 */ /* 0x000fe20000000000 */
[----:B------:R-:W-:Y:S01]  /*74d0*/  ISETP.GT.U32.AND P2, PT, R0, R172, PT ;  /* 0x000000ac0000720c */ /* 0x000fe20003f44070 */
[----:B------:R-:W-:-:S03]  /*74e0*/  IMAD.HI.U32 R4, R3, R175, RZ ;  /* 0x000000af03047227 */ /* 0x000fc600078e00ff */
[----:B------:R-:W-:Y:S01]  /*74f0*/  IABS R176, R6 ;  /* 0x0000000600b07213 */ /* 0x000fe20000000000 */
[--C-:B------:R-:W-:Y:S01]  /*7500*/  @!P6 IMAD.IADD R171, R171, 0x1, -R0.reuse ;  /* 0x00000001ababe824 */ /* 0x100fe200078e0a00 */
[----:B------:R-:W-:Y:S01]  /*7510*/  IADD3 R4, -R4, RZ, RZ ;  /* 0x000000ff04047210 */ /* 0x000fe20007ffe1ff */
[--C-:B------:R-:W-:Y:S02]  /*7520*/  @!P0 IMAD.IADD R173, R173, 0x1, -R0.reuse ;  /* 0x00000001adad8824 */ /* 0x100fe400078e0a00 */
[--C-:B------:R-:W-:Y:S01]  /*7530*/  @!P5 IMAD.IADD R169, R169, 0x1, -R0.reuse ;  /* 0x00000001a9a9d824 */ /* 0x100fe200078e0a00 */
[----:B------:R-:W-:Y:S01]  /*7540*/  ISETP.GT.U32.AND P6, PT, R0, R171, PT ;  /* 0x000000ab0000720c */ /* 0x000fe20003fc4070 */
[----:B------:R-:W-:Y:S01]  /*7550*/  @!P3 IMAD.IADD R174, R174, 0x1, -R0 ;  /* 0x00000001aeaeb824 */ /* 0x000fe200078e0a00 */
[C---:B------:R-:W-:Y:S01]  /*7560*/  ISETP.GT.U32.AND P3, PT, R0.reuse, R173, PT ;  /* 0x000000ad0000720c */ /* 0x040fe20003f64070 */
[C---:B------:R-:W-:Y:S01]  /*7570*/  IMAD R175, R0.reuse, R4, R175 ;  /* 0x0000000400af7224 */ /* 0x040fe200078e02af */
[----:B------:R-:W-:Y:S01]  /*7580*/  ISETP.GT.U32.AND P5, PT, R0, R169, PT ;  /* 0x000000a90000720c */ /* 0x000fe20003fa4070 */
[----:B------:R-:W-:-:S04]  /*7590*/  IMAD.HI.U32 R4, R3, R176, RZ ;  /* 0x000000b003047227 */ /* 0x000fc800078e00ff */
[----:B------:R-:W-:Y:S01]  /*75a0*/  @!P2 IMAD.IADD R172, R172, 0x1, -R0 ;  /* 0x00000001acaca824 */ /* 0x000fe200078e0a00 */
[----:B------:R-:W-:Y:S01]  /*75b0*/  ISETP.GE.AND P2, PT, R5, RZ, PT ;  /* 0x000000ff0500720c */ /* 0x000fe20003f46270 */
[----:B------:R-:W-:Y:S02]  /*75c0*/  IMAD.MOV R5, RZ, RZ, -R4 ;  /* 0x000000ffff057224 */ /* 0x000fe400078e0a04 */
[----:B------:R-:W-:Y:S01]  /*75d0*/  @!P6 IMAD.IADD R171, R171, 0x1, -R0 ;  /* 0x00000001ababe824 */ /* 0x000fe200078e0a00 */
[C---:B------:R-:W-:Y:S01]  /*75e0*/  ISETP.GT.U32.AND P0, PT, R0.reuse, R172, PT ;  /* 0x000000ac0000720c */ /* 0x040fe20003f04070 */
[----:B------:R-:W-:Y:S01]  /*75f0*/  IMAD R176, R0, R5, R176 ;  /* 0x0000000500b07224 */ /* 0x000fe200078e02b0 */
[----:B------:R-:W-:Y:S01]  /*7600*/  ISETP.GE.AND P6, PT, R10, RZ, PT ;  /* 0x000000ff0a00720c */ /* 0x000fe20003fc6270 */
[--C-:B------:R-:W-:Y:S02]  /*7610*/  @!P3 IMAD.IADD R173, R173, 0x1, -R0.reuse ;  /* 0x00000001adadb824 */ /* 0x100fe400078e0a00 */
[--C-:B------:R-:W-:Y:S01]  /*7620*/  @!P5 IMAD.IADD R169, R169, 0x1, -R0.reuse ;  /* 0x00000001a9a9d824 */ /* 0x100fe200078e0a00 */
[C---:B------:R-:W-:Y:S01]  /*7630*/  ISETP.GT.U32.AND P3, PT, R0.reuse, R176, PT ;  /* 0x000000b00000720c */ /* 0x040fe20003f64070 */
[----:B------:R-:W-:Y:S01]  /*7640*/  @!P1 IMAD.MOV R171, RZ, RZ, -R171 ;  /* 0x000000ffffab9224 */ /* 0x000fe200078e0aab */
[----:B------:R-:W-:Y:S01]  /*7650*/  ISETP.GT.U32.AND P1, PT, R0, R174, PT ;  /* 0x000000ae0000720c */ /* 0x000fe20003f24070 */
[----:B------:R-:W-:Y:S01]  /*7660*/  VIADD R7, R2, 0x9c ;  /* 0x0000009c02077836 */ /* 0x000fe20000000000 */
[----:B------:R-:W-:Y:S01]  /*7670*/  ISETP.GE.AND P5, PT, R8, RZ, PT ;  /* 0x000000ff0800720c */ /* 0x000fe20003fa6270 */
[----:B------:R-:W-:Y:S01]  /*7680*/  VIADD R10, R2, 0xa3 ;  /* 0x000000a3020a7836 */ /* 0x000fe20000000000 */
[----:B------:R-:W-:Y:S01]  /*7690*/  @!P4 IADD3 R169, -R169, RZ, RZ ;  /* 0x000000ffa9a9c210 */ /* 0x000fe20007ffe1ff */
[--C-:B------:R-:W-:Y:S01]  /*76a0*/  @!P0 IMAD.IADD R172, R172, 0x1, -R0.reuse ;  /* 0x00000001acac8824 */ /* 0x100fe200078e0a00 */
[C---:B------:R-:W-:Y:S01]  /*76b0*/  IADD3 R8, R2.reuse, 0x9d, RZ ;  /* 0x0000009d02087810 */ /* 0x040fe20007ffe0ff */
[C---:B------:R-:W-:Y:S01]  /*76c0*/  VIADD R11, R2.reuse, 0xb9 ;  /* 0x000000b9020b7836 */ /* 0x040fe20000000000 */
[----:B------:R-:W-:Y:S01]  /*76d0*/  ISETP.GE.AND P4, PT, R9, RZ, PT ;  /* 0x000000ff0900720c */ /* 0x000fe20003f86270 */
[----:B------:R-:W-:Y:S01]  /*76e0*/  VIADD R9, R2, 0x9e ;  /* 0x0000009e02097836 */ /* 0x000fe20000000000 */
[----:B------:R-:W-:Y:S01]  /*76f0*/  IABS R178, R8 ;  /* 0x0000000800b27213 */ /* 0x000fe20000000000 */
[----:B------:R-:W-:Y:S01]  /*7700*/  @!P3 IMAD.IADD R176, R176, 0x1, -R0 ;  /* 0x00000001b0b0b824 */ /* 0x000fe200078e0a00 */
[----:B------:R-:W-:Y:S01]  /*7710*/  ISETP.GT.U32.AND P0, PT, R0, R175, PT ;  /* 0x000000af0000720c */ /* 0x000fe20003f04070 */
[----:B------:R-:W-:Y:S01]  /*7720*/  VIADD R12, R2, 0xbf ;  /* 0x000000bf020c7836 */ /* 0x000fe20000000000 */
[----:B------:R-:W-:Y:S01]  /*7730*/  IABS R179, R9 ;  /* 0x0000000900b37213 */ /* 0x000fe20000000000 */
[----:B------:R-:W-:Y:S01]  /*7740*/  IMAD.HI.U32 R5, R3, R178, RZ ;  /* 0x000000b203057227 */ /* 0x000fe200078e00ff */
[----:B------:R-:W-:-:S02]  /*7750*/  @!P1 IADD3 R174, R174, -R0, RZ ;  /* 0x80000000aeae9210 */ /* 0x000fc40007ffe0ff */
[----:B------:R-:W-:Y:S01]  /*7760*/  ISETP.GE.AND P1, PT, R6, RZ, PT ;  /* 0x000000ff0600720c */ /* 0x000fe20003f26270 */
[----:B------:R-:W-:Y:S01]  /*7770*/  IMAD.HI.U32 R6, R3, R179, RZ ;  /* 0x000000b303067227 */ /* 0x000fe200078e00ff */
[----:B------:R-:W-:Y:S02]  /*7780*/  ISETP.GT.U32.AND P3, PT, R0, R176, PT ;  /* 0x000000b00000720c */ /* 0x000fe40003f64070 */
[----:B------:R-:W-:Y:S01]  /*7790*/  IABS R177, R7 ;  /* 0x0000000700b17213 */ /* 0x000fe20000000000 */
[----:B------:R-:W-:Y:S01]  /*77a0*/  IMAD.MOV R5, RZ, RZ, -R5 ;  /* 0x000000ffff057224 */ /* 0x000fe200078e0a05 */
[----:B------:R-:W-:Y:S01]  /*77b0*/  @!P5 IADD3 R172, -R172, RZ, RZ ;  /* 0x000000ffacacd210 */ /* 0x000fe20007ffe1ff */
[----:B------:R-:W-:Y:S01]  /*77c0*/  IMAD.MOV R6, RZ, RZ, -R6 ;  /* 0x000000ffff067224 */ /* 0x000fe200078e0a06 */
[----:B------:R-:W-:Y:S01]  /*77d0*/  IABS R184, R10 ;  /* 0x0000000a00b87213 */ /* 0x000fe20000000000 */
[C---:B------:R-:W-:Y:S01]  /*77e0*/  IMAD R178, R0.reuse, R5, R178 ;  /* 0x0000000500b27224 */ /* 0x040fe200078e02b2 */
[----:B------:R-:W-:Y:S01]  /*77f0*/  IABS R206, R11 ;  /* 0x0000000b00ce7213 */ /* 0x000fe20000000000 */
[C---:B------:R-:W-:Y:S01]  /*7800*/  IMAD R179, R0.reuse, R6, R179 ;  /* 0x0000000600b37224 */ /* 0x040fe200078e02b3 */
[----:B------:R-:W-:Y:S01]  /*7810*/  IABS R212, R12 ;  /* 0x0000000c00d47213 */ /* 0x000fe20000000000 */
[----:B------:R-:W-:Y:S01]  /*7820*/  @!P6 IMAD.MOV R174, RZ, RZ, -R174 ;  /* 0x000000ffffaee224 */ /* 0x000fe200078e0aae */
[----:B------:R-:W-:Y:S01]  /*7830*/  ISETP.GT.U32.AND P6, PT, R0, R178, PT ;  /* 0x000000b20000720c */ /* 0x000fe20003fc4070 */
[----:B------:R-:W-:-:S02]  /*7840*/  VIADD R6, R2, 0x9f ;  /* 0x0000009f02067836 */ /* 0x000fc40000000000 */
[----:B------:R-:W-:-:S03]  /*7850*/  IMAD.HI.U32 R4, R3, R177, RZ ;  /* 0x000000b103047227 */ /* 0x000fc600078e00ff */
[----:B------:R-:W-:Y:S01]  /*7860*/  IABS R180, R6 ;  /* 0x0000000600b47213 */ /* 0x000fe20000000000 */
[--C-:B------:R-:W-:Y:S01]  /*7870*/  @!P3 IMAD.IADD R176, R176, 0x1, -R0.reuse ;  /* 0x00000001b0b0b824 */ /* 0x100fe200078e0a00 */
[----:B------:R-:W-:Y:S01]  /*7880*/  ISETP.GT.U32.AND P3, PT, R0, R179, PT ;  /* 0x000000b30000720c */ /* 0x000fe20003f64070 */
[----:B------:R-:W-:Y:S01]  /*7890*/  @!P0 IMAD.IADD R175, R175, 0x1, -R0 ;  /* 0x00000001afaf8824 */ /* 0x000fe200078e0a00 */
[----:B------:R-:W-:Y:S01]  /*78a0*/  ISETP.GE.AND P0, PT, R7, RZ, PT ;  /* 0x000000ff0700720c */ /* 0x000fe20003f06270 */
[----:B------:R-:W-:Y:S02]  /*78b0*/  IMAD.MOV R4, RZ, RZ, -R4 ;  /* 0x000000ffff047224 */ /* 0x000fe400078e0a04 */
[----:B------:R-:W-:Y:S01]  /*78c0*/  VIADD R7, R2, 0xa0 ;  /* 0x000000a002077836 */ /* 0x000fe20000000000 */
[----:B------:R-:W-:Y:S01]  /*78d0*/  @!P6 IADD3 R178, R178, -R0, RZ ;  /* 0x80000000b2b2e210 */ /* 0x000fe20007ffe0ff */
[C---:B------:R-:W-:Y:S01]  /*78e0*/  IMAD R177, R0.reuse, R4, R177 ;  /* 0x0000000400b17224 */ /* 0x040fe200078e02b1 */
[----:B------:R-:W-:Y:S01]  /*78f0*/  ISETP.GT.U32.AND P5, PT, R0, R175, PT ;  /* 0x000000af0000720c */ /* 0x000fe20003fa4070 */
[----:B------:R-:W-:Y:S01]  /*7900*/  IMAD.HI.U32 R4, R3, R180, RZ ;  /* 0x000000b403047227 */ /* 0x000fe200078e00ff */
[----:B------:R-:W-:-:S03]  /*7910*/  IABS R181, R7 ;  /* 0x0000000700b57213 */ /* 0x000fc60000000000 */
[----:B------:R-:W-:Y:S02]  /*7920*/  IMAD.MOV R5, RZ, RZ, -R4 ;  /* 0x000000ffff057224 */ /* 0x000fe400078e0a04 */
[----:B------:R-:W-:-:S04]  /*7930*/  IMAD.HI.U32 R4, R3, R181, RZ ;  /* 0x000000b503047227 */ /* 0x000fc800078e00ff */
[----:B------:R-:W-:Y:S01]  /*7940*/  @!P3 IMAD.IADD R179, R179, 0x1, -R0 ;  /* 0x00000001b3b3b824 */ /* 0x000fe200078e0a00 */
[C---:B------:R-:W-:Y:S01]  /*7950*/  ISETP.GT.U32.AND P3, PT, R0.reuse, R178, PT ;  /* 0x000000b20000720c */ /* 0x040fe20003f64070 */
[----:B------:R-:W-:Y:S01]  /*7960*/  @!P4 IMAD.MOV R173, RZ, RZ, -R173 ;  /* 0x000000ffffadc224 */ /* 0x000fe200078e0aad */
[C---:B------:R-:W-:Y:S01]  /*7970*/  ISETP.GT.U32.AND P4, PT, R0.reuse, R177, PT ;  /* 0x000000b10000720c */ /* 0x040fe20003f84070 */
[----:B------:R-:W-:Y:S01]  /*7980*/  IMAD R180, R0, R5, R180 ;  /* 0x0000000500b47224 */ /* 0x000fe200078e02b4 */
[----:B------:R-:W-:Y:S01]  /*7990*/  IADD3 R4, -R4, RZ, RZ ;  /* 0x000000ff04047210 */ /* 0x000fe20007ffe1ff */
[----:B------:R-:W-:Y:S01]  /*79a0*/  @!P1 IMAD.MOV R176, RZ, RZ, -R176 ;  /* 0x000000ffffb09224 */ /* 0x000fe200078e0ab0 */
[----:B------:R-:W-:Y:S01]  /*79b0*/  @!P5 IADD3 R175, R175, -R0, RZ ;  /* 0x80000000afafd210 */ /* 0x000fe20007ffe0ff */
[----:B------:R-:W-:Y:S01]  /*79c0*/  VIADD R13, R2, 0xc0 ;  /* 0x000000c0020d7836 */ /* 0x000fe20000000000 */
[----:B------:R-:W-:Y:S01]  /*79d0*/  ISETP.GE.AND P5, PT, R8, RZ, PT ;  /* 0x000000ff0800720c */ /* 0x000fe20003fa6270 */
[----:B------:R-:W-:-:S02]  /*79e0*/  IMAD R181, R0, R4, R181 ;  /* 0x0000000400b57224 */ /* 0x000fc400078e02b5 */
[----:B------:R-:W-:Y:S01]  /*79f0*/  VIADD R8, R2, 0xa1 ;  /* 0x000000a102087836 */ /* 0x000fe20000000000 */
[----:B------:R-:W-:Y:S01]  /*7a00*/  IABS R213, R13 ;  /* 0x0000000d00d57213 */ /* 0x000fe20000000000 */
[----:B------:R-:W-:Y:S01]  /*7a10*/  @!P2 IMAD.MOV R175, RZ, RZ, -R175 ;  /* 0x000000ffffafa224 */ /* 0x000fe200078e0aaf */
[----:B------:R-:W-:Y:S01]  /*7a20*/  @!P3 IADD3 R178, R178, -R0, RZ ;  /* 0x80000000b2b2b210 */ /* 0x000fe20007ffe0ff */
[----:B------:R-:W-:Y:S01]  /*7a30*/  @!P4 IMAD.IADD R177, R177, 0x1, -R0 ;  /* 0x00000001b1b1c824 */ /* 0x000fe200078e0a00 */
[----:B------:R-:W-:Y:S01]  /*7a40*/  ISETP.GT.U32.AND P3, PT, R0, R181, PT ;  /* 0x000000b50000720c */ /* 0x000fe20003f64070 */
[C---:B------:R-:W-:Y:S01]  /*7a50*/  VIADD R16, R2.reuse, 0xf3 ;  /* 0x000000f302107836 */ /* 0x040fe20000000000 */
[----:B------:R-:W-:Y:S01]  /*7a60*/  ISETP.GE.AND P4, PT, R9, RZ, PT ;  /* 0x000000ff0900720c */ /* 0x000fe20003f86270 */
[----:B------:R-:W-:Y:S01]  /*7a70*/  VIADD R9, R2, 0xa2 ;  /* 0x000000a202097836 */ /* 0x000fe20000000000 */
[----:B------:R-:W-:Y:S01]  /*7a80*/  ISETP.GT.U32.AND P6, PT, R0, R177, PT ;  /* 0x000000b10000720c */ /* 0x000fe20003fc4070 */
[C---:B------:R-:W-:Y:S01]  /*7a90*/  VIADD R17, R2.reuse, 0xf9 ;  /* 0x000000f902117836 */ /* 0x040fe20000000000 */
[----:B------:R-:W-:Y:S01]  /*7aa0*/  IABS R182, R8 ;  /* 0x0000000800b67213 */ /* 0x000fe20000000000 */
[C---:B-1----:R-:W-:Y:S01]  /*7ab0*/  VIADD R34, R2.reuse, 0xfb ;  /* 0x000000fb02227836 */ /* 0x042fe20000000000 */
[----:B------:R-:W-:Y:S01]  /*7ac0*/  IABS R183, R9 ;  /* 0x0000000900b77213 */ /* 0x000fe20000000000 */
[----:B------:R-:W-:Y:S01]  /*7ad0*/  VIADD R33, R2, 0xfc ;  /* 0x000000fc02217836 */ /* 0x000fe20000000000 */
[----:B------:R-:W-:Y:S01]  /*7ae0*/  ISETP.GT.U32.AND P2, PT, R0, R179, PT ;  /* 0x000000b30000720c */ /* 0x000fe20003f44070 */
[----:B------:R-:W-:Y:S01]  /*7af0*/  IMAD.HI.U32 R4, R3, R182, RZ ;  /* 0x000000b603047227 */ /* 0x000fe200078e00ff */
[----:B------:R-:W-:-:S02]  /*7b00*/  @!P5 IADD3 R178, -R178, RZ, RZ ;  /* 0x000000ffb2b2d210 */ /* 0x000fc40007ffe1ff */
[----:B------:R-:W-:Y:S01]  /*7b10*/  ISETP.GE.AND P5, PT, R8, RZ, PT ;  /* 0x000000ff0800720c */ /* 0x000fe20003fa6270 */
[----:B------:R-:W-:Y:S01]  /*7b20*/  @!P3 IMAD.IADD R181, R181, 0x1, -R0 ;  /* 0x00000001b5b5b824 */ /* 0x000fe200078e0a00 */
[----:B------:R-:W-:Y:S01]  /*7b30*/  IABS R17, R17 ;  /* 0x0000001100117213 */ /* 0x000fe20000000000 */
[----:B------:R-:W-:Y:S02]  /*7b40*/  IMAD.MOV R5, RZ, RZ, -R4 ;  /* 0x000000ffff057224 */ /* 0x000fe400078e0a04 */
[----:B------:R-:W-:Y:S01]  /*7b50*/  IMAD.HI.U32 R4, R3, R183, RZ ;  /* 0x000000b703047227 */ /* 0x000fe200078e00ff */
[----:B------:R-:W-:-:S03]  /*7b60*/  ISETP.GT.U32.AND P3, PT, R0, R181, PT ;  /* 0x000000b50000720c */ /* 0x000fc60003f64070 */
[----:B------:R-:W-:Y:S01]  /*7b70*/  @!P6 IMAD.IADD R177, R177, 0x1, -R0 ;  /* 0x00000001b1b1e824 */ /* 0x000fe200078e0a00 */
[C---:B------:R-:W-:Y:S01]  /*7b80*/  ISETP.GT.U32.AND P6, PT, R0.reuse, R180, PT ;  /* 0x000000b40000720c */ /* 0x040fe20003fc4070 */
[----:B------:R-:W-:Y:S01]  /*7b90*/  IMAD R182, R0, R5, R182 ;  /* 0x0000000500b67224 */ /* 0x000fe200078e02b6 */
[----:B------:R-:W-:Y:S01]  /*7ba0*/  IADD3 R5, -R4, RZ, RZ ;  /* 0x000000ff04057210 */ /* 0x000fe20007ffe1ff */
[----:B------:R-:W-:-:S04]  /*7bb0*/  IMAD.HI.U32 R4, R3, R184, RZ ;  /* 0x000000b803047227 */ /* 0x000fc800078e00ff */
[----:B------:R-:W-:Y:S01]  /*7bc0*/  IMAD R183, R0, R5, R183 ;  /* 0x0000000500b77224 */ /* 0x000fe200078e02b7 */
[----:B------:R-:W-:Y:S01]  /*7bd0*/  IADD3 R5, -R4, RZ, RZ ;  /* 0x000000ff04057210 */ /* 0x000fe20007ffe1ff */
[--C-:B------:R-:W-:Y:S02]  /*7be0*/  @!P3 IMAD.IADD R181, R181, 0x1, -R0.reuse ;  /* 0x00000001b5b5b824 */ /* 0x100fe400078e0a00 */
[--C-:B------:R-:W-:Y:S01]  /*7bf0*/  @!P2 IMAD.IADD R179, R179, 0x1, -R0.reuse ;  /* 0x00000001b3b3a824 */ /* 0x100fe200078e0a00 */
[----:B------:R-:W-:Y:S01]  /*7c00*/  ISETP.GT.U32.AND P3, PT, R0, R183, PT ;  /* 0x000000b70000720c */ /* 0x000fe20003f64070 */
[----:B------:R-:W-:Y:S01]  /*7c10*/  @!P6 IMAD.IADD R180, R180, 0x1, -R0 ;  /* 0x00000001b4b4e824 */ /* 0x000fe200078e0a00 */
[----:B------:R-:W-:Y:S01]  /*7c20*/  ISETP.GE.AND P6, PT, R7, RZ, PT ;  /* 0x000000ff0700720c */ /* 0x000fe20003fc6270 */
[----:B------:R-:W-:Y:S01]  /*7c30*/  @!P0 IMAD.MOV R177, RZ, RZ, -R177 ;  /* 0x000000ffffb18224 */ /* 0x000fe200078e0ab1 */
[----:B------:R-:W-:Y:S01]  /*7c40*/  ISETP.GE.AND P2, PT, R6, RZ, PT ;  /* 0x000000ff0600720c */ /* 0x000fe20003f46270 */
[----:B------:R-:W-:Y:S01]  /*7c50*/  VIADD R6, R2, 0xa4 ;  /* 0x000000a402067836 */ /* 0x000fe20000000000 */
[C---:B------:R-:W-:Y:S01]  /*7c60*/  ISETP.GT.U32.AND P0, PT, R0.reuse, R182, PT ;  /* 0x000000b60000720c */ /* 0x040fe20003f04070 */
[C---:B------:R-:W-:Y:S01]  /*7c70*/  IMAD R184, R0.reuse, R5, R184 ;  /* 0x0000000500b87224 */ /* 0x040fe200078e02b8 */
[----:B------:R-:W-:Y:S01]  /*7c80*/  ISETP.GT.U32.AND P1, PT, R0, R180, PT ;  /* 0x000000b40000720c */ /* 0x000fe20003f24070 */
[C---:B------:R-:W-:Y:S01]  /*7c90*/  VIADD R8, R2.reuse, 0xa7 ;  /* 0x000000a702087836 */ /* 0x040fe20000000000 */
[----:B------:R-:W-:Y:S01]  /*7ca0*/  IABS R185, R6 ;  /* 0x0000000600b97213 */ /* 0x000fe20000000000 */
[----:B------:R-:W-:Y:S01]  /*7cb0*/  @!P4 IMAD.MOV R179, RZ, RZ, -R179 ;  /* 0x000000ffffb3c224 */ /* 0x000fe200078e0ab3 */
[----:B------:R-:W-:Y:S01]  /*7cc0*/  IADD3 R5, R2, 0xa5, RZ ;  /* 0x000000a502057810 */ /* 0x000fe20007ffe0ff */
[----:B------:R-:W-:Y:S01]  /*7cd0*/  @!P3 IMAD.IADD R183, R183, 0x1, -R0 ;  /* 0x00000001b7b7b824 */ /* 0x000fe200078e0a00 */
[----:B------:R-:W-:Y:S01]  /*7ce0*/  IABS R188, R8 ;  /* 0x0000000800bc7213 */ /* 0x000fe20000000000 */
[----:B------:R-:W-:Y:S01]  /*7cf0*/  @!P6 IMAD.MOV R181, RZ, RZ, -R181 ;  /* 0x000000ffffb5e224 */ /* 0x000fe200078e0ab5 */
[C---:B------:R-:W-:Y:S01]  /*7d00*/  ISETP.GT.U32.AND P6, PT, R0.reuse, R184, PT ;  /* 0x000000b80000720c */ /* 0x040fe20003fc4070 */
[----:B------:R-:W-:Y:S01]  /*7d10*/  IMAD.HI.U32 R4, R3, R185, RZ ;  /* 0x000000b903047227 */ /* 0x000fe200078e00ff */
[----:B------:R-:W-:-:S02]  /*7d20*/  ISETP.GT.U32.AND P3, PT, R0, R183, PT ;  /* 0x000000b70000720c */ /* 0x000fc40003f64070 */
[----:B------:R-:W-:Y:S01]  /*7d30*/  IABS R186, R5 ;  /* 0x0000000500ba7213 */ /* 0x000fe20000000000 */
[--C-:B------:R-:W-:Y:S01]  /*7d40*/  @!P0 IMAD.IADD R182, R182, 0x1, -R0.reuse ;  /* 0x00000001b6b68824 */ /* 0x100fe200078e0a00 */
[----:B------:R-:W-:Y:S01]  /*7d50*/  IADD3 R4, -R4, RZ, RZ ;  /* 0x000000ff04047210 */ /* 0x000fe20007ffe1ff */
[--C-:B------:R-:W-:Y:S01]  /*7d60*/  @!P1 IMAD.IADD R180, R180, 0x1, -R0.reuse ;  /* 0x00000001b4b49824 */ /* 0x100fe200078e0a00 */
[----:B------:R-:W-:Y:S01]  /*7d70*/  ISETP.GE.AND P1, PT, R10, RZ, PT ;  /* 0x000000ff0a00720c */ /* 0x000fe20003f26270 */
[----:B------:R-:W-:Y:S01]  /*7d80*/  VIADD R10, R2, 0xb8 ;  /* 0x000000b8020a7836 */ /* 0x000fe20000000000 */
[C---:B------:R-:W-:Y:S01]  /*7d90*/  ISETP.GT.U32.AND P0, PT, R0.reuse, R182, PT ;  /* 0x000000b60000720c */ /* 0x040fe20003f04070 */
[----:B------:R-:W-:Y:S01]  /*7da0*/  IMAD R185, R0, R4, R185 ;  /* 0x0000000400b97224 */ /* 0x000fe200078e02b9 */
[----:B------:R-:W-:Y:S01]  /*7db0*/  ISETP.GE.AND P4, PT, R9, RZ, PT ;  /* 0x000000ff0900720c */ /* 0x000fe20003f86270 */
[----:B------:R-:W-:Y:S01]  /*7dc0*/  @!P6 IMAD.IADD R184, R184, 0x1, -R0 ;  /* 0x00000001b8b8e824 */ /* 0x000fe200078e0a00 */
[----:B------:R-:W-:Y:S01]  /*7dd0*/  IADD3 R9, R2, 0xaf, RZ ;  /* 0x000000af02097810 */ /* 0x000fe20007ffe0ff */
[----:B------:R-:W-:Y:S01]  /*7de0*/  @!P2 IMAD.MOV R180, RZ, RZ, -R180 ;  /* 0x000000ffffb4a224 */ /* 0x000fe200078e0ab4 */
[----:B------:R-:W-:Y:S01]  /*7df0*/  @!P3 IADD3 R183, R183, -R0, RZ ;  /* 0x80000000b7b7b210 */ /* 0x000fe20007ffe0ff */
[----:B------:R-:W-:Y:S01]  /*7e00*/  IMAD.HI.U32 R4, R3, R186, RZ ;  /* 0x000000ba03047227 */ /* 0x000fe200078e00ff */
[----:B------:R-:W-:-:S02]  /*7e10*/  ISETP.GT.U32.AND P3, PT, R0, R185, PT ;  /* 0x000000b90000720c */ /* 0x000fc40003f64070 */
[----:B------:R-:W-:Y:S01]  /*7e20*/  ISETP.GE.AND P2, PT, R6, RZ, PT ;  /* 0x000000ff0600720c */ /* 0x000fe20003f46270 */
[----:B------:R-:W-:Y:S01]  /*7e30*/  VIADD R6, R2, 0xa6 ;  /* 0x000000a602067836 */ /* 0x000fe20000000000 */
[----:B------:R-:W-:Y:S01]  /*7e40*/  ISETP.GT.U32.AND P6, PT, R0, R184, PT ;  /* 0x000000b80000720c */ /* 0x000fe20003fc4070 */
[----:B------:R-:W-:Y:S01]  /*7e50*/  IMAD.MOV R7, RZ, RZ, -R4 ;  /* 0x000000ffff077224 */ /* 0x000fe200078e0a04 */
[----:B------:R-:W-:Y:S01]  /*7e60*/  IABS R196, R9 ;  /* 0x0000000900c47213 */ /* 0x000fe20000000000 */
[----:B------:R-:W-:Y:S01]  /*7e70*/  @!P0 IMAD.IADD R182, R182, 0x1, -R0 ;  /* 0x00000001b6b68824 */ /* 0x000fe200078e0a00 */
[----:B------:R-:W-:Y:S01]  /*7e80*/  IABS R187, R6 ;  /* 0x0000000600bb7213 */ /* 0x000fe20000000000 */
[----:B------:R-:W-:Y:S01]  /*7e90*/  IMAD R186, R0, R7, R186 ;  /* 0x0000000700ba7224 */ /* 0x000fe200078e02ba */
[----:B------:R-:W-:Y:S01]  /*7ea0*/  ISETP.GE.AND P0, PT, R5, RZ, PT ;  /* 0x000000ff0500720c */ /* 0x000fe20003f06270 */
[----:B------:R-:W-:Y:S01]  /*7eb0*/  IMAD.HI.U32 R4, R3, R188, RZ ;  /* 0x000000bc03047227 */ /* 0x000fe200078e00ff */
[----:B------:R-:W-:-:S02]  /*7ec0*/  @!P4 IADD3 R183, -R183, RZ, RZ ;  /* 0x000000ffb7b7c210 */ /* 0x000fc40007ffe1ff */
[----:B------:R-:W-:Y:S01]  /*7ed0*/  ISETP.GE.AND P4, PT, R8, RZ, PT ;  /* 0x000000ff0800720c */ /* 0x000fe20003f86270 */
[----:B------:R-:W-:Y:S01]  /*7ee0*/  IMAD.HI.U32 R5, R3, R187, RZ ;  /* 0x000000bb03057227 */ /* 0x000fe200078e00ff */
[----:B------:R-:W-:-:S03]  /*7ef0*/  IABS R205, R10 ;  /* 0x0000000a00cd7213 */ /* 0x000fc60000000000 */
[--C-:B------:R-:W-:Y:S02]  /*7f00*/  @!P3 IMAD.IADD R185, R185, 0x1, -R0.reuse ;  /* 0x00000001b9b9b824 */ /* 0x100fe400078e0a00 */
[----:B------:R-:W-:Y:S01]  /*7f10*/  @!P6 IMAD.IADD R184, R184, 0x1, -R0 ;  /* 0x00000001b8b8e824 */ /* 0x000fe200078e0a00 */
[C---:B------:R-:W-:Y:S01]  /*7f20*/  ISETP.GT.U32.AND P6, PT, R0.reuse, R186, PT ;  /* 0x000000ba0000720c */ /* 0x040fe20003fc4070 */
[----:B------:R-:W-:Y:S01]  /*7f30*/  IMAD.MOV R5, RZ, RZ, -R5 ;  /* 0x000000ffff057224 */ /* 0x000fe200078e0a05 */
[----:B------:R-:W-:Y:S01]  /*7f40*/  ISETP.GT.U32.AND P3, PT, R0, R185, PT ;  /* 0x000000b90000720c */ /* 0x000fe20003f64070 */
[----:B------:R-:W-:Y:S02]  /*7f50*/  VIADD R7, R2, 0xa9 ;  /* 0x000000a902077836 */ /* 0x000fe40000000000 */
[----:B------:R-:W-:Y:S01]  /*7f60*/  IMAD R187, R0, R5, R187 ;  /* 0x0000000500bb7224 */ /* 0x000fe200078e02bb */
[----:B------:R-:W-:Y:S01]  /*7f70*/  IADD3 R5, -R4, RZ, RZ ;  /* 0x000000ff04057210 */ /* 0x000fe20007ffe1ff */
[----:B------:R-:W-:Y:S01]  /*7f80*/  @!P1 IMAD.MOV R184, RZ, RZ, -R184 ;  /* 0x000000ffffb89224 */ /* 0x000fe200078e0ab8 */
[----:B------:R-:W-:Y:S01]  /*7f90*/  IABS R190, R7 ;  /* 0x0000000700be7213 */ /* 0x000fe20000000000 */
[----:B------:R-:W-:Y:S01]  /*7fa0*/  VIADD R8, R2, 0xaa ;  /* 0x000000aa02087836 */ /* 0x000fe20000000000 */
[C---:B------:R-:W-:Y:S01]  /*7fb0*/  ISETP.GT.U32.AND P1, PT, R0.reuse, R187, PT ;  /* 0x000000bb0000720c */ /* 0x040fe20003f24070 */
[----:B------:R-:W-:-:S02]  /*7fc0*/  IMAD R188, R0, R5, R188 ;  /* 0x0000000500bc7224 */ /* 0x000fc400078e02bc */
[----:B------:R-:W-:Y:S01]  /*7fd0*/  @!P6 IADD3 R186, R186, -R0, RZ ;  /* 0x80000000babae210 */ /* 0x000fe20007ffe0ff */
[----:B------:R-:W-:Y:S01]  /*7fe0*/  IMAD.HI.U32 R5, R3, R190, RZ ;  /* 0x000000be03057227 */ /* 0x000fe200078e00ff */
[----:B------:R-:W-:Y:S02]  /*7ff0*/  IABS R191, R8 ;  /* 0x0000000800bf7213 */ /* 0x000fe40000000000 */
[C---:B------:R-:W-:Y:S01]  /*8000*/  ISETP.GT.U32.AND P6, PT, R0.reuse, R186, PT ;  /* 0x000000ba0000720c */ /* 0x040fe20003fc4070 */
[----:B------:R-:W-:Y:S01]  /*8010*/  @!P3 IMAD.IADD R185, R185, 0x1, -R0 ;  /* 0x00000001b9b9b824 */ /* 0x000fe200078e0a00 */
[----:B------:R-:W-:Y:S01]  /*8020*/  ISETP.GT.U32.AND P3, PT, R0, R188, PT ;  /* 0x000000bc0000720c */ /* 0x000fe20003f64070 */
[----:B------:R-:W-:Y:S01]  /*8030*/  @!P5 IMAD.MOV R182, RZ, RZ, -R182 ;  /* 0x000000ffffb6d224 */ /* 0x000fe200078e0ab6 */
[----:B------:R-:W-:Y:S01]  /*8040*/  ISETP.GE.AND P5, PT, R6, RZ, PT ;  /* 0x000000ff0600720c */ /* 0x000fe20003fa6270 */
[----:B------:R-:W-:Y:S02]  /*8050*/  IMAD.MOV R5, RZ, RZ, -R5 ;  /* 0x000000ffff057224 */ /* 0x000fe400078e0a05 */
[----:B------:R-:W-:-:S02]  /*8060*/  VIADD R6, R2, 0xa8 ;  /* 0x000000a802067836 */ /* 0x000fc40000000000 */
[----:B------:R-:W-:Y:S02]  /*8070*/  IMAD R190, R0, R5, R190 ;  /* 0x0000000500be7224 */ /* 0x000fe400078e02be */
[----:B------:R-:W-:Y:S01]  /*8080*/  @!P2 IMAD.MOV R185, RZ, RZ, -R185 ;  /* 0x000000ffffb9a224 */ /* 0x000fe200078e0ab9 */
[----:B------:R-:W-:Y:S01]  /*8090*/  IABS R189, R6 ;  /* 0x0000000600bd7213 */ /* 0x000fe20000000000 */
[--C-:B------:R-:W-:Y:S01]  /*80a0*/  @!P6 IMAD.IADD R186, R186, 0x1, -R0.reuse ;  /* 0x00000001babae824 */ /* 0x100fe200078e0a00 */
[----:B------:R-:W-:Y:S01]  /*80b0*/  ISETP.GE.AND P2, PT, R6, RZ, PT ;  /* 0x000000ff0600720c */ /* 0x000fe20003f46270 */
[--C-:B------:R-:W-:Y:S01]  /*80c0*/  @!P3 IMAD.IADD R188, R188, 0x1, -R0.reuse ;  /* 0x00000001bcbcb824 */ /* 0x100fe200078e0a00 */
[----:B------:R-:W-:Y:S01]  /*80d0*/  ISETP.GE.AND P6, PT, R7, RZ, PT ;  /* 0x000000ff0700720c */ /* 0x000fe20003fc6270 */
[----:B------:R-:W-:Y:S02]  /*80e0*/  @!P1 IMAD.IADD R187, R187, 0x1, -R0 ;  /* 0x00000001bbbb9824 */ /* 0x000fe400078e0a00 */
[----:B------:R-:W-:Y:S01]  /*80f0*/  IMAD.HI.U32 R6, R3, R191, RZ ;  /* 0x000000bf03067227 */ /* 0x000fe200078e00ff */
[----:B------:R-:W-:-:S02]  /*8100*/  ISETP.GT.U32.AND P3, PT, R0, R188, PT ;  /* 0x000000bc0000720c */ /* 0x000fc40003f64070 */
[C---:B------:R-:W-:Y:S01]  /*8110*/  ISETP.GT.U32.AND P1, PT, R0.reuse, R187, PT ;  /* 0x000000bb0000720c */ /* 0x040fe20003f24070 */
[----:B------:R-:W-:Y:S01]  /*8120*/  @!P0 IMAD.MOV R186, RZ, RZ, -R186 ;  /* 0x000000ffffba8224 */ /* 0x000fe200078e0aba */
[----:B------:R-:W-:Y:S01]  /*8130*/  ISETP.GT.U32.AND P0, PT, R0, R190, PT ;  /* 0x000000be0000720c */ /* 0x000fe20003f04070 */
[----:B------:R-:W-:Y:S01]  /*8140*/  IMAD.HI.U32 R4, R3, R189, RZ ;  /* 0x000000bd03047227 */ /* 0x000fe200078e00ff */
[----:B------:R-:W-:-:S03]  /*8150*/  IADD3 R6, -R6, RZ, RZ ;  /* 0x000000ff06067210 */ /* 0x000fc60007ffe1ff */
[----:B------:R-:W-:Y:S01]  /*8160*/  IMAD.HI.U32 R249, R3, R17, RZ ;  /* 0x0000001103f97227 */ /* 0x000fe200078e00ff */
[----:B------:R-:W-:-:S03]  /*8170*/  IADD3 R4, -R4, RZ, RZ ;  /* 0x000000ff04047210 */ /* 0x000fc60007ffe1ff */
[----:B------:R-:W-:Y:S02]  /*8180*/  IMAD R191, R0, R6, R191 ;  /* 0x0000000600bf7224 */ /* 0x000fe400078e02bf */
[----:B------:R-:W-:Y:S02]  /*8190*/  VIADD R6, R2, 0xac ;  /* 0x000000ac02067836 */ /* 0x000fe40000000000 */
[----:B------:R-:W-:Y:S02]  /*81a0*/  IMAD R189, R0, R4, R189 ;  /* 0x0000000400bd7224 */ /* 0x000fe400078e02bd */
[--C-:B------:R-:W-:Y:S01]  /*81b0*/  @!P3 IMAD.IADD R188, R188, 0x1, -R0.reuse ;  /* 0x00000001bcbcb824 */ /* 0x100fe200078e0a00 */
[----:B------:R-:W-:Y:S01]  /*81c0*/  IABS R193, R6 ;  /* 0x0000000600c17213 */ /* 0x000fe20000000000 */
[--C-:B------:R-:W-:Y:S01]  /*81d0*/  @!P0 IMAD.IADD R190, R190, 0x1, -R0.reuse ;  /* 0x00000001bebe8824 */ /* 0x100fe200078e0a00 */
[C---:B------:R-:W-:Y:S01]  /*81e0*/  ISETP.GT.U32.AND P3, PT, R0.reuse, R191, PT ;  /* 0x000000bf0000720c */ /* 0x040fe20003f64070 */
[----:B------:R-:W-:Y:S01]  /*81f0*/  @!P1 IMAD.IADD R187, R187, 0x1, -R0 ;  /* 0x00000001bbbb9824 */ /* 0x000fe200078e0a00 */
[----:B------:R-:W-:Y:S01]  /*8200*/  ISETP.GT.U32.AND P1, PT, R0, R189, PT ;  /* 0x000000bd0000720c */ /* 0x000fe20003f24070 */
[----:B------:R-:W-:Y:S01]  /*8210*/  IMAD.HI.U32 R5, R3, R193, RZ ;  /* 0x000000c103057227 */ /* 0x000fe200078e00ff */
[----:B------:R-:W-:-:S02]  /*8220*/  @!P4 IADD3 R188, -R188, RZ, RZ ;  /* 0x000000ffbcbcc210 */ /* 0x000fc40007ffe1ff */
[----:B------:R-:W-:Y:S01]  /*8230*/  ISETP.GT.U32.AND P4, PT, R0, R190, PT ;  /* 0x000000be0000720c */ /* 0x000fe20003f84070 */
[----:B------:R-:W-:Y:S01]  /*8240*/  VIADD R4, R2, 0xab ;  /* 0x000000ab02047836 */ /* 0x000fe20000000000 */
[----:B------:R-:W-:Y:S01]  /*8250*/  @!P5 IADD3 R187, -R187, RZ, RZ ;  /* 0x000000ffbbbbd210 */ /* 0x000fe20007ffe1ff */
[----:B------:R-:W-:Y:S01]  /*8260*/  IMAD.MOV R5, RZ, RZ, -R5 ;  /* 0x000000ffff057224 */ /* 0x000fe200078e0a05 */
[----:B------:R-:W-:Y:S01]  /*8270*/  ISETP.GE.AND P5, PT, R8, RZ, PT ;  /* 0x000000ff0800720c */ /* 0x000fe20003fa6270 */
[----:B------:R-:W-:Y:S01]  /*8280*/  VIADD R251, R2, 0xfd ;  /* 0x000000fd02fb7836 */ /* 0x000fe20000000000 */
[----:B------:R-:W-:Y:S01]  /*8290*/  IABS R192, R4 ;  /* 0x0000000400c07213 */ /* 0x000fe20000000000 */
[----:B------:R-:W-:Y:S01]  /*82a0*/  IMAD R193, R0, R5, R193 ;  /* 0x0000000500c17224 */ /* 0x000fe200078e02c1 */
[----:B------:R-:W-:Y:S01]  /*82b0*/  IADD3 R8, R2, 0xad, RZ ;  /* 0x000000ad02087810 */ /* 0x000fe20007ffe0ff */
[----:B------:R-:W-:Y:S01]  /*82c0*/  @!P1 IMAD.IADD R189, R189, 0x1, -R0 ;  /* 0x00000001bdbd9824 */ /* 0x000fe200078e0a00 */
[----:B------:R-:W-:Y:S01]  /*82d0*/  ISETP.GE.AND P1, PT, R4, RZ, PT ;  /* 0x000000ff0400720c */ /* 0x000fe20003f26270 */
[----:B------:R-:W-:Y:S01]  /*82e0*/  IMAD.HI.U32 R4, R3, R192, RZ ;  /* 0x000000c003047227 */ /* 0x000fe200078e00ff */
[----:B------:R-:W-:-:S02]  /*82f0*/  IABS R194, R8 ;  /* 0x0000000800c27213 */ /* 0x000fc40000000000 */
[----:B------:R-:W-:Y:S01]  /*8300*/  ISETP.GT.U32.AND P0, PT, R0, R189, PT ;  /* 0x000000bd0000720c */ /* 0x000fe20003f04070 */
[----:B------:R-:W-:Y:S01]  /*8310*/  @!P4 IMAD.IADD R190, R190, 0x1, -R0 ;  /* 0x00000001bebec824 */ /* 0x000fe200078e0a00 */
[----:B------:R-:W-:Y:S01]  /*8320*/  ISETP.GT.U32.AND P4, PT, R0, R193, PT ;  /* 0x000000c10000720c */ /* 0x000fe20003f84070 */
[----:B------:R-:W-:Y:S02]  /*8330*/  IMAD.MOV R7, RZ, RZ, -R4 ;  /* 0x000000ffff077224 */ /* 0x000fe400078e0a04 */
[----:B------:R-:W-:-:S04]  /*8340*/  IMAD.HI.U32 R4, R3, R194, RZ ;  /* 0x000000c203047227 */ /* 0x000fc800078e00ff */
[----:B------:R-:W-:Y:S02]  /*8350*/  IMAD R192, R0, R7, R192 ;  /* 0x0000000700c07224 */ /* 0x000fe400078e02c0 */
[----:B------:R-:W-:Y:S02]  /*8360*/  VIADD R7, R2, 0xae ;  /* 0x000000ae02077836 */ /* 0x000fe40000000000 */
[--C-:B------:R-:W-:Y:S02]  /*8370*/  @!P3 IMAD.IADD R191, R191, 0x1, -R0.reuse ;  /* 0x00000001bfbfb824 */ /* 0x100fe400078e0a00 */
[----:B------:R-:W-:Y:S01]  /*8380*/  @!P4 IMAD.IADD R193, R193, 0x1, -R0 ;  /* 0x00000001c1c1c824 */ /* 0x000fe200078e0a00 */
[----:B------:R-:W-:Y:S01]  /*8390*/  IABS R195, R7 ;  /* 0x0000000700c37213 */ /* 0x000fe20000000000 */
[----:B------:R-:W-:Y:S01]  /*83a0*/  IMAD.MOV R5, RZ, RZ, -R4 ;  /* 0x000000ffff057224 */ /* 0x000fe200078e0a04 */
[C---:B------:R-:W-:Y:S01]  /*83b0*/  ISETP.GT.U32.AND P3, PT, R0.reuse, R191, PT ;  /* 0x000000bf0000720c */ /* 0x040fe20003f64070 */
[----:B------:R-:W-:Y:S01]  /*83c0*/  @!P0 IMAD.IADD R189, R189, 0x1, -R0 ;  /* 0x00000001bdbd8824 */ /* 0x000fe200078e0a00 */
[C---:B------:R-:W-:Y:S01]  /*83d0*/  ISETP.GT.U32.AND P4, PT, R0.reuse, R193, PT ;  /* 0x000000c10000720c */ /* 0x040fe20003f84070 */
[----:B------:R-:W-:Y:S01]  /*83e0*/  IMAD.HI.U32 R4, R3, R195, RZ ;  /* 0x000000c303047227 */ /* 0x000fe200078e00ff */
[----:B------:R-:W-:-:S03]  /*83f0*/  ISETP.GT.U32.AND P0, PT, R0, R192, PT ;  /* 0x000000c00000720c */ /* 0x000fc60003f04070 */
[----:B------:R-:W-:Y:S02]  /*8400*/  IMAD.MOV R4, RZ, RZ, -R4 ;  /* 0x000000ffff047224 */ /* 0x000fe400078e0a04 */
[C---:B------:R-:W-:Y:S02]  /*8410*/  IMAD R194, R0.reuse, R5, R194 ;  /* 0x0000000500c27224 */ /* 0x040fe400078e02c2 */
[C---:B------:R-:W-:Y:S02]  /*8420*/  IMAD R195, R0.reuse, R4, R195 ;  /* 0x0000000400c37224 */ /* 0x040fe400078e02c3 */
[----:B------:R-:W-:Y:S01]  /*8430*/  @!P6 IMAD.MOV R190, RZ, RZ, -R190 ;  /* 0x000000ffffbee224 */ /* 0x000fe200078e0abe */
[C---:B------:R-:W-:Y:S01]  /*8440*/  ISETP.GT.U32.AND P6, PT, R0.reuse, R194, PT ;  /* 0x000000c20000720c */ /* 0x040fe20003fc4070 */
[--C-:B------:R-:W-:Y:S01]  /*8450*/  @!P4 IMAD.IADD R193, R193, 0x1, -R0.reuse ;  /* 0x00000001c1c1c824 */ /* 0x100fe200078e0a00 */
[----:B------:R-:W-:Y:S01]  /*8460*/  ISETP.GT.U32.AND P4, PT, R0, R195, PT ;  /* 0x000000c30000720c */ /* 0x000fe20003f84070 */
[----:B------:R-:W-:Y:S01]  /*8470*/  @!P3 IMAD.IADD R191, R191, 0x1, -R0 ;  /* 0x00000001bfbfb824 */ /* 0x000fe200078e0a00 */
[----:B------:R-:W-:Y:S01]  /*8480*/  @!P0 IADD3 R192, R192, -R0, RZ ;  /* 0x80000000c0c08210 */ /* 0x000fe20007ffe0ff */
[----:B------:R-:W-:Y:S01]  /*8490*/  IMAD.HI.U32 R5, R3, R196, RZ ;  /* 0x000000c403057227 */ /* 0x000fe200078e00ff */
[----:B------:R-:W-:-:S02]  /*84a0*/  ISETP.GE.AND P3, PT, R6, RZ, PT ;  /* 0x000000ff0600720c */ /* 0x000fc40003f66270 */
[----:B------:R-:W-:Y:S01]  /*84b0*/  ISETP.GT.U32.AND P0, PT, R0, R192, PT ;  /* 0x000000c00000720c */ /* 0x000fe20003f04070 */
[----:B------:R-:W-:Y:S01]  /*84c0*/  @!P5 IMAD.MOV R191, RZ, RZ, -R191 ;  /* 0x000000ffffbfd224 */ /* 0x000fe200078e0abf */
[C---:B------:R-:W-:Y:S01]  /*84d0*/  IADD3 R6, R2.reuse, 0xb0, RZ ;  /* 0x000000b002067810 */ /* 0x040fe20007ffe0ff */
[----:B------:R-:W-:Y:S01]  /*84e0*/  @!P2 IMAD.MOV R189, RZ, RZ, -R189 ;  /* 0x000000ffffbda224 */ /* 0x000fe200078e0abd */
[----:B------:R-:W-:Y:S01]  /*84f0*/  ISETP.GE.AND P5, PT, R7, RZ, PT ;  /* 0x000000ff0700720c */ /* 0x000fe20003fa6270 */
[----:B------:R-:W-:Y:S01]  /*8500*/  VIADD R7, R2, 0xb1 ;  /* 0x000000b102077836 */ /* 0x000fe20000000000 */
[----:B------:R-:W-:Y:S01]  /*8510*/  @!P6 IADD3 R194, R194, -R0, RZ ;  /* 0x80000000c2c2e210 */ /* 0x000fe20007ffe0ff */
[----:B------:R-:W-:Y:S01]  /*8520*/  @!P4 IMAD.IADD R195, R195, 0x1, -R0 ;  /* 0x00000001c3c3c824 */ /* 0x000fe200078e0a00 */
[----:B------:R-:W-:Y:S02]  /*8530*/  IABS R197, R6 ;  /* 0x0000000600c57213 */ /* 0x000fe40000000000 */
[----:B------:R-:W-:Y:S01]  /*8540*/  IADD3 R5, -R5, RZ, RZ ;  /* 0x000000ff05057210 */ /* 0x000fe20007ffe1ff */
[----:B------:R-:W-:Y:S01]  /*8550*/  @!P3 IMAD.MOV R193, RZ, RZ, -R193 ;  /* 0x000000ffffc1b224 */ /* 0x000fe200078e0ac1 */
[----:B------:R-:W-:Y:S01]  /*8560*/  IABS R198, R7 ;  /* 0x0000000700c67213 */ /* 0x000fe20000000000 */
[----:B------:R-:W-:Y:S01]  /*8570*/  IMAD.HI.U32 R4, R3, R197, RZ ;  /* 0x000000c503047227 */ /* 0x000fe200078e00ff */
[----:B------:R-:W-:-:S02]  /*8580*/  ISETP.GT.U32.AND P6, PT, R0, R194, PT ;  /* 0x000000c20000720c */ /* 0x000fc40003fc4070 */
[----:B------:R-:W-:Y:S01]  /*8590*/  ISETP.GT.U32.AND P4, PT, R0, R195, PT ;  /* 0x000000c30000720c */ /* 0x000fe20003f84070 */
[----:B------:R-:W-:Y:S01]  /*85a0*/  @!P0 IMAD.IADD R192, R192, 0x1, -R0 ;  /* 0x00000001c0c08824 */ /* 0x000fe200078e0a00 */
[----:B------:R-:W-:Y:S01]  /*85b0*/  ISETP.GE.AND P2, PT, R8, RZ, PT ;  /* 0x000000ff0800720c */ /* 0x000fe20003f46270 */
[----:B------:R-:W-:Y:S01]  /*85c0*/  IMAD R196, R0, R5, R196 ;  /* 0x0000000500c47224 */ /* 0x000fe200078e02c4 */
[----:B------:R-:W-:Y:S01]  /*85d0*/  IADD3 R4, -R4, RZ, RZ ;  /* 0x000000ff04047210 */ /* 0x000fe20007ffe1ff */
[----:B------:R-:W-:Y:S01]  /*85e0*/  IMAD.HI.U32 R5, R3, R198, RZ ;  /* 0x000000c603057227 */ /* 0x000fe200078e00ff */
[----:B------:R-:W-:Y:S02]  /*85f0*/  ISETP.GE.AND P3, PT, R6, RZ, PT ;  /* 0x000000ff0600720c */ /* 0x000fe40003f66270 */
[----:B------:R-:W-:Y:S01]  /*8600*/  ISETP.GE.AND P0, PT, R9, RZ, PT ;  /* 0x000000ff0900720c */ /* 0x000fe20003f06270 */
[----:B------:R-:W-:Y:S01]  /*8610*/  @!P1 IMAD.MOV R192, RZ, RZ, -R192 ;  /* 0x000000ffffc09224 */ /* 0x000fe200078e0ac0 */
[----:B------:R-:W-:Y:S01]  /*8620*/  ISETP.GT.U32.AND P1, PT, R0, R196, PT ;  /* 0x000000c40000720c */ /* 0x000fe20003f24070 */
[----:B------:R-:W-:Y:S01]  /*8630*/  IMAD.MOV R5, RZ, RZ, -R5 ;  /* 0x000000ffff057224 */ /* 0x000fe200078e0a05 */
[----:B------:R-:W-:Y:S01]  /*8640*/  IADD3 R9, R2, 0xb7, RZ ;  /* 0x000000b702097810 */ /* 0x000fe20007ffe0ff */
[----:B------:R-:W-:-:S02]  /*8650*/  IMAD R197, R0, R4, R197 ;  /* 0x0000000400c57224 */ /* 0x000fc400078e02c5 */
[----:B------:R-:W-:Y:S01]  /*8660*/  @!P6 IMAD.IADD R194, R194, 0x1, -R0 ;  /* 0x00000001c2c2e824 */ /* 0x000fe200078e0a00 */
[----:B------:R-:W-:Y:S01]  /*8670*/  ISETP.GE.AND P6, PT, R7, RZ, PT ;  /* 0x000000ff0700720c */ /* 0x000fe20003fc6270 */
[----:B------:R-:W-:Y:S01]  /*8680*/  IMAD R198, R0, R5, R198 ;  /* 0x0000000500c67224 */ /* 0x000fe200078e02c6 */
[----:B------:R-:W-:Y:S01]  /*8690*/  IADD3 R5, R2, 0xb3, RZ ;  /* 0x000000b302057810 */ /* 0x000fe20007ffe0ff */
[----:B------:R-:W-:Y:S01]  /*86a0*/  @!P4 IMAD.IADD R195, R195, 0x1, -R0 ;  /* 0x00000001c3c3c824 */ /* 0x000fe200078e0a00 */
[C---:B------:R-:W-:Y:S01]  /*86b0*/  ISETP.GT.U32.AND P4, PT, R0.reuse, R197, PT ;  /* 0x000000c50000720c */ /* 0x040fe20003f84070 */
[----:B------:R-:W-:Y:S01]  /*86c0*/  @!P2 IMAD.MOV R194, RZ, RZ, -R194 ;  /* 0x000000ffffc2a224 */ /* 0x000fe200078e0ac2 */
[----:B------:R-:W-:Y:S01]  /*86d0*/  ISETP.GT.U32.AND P2, PT, R0, R198, PT ;  /* 0x000000c60000720c */ /* 0x000fe20003f44070 */
[----:B------:R-:W-:Y:S01]  /*86e0*/  VIADD R8, R2, 0xb2 ;  /* 0x000000b202087836 */ /* 0x000fe20000000000 */
[----:B------:R-:W-:Y:S01]  /*86f0*/  IABS R200, R5 ;  /* 0x0000000500c87213 */ /* 0x000fe20000000000 */
[----:B------:R-:W-:Y:S01]  /*8700*/  @!P1 IMAD.IADD R196, R196, 0x1, -R0 ;  /* 0x00000001c4c49824 */ /* 0x000fe200078e0a00 */
[C---:B------:R-:W-:Y:S01]  /*8710*/  IADD3 R7, R2.reuse, 0xb5, RZ ;  /* 0x000000b502077810 */ /* 0x040fe20007ffe0ff */
[----:B------:R-:W-:Y:S01]  /*8720*/  VIADD R6, R2, 0xb4 ;  /* 0x000000b402067836 */ /* 0x000fe20000000000 */
[----:B------:R-:W-:-:S02]  /*8730*/  IABS R199, R8 ;  /* 0x0000000800c77213 */ /* 0x000fc40000000000 */
[----:B------:R-:W-:Y:S02]  /*8740*/  ISETP.GT.U32.AND P1, PT, R0, R196, PT ;  /* 0x000000c40000720c */ /* 0x000fe40003f24070 */
[----:B------:R-:W-:Y:S01]  /*8750*/  IABS R201, R6 ;  /* 0x0000000600c97213 */ /* 0x000fe20000000000 */
[----:B------:R-:W-:Y:S01]  /*8760*/  IMAD.HI.U32 R4, R3, R199, RZ ;  /* 0x000000c703047227 */ /* 0x000fe200078e00ff */
[----:B------:R-:W-:Y:S02]  /*8770*/  IABS R202, R7 ;  /* 0x0000000700ca7213 */ /* 0x000fe40000000000 */
[----:B------:R-:W-:Y:S01]  /*8780*/  @!P5 IADD3 R195, -R195, RZ, RZ ;  /* 0x000000ffc3c3d210 */ /* 0x000fe20007ffe1ff */
[--C-:B------:R-:W-:Y:S01]  /*8790*/  @!P4 IMAD.IADD R197, R197, 0x1, -R0.reuse ;  /* 0x00000001c5c5c824 */ /* 0x100fe200078e0a00 */
[----:B------:R-:W-:Y:S01]  /*87a0*/  ISETP.GE.AND P5, PT, R8, RZ, PT ;  /* 0x000000ff0800720c */ /* 0x000fe20003fa6270 */
[----:B------:R-:W-:Y:S01]  /*87b0*/  @!P2 IMAD.IADD R198, R198, 0x1, -R0 ;  /* 0x00000001c6c6a824 */ /* 0x000fe200078e0a00 */
[----:B------:R-:W-:Y:S01]  /*87c0*/  IABS R204, R9 ;  /* 0x0000000900cc7213 */ /* 0x000fe20000000000 */
[----:B------:R-:W-:Y:S01]  /*87d0*/  IMAD.MOV R4, RZ, RZ, -R4 ;  /* 0x000000ffff047224 */ /* 0x000fe200078e0a04 */
[----:B------:R-:W-:Y:S01]  /*87e0*/  ISETP.GT.U32.AND P4, PT, R0, R197, PT ;  /* 0x000000c50000720c */ /* 0x000fe20003f84070 */
[----:B------:R-:W-:Y:S01]  /*87f0*/  @!P1 IMAD.IADD R196, R196, 0x1, -R0 ;  /* 0x00000001c4c49824 */ /* 0x000fe200078e0a00 */
[C---:B------:R-:W-:Y:S01]  /*8800*/  ISETP.GT.U32.AND P2, PT, R0.reuse, R198, PT ;  /* 0x000000c60000720c */ /* 0x040fe20003f44070 */
[----:B------:R-:W-:Y:S01]  /*8810*/  IMAD R199, R0, R4, R199 ;  /* 0x0000000400c77224 */ /* 0x000fe200078e02c7 */
[----:B------:R-:W-:Y:S01]  /*8820*/  ISETP.GE.AND P1, PT, R5, RZ, PT ;  /* 0x000000ff0500720c */ /* 0x000fe20003f26270 */
[----:B------:R-:W-:Y:S01]  /*8830*/  IMAD.HI.U32 R4, R3, R200, RZ ;  /* 0x000000c803047227 */ /* 0x000fe200078e00ff */
[----:B------:R-:W-:-:S03]  /*8840*/  @!P0 IADD3 R196, -R196, RZ, RZ ;  /* 0x000000ffc4c48210 */ /* 0x000fc60007ffe1ff */
[----:B------:R-:W-:Y:S02]  /*8850*/  IMAD.MOV R5, RZ, RZ, -R4 ;  /* 0x000000ffff057224 */ /* 0x000fe400078e0a04 */
[----:B------:R-:W-:-:S04]  /*8860*/  IMAD.HI.U32 R4, R3, R201, RZ ;  /* 0x000000c903047227 */ /* 0x000fc800078e00ff */
[----:B------:R-:W-:Y:S01]  /*8870*/  IMAD R200, R0, R5, R200 ;  /* 0x0000000500c87224 */ /* 0x000fe200078e02c8 */
[----:B------:R-:W-:Y:S01]  /*8880*/  @!P2 IADD3 R198, R198, -R0, RZ ;  /* 0x80000000c6c6a210 */ /* 0x000fe20007ffe0ff */
[----:B------:R-:W-:Y:S01]  /*8890*/  @!P4 IMAD.IADD R197, R197, 0x1, -R0 ;  /* 0x00000001c5c5c824 */ /* 0x000fe200078e0a00 */
[C---:B------:R-:W-:Y:S01]  /*88a0*/  ISETP.GT.U32.AND P4, PT, R0.reuse, R199, PT ;  /* 0x000000c70000720c */ /* 0x040fe20003f84070 */
[----:B------:R-:W-:Y:S01]  /*88b0*/  IMAD.HI.U32 R5, R3, R202, RZ ;  /* 0x000000ca03057227 */ /* 0x000fe200078e00ff */
[----:B------:R-:W-:Y:S02]  /*88c0*/  ISETP.GT.U32.AND P2, PT, R0, R200, PT ;  /* 0x000000c80000720c */ /* 0x000fe40003f44070 */
[----:B------:R-:W-:Y:S01]  /*88d0*/  @!P6 IADD3 R198, -R198, RZ, RZ ;  /* 0x000000ffc6c6e210 */ /* 0x000fe20007ffe1ff */
[----:B------:R-:W-:Y:S02]  /*88e0*/  IMAD.MOV R4, RZ, RZ, -R4 ;  /* 0x000000ffff047224 */ /* 0x000fe400078e0a04 */
[----:B------:R-:W-:-:S02]  /*88f0*/  IMAD.MOV R5, RZ, RZ, -R5 ;  /* 0x000000ffff057224 */ /* 0x000fc400078e0a05 */
[C---:B------:R-:W-:Y:S02]  /*8900*/  IMAD R201, R0.reuse, R4, R201 ;  /* 0x0000000400c97224 */ /* 0x040fe400078e02c9 */
[----:B------:R-:W-:Y:S02]  /*8910*/  IMAD R202, R0, R5, R202 ;  /* 0x0000000500ca7224 */ /* 0x000fe400078e02ca */
[----:B------:R-:W-:Y:S02]  /*8920*/  VIADD R8, R2, 0xb6 ;  /* 0x000000b602087836 */ /* 0x000fe40000000000 */
[--C-:B------:R-:W-:Y:S01]  /*8930*/  @!P4 IMAD.IADD R199, R199, 0x1, -R0.reuse ;  /* 0x00000001c7c7c824 */ /* 0x100fe200078e0a00 */
[----:B------:R-:W-:Y:S01]  /*8940*/  ISETP.GT.U32.AND P4, PT, R0, R201, PT ;  /* 0x000000c90000720c */ /* 0x000fe20003f84070 */
[----:B------:R-:W-:Y:S01]  /*8950*/  @!P2 IMAD.IADD R200, R200, 0x1, -R0 ;  /* 0x00000001c8c8a824 */ /* 0x000fe200078e0a00 */
[C---:B------:R-:W-:Y:S01]  /*8960*/  ISETP.GT.U32.AND P2, PT, R0.reuse, R202, PT ;  /* 0x000000ca0000720c */ /* 0x040fe20003f44070 */
[----:B------:R-:W-:Y:S01]  /*8970*/  @!P3 IMAD.MOV R197, RZ, RZ, -R197 ;  /* 0x000000ffffc5b224 */ /* 0x000fe200078e0ac5 */
[----:B------:R-:W-:Y:S01]  /*8980*/  IABS R203, R8 ;  /* 0x0000000800cb7213 */ /* 0x000fe20000000000 */
[----:B------:R-:W-:Y:S01]  /*8990*/  IMAD.HI.U32 R5, R3, R204, RZ ;  /* 0x000000cc03057227 */ /* 0x000fe200078e00ff */
[----:B------:R-:W-:-:S03]  /*89a0*/  ISETP.GT.U32.AND P0, PT, R0, R200, PT ;  /* 0x000000c80000720c */ /* 0x000fc60003f04070 */
[----:B------:R-:W-:-:S04]  /*89b0*/  IMAD.HI.U32 R4, R3, R203, RZ ;  /* 0x000000cb03047227 */ /* 0x000fc800078e00ff */
[--C-:B------:R-:W-:Y:S01]  /*89c0*/  @!P4 IMAD.IADD R201, R201, 0x1, -R0.reuse ;  /* 0x00000001c9c9c824 */ /* 0x100fe200078e0a00 */
[----:B------:R-:W-:Y:S01]  /*89d0*/  IADD3 R4, -R4, RZ, RZ ;  /* 0x000000ff04047210 */ /* 0x000fe20007ffe1ff */
[----:B------:R-:W-:Y:S01]  /*89e0*/  @!P2 IMAD.IADD R202, R202, 0x1, -R0 ;  /* 0x00000001cacaa824 */ /* 0x000fe200078e0a00 */
[C---:B------:R-:W-:Y:S01]  /*89f0*/  ISETP.GT.U32.AND P4, PT, R0.reuse, R199, PT ;  /* 0x000000c70000720c */ /* 0x040fe20003f84070 */
[----:B------:R-:W-:Y:S01]  /*8a00*/  IMAD.MOV R5, RZ, RZ, -R5 ;  /* 0x000000ffff057224 */ /* 0x000fe200078e0a05 */
[C---:B------:R-:W-:Y:S01]  /*8a10*/  ISETP.GT.U32.AND P3, PT, R0.reuse, R201, PT ;  /* 0x000000c90000720c */ /* 0x040fe20003f64070 */
[C---:B------:R-:W-:Y:S01]  /*8a20*/  IMAD R203, R0.reuse, R4, R203 ;  /* 0x0000000400cb7224 */ /* 0x040fe200078e02cb */
[----:B------:R-:W-:Y:S01]  /*8a30*/  ISETP.GT.U32.AND P2, PT, R0, R202, PT ;  /* 0x000000ca0000720c */ /* 0x000fe20003f44070 */
[----:B------:R-:W-:-:S03]  /*8a40*/  IMAD.HI.U32 R4, R3, R205, RZ ;  /* 0x000000cd03047227 */ /* 0x000fc600078e00ff */
[C---:B------:R-:W-:Y:S01]  /*8a50*/  ISETP.GT.U32.AND P6, PT, R0.reuse, R203, PT ;  /* 0x000000cb0000720c */ /* 0x040fe20003fc4070 */
[----:B------:R-:W-:Y:S02]  /*8a60*/  IMAD.MOV R4, RZ, RZ, -R4 ;  /* 0x000000ffff047224 */ /* 0x000fe400078e0a04 */
[C---:B------:R-:W-:Y:S02]  /*8a70*/  IMAD R204, R0.reuse, R5, R204 ;  /* 0x0000000500cc7224 */ /* 0x040fe400078e02cc */
[C---:B------:R-:W-:Y:S02]  /*8a80*/  IMAD R205, R0.reuse, R4, R205 ;  /* 0x0000000400cd7224 */ /* 0x040fe400078e02cd */
[----:B------:R-:W-:Y:S01]  /*8a90*/  @!P3 IADD3 R201, R201, -R0, RZ ;  /* 0x80000000c9c9b210 */ /* 0x000fe20007ffe0ff */
[----:B------:R-:W-:Y:S02]  /*8aa0*/  IMAD.HI.U32 R4, R3, R206, RZ ;  /* 0x000000ce03047227 */ /* 0x000fe400078e00ff */
[----:B------:R-:W-:-:S02]  /*8ab0*/  ISETP.GT.U32.AND P3, PT, R0, R205, PT ;  /* 0x000000cd0000720c */ /* 0x000fc40003f64070 */
[----:B------:R-:W-:Y:S01]  /*8ac0*/  @!P2 IMAD.IADD R202, R202, 0x1, -R0 ;  /* 0x00000001cacaa824 */ /* 0x000fe200078e0a00 */
[----:B------:R-:W-:Y:S01]  /*8ad0*/  ISETP.GE.AND P2, PT, R7, RZ, PT ;  /* 0x000000ff0700720c */ /* 0x000fe20003f46270 */
[----:B------:R-:W-:Y:S02]  /*8ae0*/  IMAD.MOV R5, RZ, RZ, -R4 ;  /* 0x000000ffff057224 */ /* 0x000fe400078e0a04 */
[----:B------:R-:W-:Y:S01]  /*8af0*/  @!P6 IMAD.IADD R203, R203, 0x1, -R0 ;  /* 0x00000001cbcbe824 */ /* 0x000fe200078e0a00 */
[----:B------:R-:W-:Y:S01]  /*8b00*/  ISETP.GE.AND P6, PT, R8, RZ, PT ;  /* 0x000000ff0800720c */ /* 0x000fe20003fc6270 */
[----:B------:R-:W-:Y:S02]  /*8b10*/  IMAD R206, R0, R5, R206 ;  /* 0x0000000500ce7224 */ /* 0x000fe400078e02ce */
[----:B------:R-:W-:Y:S01]  /*8b20*/  @!P0 IMAD.IADD R200, R200, 0x1, -R0 ;  /* 0x00000001c8c88824 */ /* 0x000fe200078e0a00 */
[----:B------:R-:W-:Y:S01]  /*8b30*/  ISETP.GE.AND P0, PT, R6, RZ, PT ;  /* 0x000000ff0600720c */ /* 0x000fe20003f06270 */
[----:B------:R-:W-:-:S02]  /*8b40*/  VIADD R6, R2, 0xba ;  /* 0x000000ba02067836 */ /* 0x000fc40000000000 */
[----:B------:R-:W-:Y:S01]  /*8b50*/  @!P3 IMAD.IADD R205, R205, 0x1, -R0 ;  /* 0x00000001cdcdb824 */ /* 0x000fe200078e0a00 */
[C---:B------:R-:W-:Y:S01]  /*8b60*/  ISETP.GT.U32.AND P3, PT, R0.reuse, R203, PT ;  /* 0x000000cb0000720c */ /* 0x040fe20003f64070 */
[----:B------:R-:W-:Y:S01]  /*8b70*/  @!P2 IMAD.MOV R202, RZ, RZ, -R202 ;  /* 0x000000ffffcaa224 */ /* 0x000fe200078e0aca */
[----:B------:R-:W-:Y:S01]  /*8b80*/  ISETP.GT.U32.AND P2, PT, R0, R206, PT ;  /* 0x000000ce0000720c */ /* 0x000fe20003f44070 */
[----:B------:R-:W-:Y:S01]  /*8b90*/  @!P4 IMAD.IADD R199, R199, 0x1, -R0 ;  /* 0x00000001c7c7c824 */ /* 0x000fe200078e0a00 */
[----:B------:R-:W-:Y:S01]  /*8ba0*/  IABS R207, R6 ;  /* 0x0000000600cf7213 */ /* 0x000fe20000000000 */
[----:B------:R-:W-:Y:S01]  /*8bb0*/  VIADD R7, R2, 0xbb ;  /* 0x000000bb02077836 */ /* 0x000fe20000000000 */
[C---:B------:R-:W-:Y:S01]  /*8bc0*/  ISETP.GT.U32.AND P4, PT, R0.reuse, R204, PT ;  /* 0x000000cc0000720c */ /* 0x040fe20003f84070 */
[----:B------:R-:W-:Y:S01]  /*8bd0*/  @!P5 IMAD.MOV R199, RZ, RZ, -R199 ;  /* 0x000000ffffc7d224 */ /* 0x000fe200078e0ac7 */
[----:B------:R-:W-:Y:S01]  /*8be0*/  ISETP.GT.U32.AND P5, PT, R0, R205, PT ;  /* 0x000000cd0000720c */ /* 0x000fe20003fa4070 */
[----:B------:R-:W-:Y:S01]  /*8bf0*/  IMAD.HI.U32 R4, R3, R207, RZ ;  /* 0x000000cf03047227 */ /* 0x000fe200078e00ff */
[----:B------:R-:W-:-:S02]  /*8c00*/  IABS R208, R7 ;  /* 0x0000000700d07213 */ /* 0x000fc40000000000 */
[----:B------:R-:W-:Y:S01]  /*8c10*/  @!P1 IADD3 R200, -R200, RZ, RZ ;  /* 0x000000ffc8c89210 */ /* 0x000fe20007ffe1ff */
[----:B------:R-:W-:Y:S01]  /*8c20*/  IMAD.MOV R4, RZ, RZ, -R4 ;  /* 0x000000ffff047224 */ /* 0x000fe200078e0a04 */
[----:B------:R-:W-:Y:S01]  /*8c30*/  @!P3 IADD3 R203, R203, -R0, RZ ;  /* 0x80000000cbcbb210 */ /* 0x000fe20007ffe0ff */
[--C-:B------:R-:W-:Y:S01]  /*8c40*/  @!P2 IMAD.IADD R206, R206, 0x1, -R0.reuse ;  /* 0x00000001cecea824 */ /* 0x100fe200078e0a00 */
[----:B------:R-:W-:Y:S01]  /*8c50*/  ISETP.GE.AND P3, PT, R11, RZ, PT ;  /* 0x000000ff0b00720c */ /* 0x000fe20003f66270 */
[----:B------:R-:W-:Y:S01]  /*8c60*/  IMAD R207, R0, R4, R207 ;  /* 0x0000000400cf7224 */ /* 0x000fe200078e02cf */
[----:B------:R-:W-:Y:S01]  /*8c70*/  IADD3 R11, R2, 0xbe, RZ ;  /* 0x000000be020b7810 */ /* 0x000fe20007ffe0ff */
[----:B------:R-:W-:Y:S01]  /*8c80*/  IMAD.HI.U32 R4, R3, R208, RZ ;  /* 0x000000d003047227 */ /* 0x000fe200078e00ff */
[----:B------:R-:W-:Y:S02]  /*8c90*/  @!P4 IADD3 R204, R204, -R0, RZ ;  /* 0x80000000ccccc210 */ /* 0x000fe40007ffe0ff */
[----:B------:R-:W-:Y:S01]  /*8ca0*/  ISETP.GE.AND P4, PT, R9, RZ, PT ;  /* 0x000000ff0900720c */ /* 0x000fe20003f86270 */
[----:B------:R-:W-:Y:S01]  /*8cb0*/  @!P6 IMAD.MOV R203, RZ, RZ, -R203 ;  /* 0x000000ffffcbe224 */ /* 0x000fe200078e0acb */
[----:B------:R-:W-:Y:S01]  /*8cc0*/  ISETP.GT.U32.AND P6, PT, R0, R206, PT ;  /* 0x000000ce0000720c */ /* 0x000fe20003fc4070 */
[----:B------:R-:W-:Y:S01]  /*8cd0*/  @!P5 IMAD.IADD R205, R205, 0x1, -R0 ;  /* 0x00000001cdcdd824 */ /* 0x000fe200078e0a00 */
[----:B------:R-:W-:Y:S01]  /*8ce0*/  IADD3 R5, -R4, RZ, RZ ;  /* 0x000000ff04057210 */ /* 0x000fe20007ffe1ff */
[----:B------:R-:W-:Y:S01]  /*8cf0*/  VIADD R8, R2, 0xbc ;  /* 0x000000bc02087836 */ /* 0x000fe20000000000 */
[C---:B------:R-:W-:Y:S01]  /*8d00*/  ISETP.GT.U32.AND P5, PT, R0.reuse, R207, PT ;  /* 0x000000cf0000720c */ /* 0x040fe20003fa4070 */
[----:B------:R-:W-:Y:S01]  /*8d10*/  @!P0 IMAD.MOV R201, RZ, RZ, -R201 ;  /* 0x000000ffffc98224 */ /* 0x000fe200078e0ac9 */
[C---:B------:R-:W-:Y:S01]  /*8d20*/  ISETP.GT.U32.AND P1, PT, R0.reuse, R204, PT ;  /* 0x000000cc0000720c */ /* 0x040fe20003f24070 */
[----:B------:R-:W-:Y:S01]  /*8d30*/  IMAD R208, R0, R5, R208 ;  /* 0x0000000500d07224 */ /* 0x000fe200078e02d0 */
[----:B------:R-:W-:-:S02]  /*8d40*/  IABS R209, R8 ;  /* 0x0000000800d17213 */ /* 0x000fc40000000000 */
[----:B------:R-:W-:Y:S01]  /*8d50*/  ISETP.GE.AND P0, PT, R10, RZ, PT ;  /* 0x000000ff0a00720c */ /* 0x000fe20003f06270 */
[----:B------:R-:W-:Y:S01]  /*8d60*/  VIADD R10, R2, 0xbd ;  /* 0x000000bd020a7836 */ /* 0x000fe20000000000 */
[----:B------:R-:W-:Y:S01]  /*8d70*/  IABS R211, R11 ;  /* 0x0000000b00d37213 */ /* 0x000fe20000000000 */
[----:B------:R-:W-:Y:S01]  /*8d80*/  IMAD.HI.U32 R4, R3, R209, RZ ;  /* 0x000000d103047227 */ /* 0x000fe200078e00ff */
[----:B------:R-:W-:Y:S02]  /*8d90*/  @!P6 IADD3 R206, R206, -R0, RZ ;  /* 0x80000000cecee210 */ /* 0x000fe40007ffe0ff */
[----:B------:R-:W-:Y:S01]  /*8da0*/  ISETP.GT.U32.AND P6, PT, R0, R208, PT ;  /* 0x000000d00000720c */ /* 0x000fe20003fc4070 */
[--C-:B------:R-:W-:Y:S01]  /*8db0*/  @!P5 IMAD.IADD R207, R207, 0x1, -R0.reuse ;  /* 0x00000001cfcfd824 */ /* 0x100fe200078e0a00 */
[----:B------:R-:W-:Y:S01]  /*8dc0*/  IABS R210, R10 ;  /* 0x0000000a00d27213 */ /* 0x000fe20000000000 */
[----:B------:R-:W-:Y:S01]  /*8dd0*/  @!P1 IMAD.IADD R204, R204, 0x1, -R0 ;  /* 0x00000001cccc9824 */ /* 0x000fe200078e0a00 */
[----:B------:R-:W-:Y:S01]  /*8de0*/  ISETP.GE.AND P1, PT, R6, RZ, PT ;  /* 0x000000ff0600720c */ /* 0x000fe20003f26270 */
[----:B------:R-:W-:Y:S01]  /*8df0*/  IMAD.MOV R4, RZ, RZ, -R4 ;  /* 0x000000ffff047224 */ /* 0x000fe200078e0a04 */
[----:B------:R-:W-:Y:S01]  /*8e00*/  ISETP.GT.U32.AND P5, PT, R0, R207, PT ;  /* 0x000000cf0000720c */ /* 0x000fe20003fa4070 */
[----:B------:R-:W-:Y:S01]  /*8e10*/  IMAD.HI.U32 R6, R3, R212, RZ ;  /* 0x000000d403067227 */ /* 0x000fe200078e00ff */
[----:B------:R-:W-:-:S02]  /*8e20*/  @!P4 IADD3 R204, -R204, RZ, RZ ;  /* 0x000000ffccccc210 */ /* 0x000fc40007ffe1ff */
[----:B------:R-:W-:Y:S01]  /*8e30*/  ISETP.GE.AND P2, PT, R7, RZ, PT ;  /* 0x000000ff0700720c */ /* 0x000fe20003f46270 */
[----:B------:R-:W-:Y:S02]  /*8e40*/  IMAD R209, R0, R4, R209 ;  /* 0x0000000400d17224 */ /* 0x000fe400078e02d1 */
[----:B------:R-:W-:Y:S01]  /*8e50*/  @!P6 IMAD.IADD R208, R208, 0x1, -R0 ;  /* 0x00000001d0d0e824 */ /* 0x000fe200078e0a00 */
[----:B------:R-:W-:Y:S01]  /*8e60*/  ISETP.GE.AND P6, PT, R8, RZ, PT ;  /* 0x000000ff0800720c */ /* 0x000fe20003fc6270 */
[----:B------:R-:W-:Y:S01]  /*8e70*/  IMAD.MOV R9, RZ, RZ, -R6 ;  /* 0x000000ffff097224 */ /* 0x000fe200078e0a06 */
[----:B------:R-:W-:Y:S01]  /*8e80*/  IADD3 R6, R2, 0xc1, RZ ;  /* 0x000000c102067810 */ /* 0x000fe20007ffe0ff */
[----:B------:R-:W-:Y:S01]  /*8e90*/  IMAD.HI.U32 R5, R3, R211, RZ ;  /* 0x000000d303057227 */ /* 0x000fe200078e00ff */
[C---:B------:R-:W-:Y:S02]  /*8ea0*/  ISETP.GT.U32.AND P4, PT, R0.reuse, R208, PT ;  /* 0x000000d00000720c */ /* 0x040fe40003f84070 */
[----:B------:R-:W-:Y:S01]  /*8eb0*/  IABS R214, R6 ;  /* 0x0000000600d67213 */ /* 0x000fe20000000000 */
[----:B------:R-:W-:Y:S01]  /*8ec0*/  @!P5 IMAD.IADD R207, R207, 0x1, -R0 ;  /* 0x00000001cfcfd824 */ /* 0x000fe200078e0a00 */
[----:B------:R-:W-:Y:S01]  /*8ed0*/  ISETP.GT.U32.AND P5, PT, R0, R209, PT ;  /* 0x000000d10000720c */ /* 0x000fe20003fa4070 */
[----:B------:R-:W-:Y:S01]  /*8ee0*/  IMAD.HI.U32 R4, R3, R210, RZ ;  /* 0x000000d203047227 */ /* 0x000fe200078e00ff */
[----:B------:R-:W-:-:S02]  /*8ef0*/  IADD3 R5, -R5, RZ, RZ ;  /* 0x000000ff05057210 */ /* 0x000fc40007ffe1ff */
[----:B------:R-:W-:Y:S01]  /*8f00*/  IADD3 R8, R2, 0xc3, RZ ;  /* 0x000000c302087810 */ /* 0x000fe20007ffe0ff */
[----:B------:R-:W-:Y:S02]  /*8f10*/  IMAD R212, R0, R9, R212 ;  /* 0x0000000900d47224 */ /* 0x000fe400078e02d4 */
[----:B------:R-:W-:Y:S01]  /*8f20*/  IMAD.MOV R7, RZ, RZ, -R4 ;  /* 0x000000ffff077224 */ /* 0x000fe200078e0a04 */
[----:B------:R-:W-:Y:S01]  /*8f30*/  IABS R216, R8 ;  /* 0x0000000800d87213 */ /* 0x000fe20000000000 */
[----:B------:R-:W-:Y:S01]  /*8f40*/  @!P4 IMAD.IADD R208, R208, 0x1, -R0 ;  /* 0x00000001d0d0c824 */ /* 0x000fe200078e0a00 */
[C---:B------:R-:W-:Y:S01]  /*8f50*/  ISETP.GT.U32.AND P4, PT, R0.reuse, R212, PT ;  /* 0x000000d40000720c */ /* 0x040fe20003f84070 */
[C---:B------:R-:W-:Y:S02]  /*8f60*/  IMAD R210, R0.reuse, R7, R210 ;  /* 0x0000000700d27224 */ /* 0x040fe400078e02d2 */
[----:B------:R-:W-:Y:S01]  /*8f70*/  IMAD R211, R0, R5, R211 ;  /* 0x0000000500d37224 */ /* 0x000fe200078e02d3 */
[----:B------:R-:W-:Y:S01]  /*8f80*/  @!P2 IADD3 R208, -R208, RZ, RZ ;  /* 0x000000ffd0d0a210 */ /* 0x000fe20007ffe1ff */
[----:B------:R-:W-:-:S02]  /*8f90*/  @!P5 IMAD.IADD R209, R209, 0x1, -R0 ;  /* 0x00000001d1d1d824 */ /* 0x000fc400078e0a00 */
[----:B------:R-:W-:Y:S01]  /*8fa0*/  @!P0 IMAD.MOV R205, RZ, RZ, -R205 ;  /* 0x000000ffffcd8224 */ /* 0x000fe200078e0acd */
[C---:B------:R-:W-:Y:S01]  /*8fb0*/  ISETP.GT.U32.AND P0, PT, R0.reuse, R210, PT ;  /* 0x000000d20000720c */ /* 0x040fe20003f04070 */
[----:B------:R-:W-:Y:S01]  /*8fc0*/  @!P3 IMAD.MOV R206, RZ, RZ, -R206 ;  /* 0x000000ffffceb224 */ /* 0x000fe200078e0ace */
[C---:B------:R-:W-:Y:S01]  /*8fd0*/  ISETP.GT.U32.AND P5, PT, R0.reuse, R209, PT ;  /* 0x000000d10000720c */ /* 0x040fe20003fa4070 */
[----:B------:R-:W-:Y:S01]  /*8fe0*/  IMAD.HI.U32 R4, R3, R213, RZ ;  /* 0x000000d503047227 */ /* 0x000fe200078e00ff */
[----:B------:R-:W-:-:S03]  /*8ff0*/  ISETP.GT.U32.AND P3, PT, R0, R211, PT ;  /* 0x000000d30000720c */ /* 0x000fc60003f64070 */
[----:B------:R-:W-:Y:S02]  /*9000*/  @!P4 IMAD.IADD R212, R212, 0x1, -R0 ;  /* 0x00000001d4d4c824 */ /* 0x000fe400078e0a00 */
[----:B------:R-:W-:Y:S02]  /*9010*/  IMAD.MOV R4, RZ, RZ, -R4 ;  /* 0x000000ffff047224 */ /* 0x000fe400078e0a04 */
[----:B------:R-:W-:Y:S01]  /*9020*/  VIADD R7, R2, 0xc2 ;  /* 0x000000c202077836 */ /* 0x000fe20000000000 */
[C---:B------:R-:W-:Y:S01]  /*9030*/  ISETP.GT.U32.AND P4, PT, R0.reuse, R212, PT ;  /* 0x000000d40000720c */ /* 0x040fe20003f84070 */
[----:B------:R-:W-:Y:S01]  /*9040*/  IMAD R213, R0, R4, R213 ;  /* 0x0000000400d57224 */ /* 0x000fe200078e02d5 */
[----:B------:R-:W-:Y:S01]  /*9050*/  @!P0 IADD3 R210, R210, -R0, RZ ;  /* 0x80000000d2d28210 */ /* 0x000fe20007ffe0ff */
[----:B------:R-:W-:Y:S01]  /*9060*/  IMAD.HI.U32 R4, R3, R214, RZ ;  /* 0x000000d603047227 */ /* 0x000fe200078e00ff */
[----:B------:R-:W-:Y:S02]  /*9070*/  IABS R215, R7 ;  /* 0x0000000700d77213 */ /* 0x000fe40000000000 */
[----:B------:R-:W-:Y:S01]  /*9080*/  ISETP.GE.AND P0, PT, R12, RZ, PT ;  /* 0x000000ff0c00720c */ /* 0x000fe20003f06270 */
[--C-:B------:R-:W-:Y:S01]  /*9090*/  @!P5 IMAD.IADD R209, R209, 0x1, -R0.reuse ;  /* 0x00000001d1d1d824 */ /* 0x100fe200078e0a00 */
[----:B------:R-:W-:Y:S01]  /*90a0*/  ISETP.GE.AND P5, PT, R11, RZ, PT ;  /* 0x000000ff0b00720c */ /* 0x000fe20003fa6270 */
[----:B------:R-:W-:Y:S01]  /*90b0*/  @!P3 IMAD.IADD R211, R211, 0x1, -R0 ;  /* 0x00000001d3d3b824 */ /* 0x000fe200078e0a00 */
[----:B------:R-:W-:Y:S01]  /*90c0*/  ISETP.GT.U32.AND P3, PT, R0, R210, PT ;  /* 0x000000d20000720c */ /* 0x000fe20003f64070 */
[----:B------:R-:W-:-:S02]  /*90d0*/  IMAD.MOV R5, RZ, RZ, -R4 ;  /* 0x000000ffff057224 */ /* 0x000fc400078e0a04 */
[----:B------:R-:W-:Y:S01]  /*90e0*/  @!P6 IMAD.MOV R209, RZ, RZ, -R209 ;  /* 0x000000ffffd1e224 */ /* 0x000fe200078e0ad1 */
[C---:B------:R-:W-:Y:S01]  /*90f0*/  ISETP.GT.U32.AND P2, PT, R0.reuse, R211, PT ;  /* 0x000000d30000720c */ /* 0x040fe20003f44070 */
[C---:B------:R-:W-:Y:S01]  /*9100*/  IMAD R214, R0.reuse, R5, R214 ;  /* 0x0000000500d67224 */ /* 0x040fe200078e02d6 */
[----:B------:R-:W-:Y:S01]  /*9110*/  ISETP.GT.U32.AND P6, PT, R0, R213, PT ;  /* 0x000000d50000720c */ /* 0x000fe20003fc4070 */
[----:B------:R-:W-:Y:S01]  /*9120*/  @!P1 IMAD.MOV R207, RZ, RZ, -R207 ;  /* 0x000000ffffcf9224 */ /* 0x000fe200078e0acf */
[----:B------:R-:W-:Y:S01]  /*9130*/  ISETP.GE.AND P1, PT, R10, RZ, PT ;  /* 0x000000ff0a00720c */ /* 0x000fe20003f26270 */
[----:B------:R-:W-:Y:S01]  /*9140*/  @!P4 IMAD.IADD R212, R212, 0x1, -R0 ;  /* 0x00000001d4d4c824 */ /* 0x000fe200078e0a00 */
[----:B------:R-:W-:Y:S01]  /*9150*/  ISETP.GT.U32.AND P4, PT, R0, R214, PT ;  /* 0x000000d60000720c */ /* 0x000fe20003f84070 */
[----:B------:R-:W-:-:S04]  /*9160*/  IMAD.HI.U32 R4, R3, R215, RZ ;  /* 0x000000d703047227 */ /* 0x000fc800078e00ff */
[----:B------:R-:W-:Y:S02]  /*9170*/  IMAD.MOV R4, RZ, RZ, -R4 ;  /* 0x000000ffff047224 */ /* 0x000fe400078e0a04 */
[--C-:B------:R-:W-:Y:S01]  /*9180*/  @!P3 IMAD.IADD R210, R210, 0x1, -R0.reuse ;  /* 0x00000001d2d2b824 */ /* 0x100fe200078e0a00 */
[----:B------:R-:W-:Y:S01]  /*9190*/  ISETP.GE.AND P3, PT, R13, RZ, PT ;  /* 0x000000ff0d00720c */ /* 0x000fe20003f66270 */
[--C-:B------:R-:W-:Y:S01]  /*91a0*/  @!P2 IMAD.IADD R211, R211, 0x1, -R0.reuse ;  /* 0x00000001d3d3a824 */ /* 0x100fe200078e0a00 */
[----:B------:R-:W-:Y:S01]  /*91b0*/  @!P6 IADD3 R213, R213, -R0, RZ ;  /* 0x80000000d5d5e210 */ /* 0x000fe20007ffe0ff */
[----:B------:R-:W-:Y:S01]  /*91c0*/  IMAD R215, R0, R4, R215 ;  /* 0x0000000400d77224 */ /* 0x000fe200078e02d7 */
[----:B------:R-:W-:Y:S01]  /*91d0*/  @!P1 IADD3 R210, -R210, RZ, RZ ;  /* 0x000000ffd2d29210 */ /* 0x000fe20007ffe1ff */
[----:B------:R-:W-:Y:S01]  /*91e0*/  @!P5 IMAD.MOV R211, RZ, RZ, -R211 ;  /* 0x000000ffffd3d224 */ /* 0x000fe200078e0ad3 */
[----:B------:R-:W-:Y:S01]  /*91f0*/  ISETP.GE.AND P2, PT, R6, RZ, PT ;  /* 0x000000ff0600720c */ /* 0x000fe20003f46270 */
[----:B------:R-:W-:Y:S01]  /*9200*/  VIADD R6, R2, 0xc4 ;  /* 0x000000c402067836 */ /* 0x000fe20000000000 */
[----:B------:R-:W-:Y:S01]  /*9210*/  ISETP.GT.U32.AND P1, PT, R0, R213, PT ;  /* 0x000000d50000720c */ /* 0x000fe20003f24070 */
[----:B------:R-:W-:Y:S01]  /*9220*/  @!P4 IMAD.IADD R214, R214, 0x1, -R0 ;  /* 0x00000001d6d6c824 */ /* 0x000fe200078e0a00 */
[----:B------:R-:W-:Y:S01]  /*9230*/  ISETP.GT.U32.AND P5, PT, R0, R215, PT ;  /* 0x000000d70000720c */ /* 0x000fe20003fa4070 */
[----:B------:R-:W-:Y:S01]  /*9240*/  IMAD.HI.U32 R4, R3, R216, RZ ;  /* 0x000000d803047227 */ /* 0x000fe200078e00ff */
[----:B------:R-:W-:-:S02]  /*9250*/  IABS R217, R6 ;  /* 0x0000000600d97213 */ /* 0x000fc40000000000 */
[----:B------:R-:W-:Y:S01]  /*9260*/  ISETP.GT.U32.AND P4, PT, R0, R214, PT ;  /* 0x000000d60000720c */ /* 0x000fe20003f84070 */
[----:B------:R-:W-:Y:S01]  /*9270*/  IMAD.MOV R5, RZ, RZ, -R4 ;  /* 0x000000ffff057224 */ /* 0x000fe200078e0a04 */
[----:B------:R-:W-:Y:S01]  /*9280*/  ISETP.GE.AND P6, PT, R7, RZ, PT ;  /* 0x000000ff0700720c */ /* 0x000fe20003fc6270 */
[----:B------:R-:W-:Y:S02]  /*9290*/  VIADD R7, R2, 0xc5 ;  /* 0x000000c502077836 */ /* 0x000fe40000000000 */
[----:B------:R-:W-:Y:S02]  /*92a0*/  IMAD.HI.U32 R4, R3, R217, RZ ;  /* 0x000000d903047227 */ /* 0x000fe400078e00ff */
[-C--:B------:R-:W-:Y:S02]  /*92b0*/  @!P1 IADD3 R213, R213, -R0.reuse, RZ ;  /* 0x80000000d5d59210 */ /* 0x080fe40007ffe0ff */
[----:B------:R-:W-:Y:S01]  /*92c0*/  IABS R218, R7 ;  /* 0x0000000700da7213 */ /* 0x000fe20000000000 */
[----:B------:R-:W-:Y:S01]  /*92d0*/  IMAD.MOV R4, RZ, RZ, -R4 ;  /* 0x000000ffff047224 */ /* 0x000fe200078e0a04 */
[----:B------:R-:W-:Y:S01]  /*92e0*/  @!P5 IADD3 R215, R215, -R0, RZ ;  /* 0x80000000d7d7d210 */ /* 0x000fe20007ffe0ff */
[C---:B------:R-:W-:Y:S01]  /*92f0*/  IMAD R216, R0.reuse, R5, R216 ;  /* 0x0000000500d87224 */ /* 0x040fe200078e02d8 */
[----:B------:R-:W-:Y:S01]  /*9300*/  @!P3 IADD3 R213, -R213, RZ, RZ ;  /* 0x000000ffd5d5b210 */ /* 0x000fe20007ffe1ff */
[----:B------:R-:W-:Y:S01]  /*9310*/  IMAD.HI.U32 R5, R3, R218, RZ ;  /* 0x000000da03057227 */ /* 0x000fe200078e00ff */
[----:B------:R-:W-:-:S02]  /*9320*/  ISETP.GT.U32.AND P3, PT, R0, R215, PT ;  /* 0x000000d70000720c */ /* 0x000fc40003f64070 */
[----:B------:R-:W-:Y:S01]  /*9330*/  ISETP.GT.U32.AND P1, PT, R0, R216, PT ;  /* 0x000000d80000720c */ /* 0x000fe20003f24070 */
[----:B------:R-:W-:Y:S01]  /*9340*/  @!P4 IMAD.IADD R214, R214, 0x1, -R0 ;  /* 0x00000001d6d6c824 */ /* 0x000fe200078e0a00 */
[----:B------:R-:W-:Y:S01]  /*9350*/  ISETP.GE.AND P4, PT, R6, RZ, PT ;  /* 0x000000ff0600720c */ /* 0x000fe20003f86270 */
[----:B------:R-:W-:Y:S01]  /*9360*/  IMAD R217, R0, R4, R217 ;  /* 0x0000000400d97224 */ /* 0x000fe200078e02d9 */
[----:B------:R-:W-:Y:S01]  /*9370*/  ISETP.GE.AND P5, PT, R7, RZ, PT ;  /* 0x000000ff0700720c */ /* 0x000fe20003fa6270 */
[----:B------:R-:W-:Y:S02]  /*9380*/  VIADD R6, R2, 0xc6 ;  /* 0x000000c602067836 */ /* 0x000fe40000000000 */
[----:B------:R-:W-:Y:S02]  /*9390*/  IMAD.MOV R5, RZ, RZ, -R5 ;  /* 0x000000ffff057224 */ /* 0x000fe400078e0a05 */
[----:B------:R-:W-:Y:S01]  /*93a0*/  @!P2 IMAD.MOV R214, RZ, RZ, -R214 ;  /* 0x000000ffffd6a224 */ /* 0x000fe200078e0ad6 */
[C---:B------:R-:W-:Y:S01]  /*93b0*/  ISETP.GT.U32.AND P2, PT, R0.reuse, R217, PT ;  /* 0x000000d90000720c */ /* 0x040fe20003f44070 */
[----:B------:R-:W-:Y:S01]  /*93c0*/  IMAD R218, R0, R5, R218 ;  /* 0x0000000500da7224 */ /* 0x000fe200078e02da */
[----:B------:R-:W-:Y:S01]  /*93d0*/  IABS R219, R6 ;  /* 0x0000000600db7213 */ /* 0x000fe20000000000 */
[----:B------:R-:W-:Y:S01]  /*93e0*/  @!P0 IMAD.MOV R212, RZ, RZ, -R212 ;  /* 0x000000ffffd48224 */ /* 0x000fe200078e0ad4 */
[----:B------:R-:W-:Y:S01]  /*93f0*/  ISETP.GE.AND P0, PT, R8, RZ, PT ;  /* 0x000000ff0800720c */ /* 0x000fe20003f06270 */
[----:B------:R-:W-:Y:S01]  /*9400*/  @!P3 IMAD.IADD R215, R215, 0x1, -R0 ;  /* 0x00000001d7d7b824 */ /* 0x000fe200078e0a00 */
[----:B------:R-:W-:Y:S01]  /*9410*/  ISETP.GT.U32.AND P3, PT, R0, R218, PT ;  /* 0x000000da0000720c */ /* 0x000fe20003f64070 */
[----:B------:R-:W-:-:S04]  /*9420*/  IMAD.HI.U32 R4, R3, R219, RZ ;  /* 0x000000db03047227 */ /* 0x000fc800078e00ff */
[----:B------:R-:W-:Y:S01]  /*9430*/  VIADD R8, R2, 0xc7 ;  /* 0x000000c702087836 */ /* 0x000fe20000000000 */
[----:B------:R-:W-:Y:S01]  /*9440*/  IADD3 R4, -R4, RZ, RZ ;  /* 0x000000ff04047210 */ /* 0x000fe20007ffe1ff */
[--C-:B------:R-:W-:Y:S02]  /*9450*/  @!P1 IMAD.IADD R216, R216, 0x1, -R0.reuse ;  /* 0x00000001d8d89824 */ /* 0x100fe400078e0a00 */
[----:B------:R-:W-:Y:S01]  /*9460*/  @!P2 IMAD.IADD R217, R217, 0x1, -R0 ;  /* 0x00000001d9d9a824 */ /* 0x000fe200078e0a00 */
[----:B------:R-:W-:Y:S01]  /*9470*/  IABS R220, R8 ;  /* 0x0000000800dc7213 */ /* 0x000fe20000000000 */
[----:B------:R-:W-:Y:S01]  /*9480*/  @!P6 IMAD.MOV R215, RZ, RZ, -R215 ;  /* 0x000000ffffd7e224 */ /* 0x000fe200078e0ad7 */
[C---:B------:R-:W-:Y:S01]  /*9490*/  ISETP.GT.U32.AND P1, PT, R0.reuse, R216, PT ;  /* 0x000000d80000720c */ /* 0x040fe20003f24070 */
[C---:B------:R-:W-:Y:S01]  /*94a0*/  IMAD R219, R0.reuse, R4, R219 ;  /* 0x0000000400db7224 */ /* 0x040fe200078e02db */
[----:B------:R-:W-:Y:S01]  /*94b0*/  ISETP.GT.U32.AND P6, PT, R0, R217, PT ;  /* 0x000000d90000720c */ /* 0x000fe20003fc4070 */
[----:B------:R-:W-:Y:S01]  /*94c0*/  IMAD.HI.U32 R4, R3, R220, RZ ;  /* 0x000000dc03047227 */ /* 0x000fe200078e00ff */
[----:B------:R-:W-:-:S02]  /*94d0*/  @!P3 IADD3 R218, R218, -R0, RZ ;  /* 0x80000000dadab210 */ /* 0x000fc40007ffe0ff */
[----:B------:R-:W-:Y:S01]  /*94e0*/  ISETP.GT.U32.AND P2, PT, R0, R219, PT ;  /* 0x000000db0000720c */ /* 0x000fe20003f44070 */
[----:B------:R-:W-:Y:S01]  /*94f0*/  VIADD R11, R2, 0xc9 ;  /* 0x000000c9020b7836 */ /* 0x000fe20000000000 */
[----:B------:R-:W-:Y:S01]  /*9500*/  ISETP.GT.U32.AND P3, PT, R0, R218, PT ;  /* 0x000000da0000720c */ /* 0x000fe20003f64070 */
[----:B------:R-:W-:Y:S02]  /*9510*/  VIADD R10, R2, 0xc8 ;  /* 0x000000c8020a7836 */ /* 0x000fe40000000000 */
[----:B------:R-:W-:Y:S01]  /*9520*/  IMAD.MOV R7, RZ, RZ, -R4 ;  /* 0x000000ffff077224 */ /* 0x000fe200078e0a04 */
[----:B------:R-:W-:Y:S01]  /*9530*/  IABS R222, R11 ;  /* 0x0000000b00de7213 */ /* 0x000fe20000000000 */
[----:B------:R-:W-:Y:S01]  /*9540*/  @!P1 IMAD.IADD R216, R216, 0x1, -R0 ;  /* 0x00000001d8d89824 */ /* 0x000fe200078e0a00 */
[----:B------:R-:W-:Y:S01]  /*9550*/  IABS R221, R10 ;  /* 0x0000000a00dd7213 */ /* 0x000fe20000000000 */
[----:B------:R-:W-:Y:S01]  /*9560*/  IMAD R220, R0, R7, R220 ;  /* 0x0000000700dc7224 */ /* 0x000fe200078e02dc */
[----:B------:R-:W-:Y:S01]  /*9570*/  ISETP.GE.AND P1, PT, R6, RZ, PT ;  /* 0x000000ff0600720c */ /* 0x000fe20003f26270 */
[----:B------:R-:W-:Y:S01]  /*9580*/  IMAD.HI.U32 R6, R3, R222, RZ ;  /* 0x000000de03067227 */ /* 0x000fe200078e00ff */
[----:B------:R-:W-:-:S02]  /*9590*/  @!P6 IADD3 R217, R217, -R0, RZ ;  /* 0x80000000d9d9e210 */ /* 0x000fc40007ffe0ff */
[----:B------:R-:W-:Y:S01]  /*95a0*/  ISETP.GT.U32.AND P6, PT, R0, R220, PT ;  /* 0x000000dc0000720c */ /* 0x000fe20003fc4070 */
[----:B------:R-:W-:Y:S01]  /*95b0*/  IMAD.HI.U32 R5, R3, R221, RZ ;  /* 0x000000dd03057227 */ /* 0x000fe200078e00ff */
[----:B------:R-:W-:Y:S02]  /*95c0*/  IADD3 R7, R2, 0xcc, RZ ;  /* 0x000000cc02077810 */ /* 0x000fe40007ffe0ff */
[----:B------:R-:W-:Y:S01]  /*95d0*/  @!P0 IADD3 R216, -R216, RZ, RZ ;  /* 0x000000ffd8d88210 */ /* 0x000fe20007ffe1ff */
[----:B------:R-:W-:Y:S01]  /*95e0*/  IMAD.MOV R9, RZ, RZ, -R6 ;  /* 0x000000ffff097224 */ /* 0x000fe200078e0a06 */
[----:B------:R-:W-:Y:S01]  /*95f0*/  IABS R225, R7 ;  /* 0x0000000700e17213 */ /* 0x000fe20000000000 */
[----:B------:R-:W-:Y:S01]  /*9600*/  IMAD.MOV R5, RZ, RZ, -R5 ;  /* 0x000000ffff057224 */ /* 0x000fe200078e0a05 */
[----:B------:R-:W-:Y:S01]  /*9610*/  ISETP.GE.AND P0, PT, R8, RZ, PT ;  /* 0x000000ff0800720c */ /* 0x000fe20003f06270 */
[----:B------:R-:W-:Y:S01]  /*9620*/  IMAD R222, R0, R9, R222 ;  /* 0x0000000900de7224 */ /* 0x000fe200078e02de */
[----:B------:R-:W-:Y:S01]  /*9630*/  IADD3 R9, R2, 0xd3, RZ ;  /* 0x000000d302097810 */ /* 0x000fe20007ffe0ff */
[----:B------:R-:W-:-:S02]  /*9640*/  @!P3 IMAD.IADD R218, R218, 0x1, -R0 ;  /* 0x00000001dadab824 */ /* 0x000fc400078e0a00 */
[----:B------:R-:W-:Y:S01]  /*9650*/  IMAD R221, R0, R5, R221 ;  /* 0x0000000500dd7224 */ /* 0x000fe200078e02dd */
[----:B------:R-:W-:Y:S01]  /*9660*/  IABS R232, R9 ;  /* 0x0000000900e87213 */ /* 0x000fe20000000000 */
[----:B------:R-:W-:Y:S02]  /*9670*/  VIADD R5, R2, 0xca ;  /* 0x000000ca02057836 */ /* 0x000fe40000000000 */
[----:B------:R-:W-:Y:S01]  /*9680*/  @!P5 IMAD.MOV R218, RZ, RZ, -R218 ;  /* 0x000000ffffdad224 */ /* 0x000fe200078e0ada */
[----:B------:R-:W-:Y:S01]  /*9690*/  ISETP.GT.U32.AND P5, PT, R0, R222, PT ;  /* 0x000000de0000720c */ /* 0x000fe20003fa4070 */
[--C-:B------:R-:W-:Y:S01]  /*96a0*/  @!P6 IMAD.IADD R220, R220, 0x1, -R0.reuse ;  /* 0x00000001dcdce824 */ /* 0x100fe200078e0a00 */
[----:B------:R-:W-:Y:S01]  /*96b0*/  IABS R223, R5 ;  /* 0x0000000500df7213 */ /* 0x000fe20000000000 */
[----:B------:R-:W-:Y:S01]  /*96c0*/  @!P2 IMAD.IADD R219, R219, 0x1, -R0 ;  /* 0x00000001dbdba824 */ /* 0x000fe200078e0a00 */
[----:B------:R-:W-:Y:S01]  /*96d0*/  ISETP.GT.U32.AND P3, PT, R0, R221, PT ;  /* 0x000000dd0000720c */ /* 0x000fe20003f64070 */
[----:B------:R-:W-:Y:S01]  /*96e0*/  VIADD R6, R2, 0xcb ;  /* 0x000000cb02067836 */ /* 0x000fe20000000000 */
[C---:B------:R-:W-:Y:S01]  /*96f0*/  ISETP.GT.U32.AND P6, PT, R0.reuse, R220, PT ;  /* 0x000000dc0000720c */ /* 0x040fe20003fc4070 */
[----:B------:R-:W-:Y:S01]  /*9700*/  IMAD.HI.U32 R4, R3, R223, RZ ;  /* 0x000000df03047227 */ /* 0x000fe200078e00ff */
[----:B------:R-:W-:-:S02]  /*9710*/  ISETP.GT.U32.AND P2, PT, R0, R219, PT ;  /* 0x000000db0000720c */ /* 0x000fc40003f44070 */
[----:B------:R-:W-:Y:S01]  /*9720*/  IABS R224, R6 ;  /* 0x0000000600e07213 */ /* 0x000fe20000000000 */
[----:B------:R-:W-:Y:S02]  /*9730*/  IMAD.MOV R4, RZ, RZ, -R4 ;  /* 0x000000ffff047224 */ /* 0x000fe400078e0a04 */
[--C-:B------:R-:W-:Y:S02]  /*9740*/  @!P5 IMAD.IADD R222, R222, 0x1, -R0.reuse ;  /* 0x00000001deded824 */ /* 0x100fe400078e0a00 */
[C---:B------:R-:W-:Y:S02]  /*9750*/  IMAD R223, R0.reuse, R4, R223 ;  /* 0x0000000400df7224 */ /* 0x040fe400078e02df */
[----:B------:R-:W-:Y:S01]  /*9760*/  IMAD.HI.U32 R4, R3, R224, RZ ;  /* 0x000000e003047227 */ /* 0x000fe200078e00ff */
[----:B------:R-:W-:Y:S02]  /*9770*/  ISETP.GT.U32.AND P5, PT, R0, R222, PT ;  /* 0x000000de0000720c */ /* 0x000fe40003fa4070 */
[-C--:B------:R-:W-:Y:S01]  /*9780*/  @!P6 IADD3 R220, R220, -R0.reuse, RZ ;  /* 0x80000000dcdce210 */ /* 0x080fe20007ffe0ff */
[----:B------:R-:W-:Y:S01]  /*9790*/  @!P3 IMAD.IADD R221, R221, 0x1, -R0 ;  /* 0x00000001ddddb824 */ /* 0x000fe200078e0a00 */
[----:B------:R-:W-:Y:S01]  /*97a0*/  ISETP.GE.AND P6, PT, R5, RZ, PT ;  /* 0x000000ff0500720c */ /* 0x000fe20003fc6270 */
[----:B------:R-:W-:Y:S01]  /*97b0*/  IMAD.MOV R5, RZ, RZ, -R4 ;  /* 0x000000ffff057224 */ /* 0x000fe200078e0a04 */
[----:B------:R-:W-:Y:S01]  /*97c0*/  @!P2 IADD3 R219, R219, -R0, RZ ;  /* 0x80000000dbdba210 */ /* 0x000fe20007ffe0ff */
[----:B------:R-:W-:Y:S01]  /*97d0*/  IMAD.HI.U32 R4, R3, R225, RZ ;  /* 0x000000e103047227 */ /* 0x000fe200078e00ff */
[----:B------:R-:W-:-:S02]  /*97e0*/  ISETP.GE.AND P2, PT, R11, RZ, PT ;  /* 0x000000ff0b00720c */ /* 0x000fc40003f46270 */
[C---:B------:R-:W-:Y:S01]  /*97f0*/  ISETP.GT.U32.AND P3, PT, R0.reuse, R221, PT ;  /* 0x000000dd0000720c */ /* 0x040fe20003f64070 */
[----:B------:R-:W-:Y:S01]  /*9800*/  IMAD R224, R0, R5, R224 ;  /* 0x0000000500e07224 */ /* 0x000fe200078e02e0 */
[----:B------:R-:W-:Y:S01]  /*9810*/  IADD3 R4, -R4, RZ, RZ ;  /* 0x000000ff04047210 */ /* 0x000fe20007ffe1ff */
[----:B------:R-:W-:Y:S02]  /*9820*/  @!P5 IMAD.IADD R222, R222, 0x1, -R0 ;  /* 0x00000001deded824 */ /* 0x000fe400078e0a00 */
[----:B------:R-:W-:Y:S01]  /*9830*/  @!P1 IMAD.MOV R219, RZ, RZ, -R219 ;  /* 0x000000ffffdb9224 */ /* 0x000fe200078e0adb */
[C---:B------:R-:W-:Y:S01]  /*9840*/  ISETP.GT.U32.AND P5, PT, R0.reuse, R224, PT ;  /* 0x000000e00000720c */ /* 0x040fe20003fa4070 */
[C---:B------:R-:W-:Y:S01]  /*9850*/  IMAD R225, R0.reuse, R4, R225 ;  /* 0x0000000400e17224 */ /* 0x040fe200078e02e1 */
[----:B------:R-:W-:Y:S01]  /*9860*/  ISETP.GT.U32.AND P1, PT, R0, R223, PT ;  /* 0x000000df0000720c */ /* 0x000fe20003f24070 */
[----:B------:R-:W-:Y:S02]  /*9870*/  VIADD R8, R2, 0xcd ;  /* 0x000000cd02087836 */ /* 0x000fe40000000000 */
[----:B------:R-:W-:Y:S01]  /*9880*/  @!P2 IMAD.MOV R222, RZ, RZ, -R222 ;  /* 0x000000ffffdea224 */ /* 0x000fe200078e0ade */
[----:B------:R-:W-:Y:S01]  /*9890*/  ISETP.GT.U32.AND P2, PT, R0, R225, PT ;  /* 0x000000e10000720c */ /* 0x000fe20003f44070 */
[----:B------:R-:W-:Y:S01]  /*98a0*/  @!P3 IMAD.IADD R221, R221, 0x1, -R0 ;  /* 0x00000001ddddb824 */ /* 0x000fe200078e0a00 */
[----:B------:R-:W-:Y:S01]  /*98b0*/  ISETP.GE.AND P3, PT, R6, RZ, PT ;  /* 0x000000ff0600720c */ /* 0x000fe20003f66270 */
[----:B------:R-:W-:Y:S01]  /*98c0*/  VIADD R6, R2, 0xce ;  /* 0x000000ce02067836 */ /* 0x000fe20000000000 */
[----:B------:R-:W-:Y:S01]  /*98d0*/  IABS R226, R8 ;  /* 0x0000000800e27213 */ /* 0x000fe20000000000 */
[----:B------:R-:W-:-:S02]  /*98e0*/  @!P0 IMAD.MOV R220, RZ, RZ, -R220 ;  /* 0x000000ffffdc8224 */ /* 0x000fc400078e0adc */
[--C-:B------:R-:W-:Y:S01]  /*98f0*/  @!P5 IMAD.IADD R224, R224, 0x1, -R0.reuse ;  /* 0x00000001e0e0d824 */ /* 0x100fe200078e0a00 */
[----:B------:R-:W-:Y:S01]  /*9900*/  IABS R227, R6 ;  /* 0x0000000600e37213 */ /* 0x000fe20000000000 */
[----:B------:R-:W-:Y:S01]  /*9910*/  @!P1 IMAD.IADD R223, R223, 0x1, -R0 ;  /* 0x00000001dfdf9824 */ /* 0x000fe200078e0a00 */
[----:B------:R-:W-:Y:S01]  /*9920*/  ISETP.GE.AND P1, PT, R7, RZ, PT ;  /* 0x000000ff0700720c */ /* 0x000fe20003f26270 */
[----:B------:R-:W-:Y:S01]  /*9930*/  IMAD.HI.U32 R4, R3, R226, RZ ;  /* 0x000000e203047227 */ /* 0x000fe200078e00ff */
[----:B------:R-:W-:Y:S02]  /*9940*/  ISETP.GT.U32.AND P5, PT, R0, R224, PT ;  /* 0x000000e00000720c */ /* 0x000fe40003fa4070 */
[----:B------:R-:W-:Y:S01]  /*9950*/  IADD3 R7, R2, 0xcf, RZ ;  /* 0x000000cf02077810 */ /* 0x000fe20007ffe0ff */
[----:B------:R-:W-:Y:S01]  /*9960*/  IMAD.MOV R5, RZ, RZ, -R4 ;  /* 0x000000ffff057224 */ /* 0x000fe200078e0a04 */
[----:B------:R-:W-:Y:S01]  /*9970*/  @!P2 IADD3 R225, R225, -R0, RZ ;  /* 0x80000000e1e1a210 */ /* 0x000fe20007ffe0ff */
[----:B------:R-:W-:Y:S01]  /*9980*/  IMAD.HI.U32 R4, R3, R227, RZ ;  /* 0x000000e303047227 */ /* 0x000fe200078e00ff */
[----:B------:R-:W-:-:S02]  /*9990*/  IABS R228, R7 ;  /* 0x0000000700e47213 */ /* 0x000fc40000000000 */
[C---:B------:R-:W-:Y:S01]  /*99a0*/  ISETP.GT.U32.AND P2, PT, R0.reuse, R225, PT ;  /* 0x000000e10000720c */ /* 0x040fe20003f44070 */
[C---:B------:R-:W-:Y:S01]  /*99b0*/  IMAD R226, R0.reuse, R5, R226 ;  /* 0x0000000500e27224 */ /* 0x040fe200078e02e2 */
[----:B------:R-:W-:Y:S01]  /*99c0*/  ISETP.GT.U32.AND P0, PT, R0, R223, PT ;  /* 0x000000df0000720c */ /* 0x000fe20003f04070 */
[----:B------:R-:W-:Y:S02]  /*99d0*/  IMAD.MOV R5, RZ, RZ, -R4 ;  /* 0x000000ffff057224 */ /* 0x000fe400078e0a04 */
[----:B------:R-:W-:-:S04]  /*99e0*/  IMAD.HI.U32 R4, R3, R228, RZ ;  /* 0x000000e403047227 */ /* 0x000fc800078e00ff */
[----:B------:R-:W-:Y:S01]  /*99f0*/  @!P5 IMAD.IADD R224, R224, 0x1, -R0 ;  /* 0x00000001e0e0d824 */ /* 0x000fe200078e0a00 */
[C---:B------:R-:W-:Y:S01]  /*9a00*/  ISETP.GT.U32.AND P5, PT, R0.reuse, R226, PT ;  /* 0x000000e20000720c */ /* 0x040fe20003fa4070 */
[----:B------:R-:W-:Y:S02]  /*9a10*/  IMAD R227, R0, R5, R227 ;  /* 0x0000000500e37224 */ /* 0x000fe400078e02e3 */
[----:B------:R-:W-:Y:S01]  /*9a20*/  IMAD.MOV R5, RZ, RZ, -R4 ;  /* 0x000000ffff057224 */ /* 0x000fe200078e0a04 */
[----:B------:R-:W-:Y:S01]  /*9a30*/  @!P3 IADD3 R224, -R224, RZ, RZ ;  /* 0x000000ffe0e0b210 */ /* 0x000fe20007ffe1ff */
[----:B------:R-:W-:Y:S01]  /*9a40*/  @!P2 IMAD.IADD R225, R225, 0x1, -R0 ;  /* 0x00000001e1e1a824 */ /* 0x000fe200078e0a00 */
[C---:B------:R-:W-:Y:S01]  /*9a50*/  ISETP.GT.U32.AND P2, PT, R0.reuse, R227, PT ;  /* 0x000000e30000720c */ /* 0x040fe20003f44070 */
[----:B------:R-:W-:Y:S02]  /*9a60*/  IMAD R228, R0, R5, R228 ;  /* 0x0000000500e47224 */ /* 0x000fe400078e02e4 */
[----:B------:R-:W-:Y:S01]  /*9a70*/  @!P0 IMAD.IADD R223, R223, 0x1, -R0 ;  /* 0x00000001dfdf8824 */ /* 0x000fe200078e0a00 */
[----:B------:R-:W-:Y:S01]  /*9a80*/  ISETP.GE.AND P0, PT, R6, RZ, PT ;  /* 0x000000ff0600720c */ /* 0x000fe20003f06270 */
[----:B------:R-:W-:Y:S01]  /*9a90*/  @!P4 IMAD.MOV R217, RZ, RZ, -R217 ;  /* 0x000000ffffd9c224 */ /* 0x000fe200078e0ad9 */
[----:B------:R-:W-:Y:S01]  /*9aa0*/  ISETP.GE.AND P4, PT, R10, RZ, PT ;  /* 0x000000ff0a00720c */ /* 0x000fe20003f86270 */
[----:B------:R-:W-:-:S02]  /*9ab0*/  VIADD R6, R2, 0xd0 ;  /* 0x000000d002067836 */ /* 0x000fc40000000000 */
[----:B------:R-:W-:Y:S01]  /*9ac0*/  @!P1 IMAD.MOV R225, RZ, RZ, -R225 ;  /* 0x000000ffffe19224 */ /* 0x000fe200078e0ae1 */
[----:B------:R-:W-:Y:S01]  /*9ad0*/  ISETP.GT.U32.AND P1, PT, R0, R228, PT ;  /* 0x000000e40000720c */ /* 0x000fe20003f24070 */
[--C-:B------:R-:W-:Y:S01]  /*9ae0*/  @!P5 IMAD.IADD R226, R226, 0x1, -R0.reuse ;  /* 0x00000001e2e2d824 */ /* 0x100fe200078e0a00 */
[----:B------:R-:W-:Y:S01]  /*9af0*/  IABS R229, R6 ;  /* 0x0000000600e57213 */ /* 0x000fe20000000000 */
[----:B------:R-:W-:Y:S01]  /*9b00*/  @!P6 IMAD.MOV R223, RZ, RZ, -R223 ;  /* 0x000000ffffdfe224 */ /* 0x000fe200078e0adf */
[----:B------:R-:W-:Y:S01]  /*9b10*/  ISETP.GE.AND P6, PT, R7, RZ, PT ;  /* 0x000000ff0700720c */ /* 0x000fe20003fc6270 */
[--C-:B------:R-:W-:Y:S01]  /*9b20*/  @!P2 IMAD.IADD R227, R227, 0x1, -R0.reuse ;  /* 0x00000001e3e3a824 */ /* 0x100fe200078e0a00 */
[----:B------:R-:W-:Y:S01]  /*9b30*/  ISETP.GT.U32.AND P5, PT, R0, R226, PT ;  /* 0x000000e20000720c */ /* 0x000fe20003fa4070 */
[----:B------:R-:W-:Y:S01]  /*9b40*/  IMAD.HI.U32 R4, R3, R229, RZ ;  /* 0x000000e503047227 */ /* 0x000fe200078e00ff */
[----:B------:R-:W-:Y:S02]  /*9b50*/  ISETP.GE.AND P3, PT, R6, RZ, PT ;  /* 0x000000ff0600720c */ /* 0x000fe40003f66270 */
[----:B------:R-:W-:Y:S01]  /*9b60*/  @!P4 IADD3 R221, -R221, RZ, RZ ;  /* 0x000000ffddddc210 */ /* 0x000fe20007ffe1ff */
[----:B------:R-:W-:Y:S01]  /*9b70*/  VIADD R6, R2, 0xd1 ;  /* 0x000000d102067836 */ /* 0x000fe20000000000 */
[----:B------:R-:W-:Y:S01]  /*9b80*/  ISETP.GE.AND P4, PT, R8, RZ, PT ;  /* 0x000000ff0800720c */ /* 0x000fe20003f86270 */
[----:B------:R-:W-:Y:S01]  /*9b90*/  VIADD R8, R2, 0xd2 ;  /* 0x000000d202087836 */ /* 0x000fe20000000000 */
[----:B------:R-:W-:Y:S01]  /*9ba0*/  IADD3 R4, -R4, RZ, RZ ;  /* 0x000000ff04047210 */ /* 0x000fe20007ffe1ff */
[----:B------:R-:W-:Y:S01]  /*9bb0*/  @!P1 IMAD.IADD R228, R228, 0x1, -R0 ;  /* 0x00000001e4e49824 */ /* 0x000fe200078e0a00 */
[----:B------:R-:W-:-:S02]  /*9bc0*/  IABS R230, R6 ;  /* 0x0000000600e67213 */ /* 0x000fc40000000000 */
[----:B------:R-:W-:Y:S01]  /*9bd0*/  IABS R231, R8 ;  /* 0x0000000800e77213 */ /* 0x000fe20000000000 */
[C---:B------:R-:W-:Y:S01]  /*9be0*/  IMAD R229, R0.reuse, R4, R229 ;  /* 0x0000000400e57224 */ /* 0x040fe200078e02e5 */
[----:B------:R-:W-:Y:S01]  /*9bf0*/  ISETP.GT.U32.AND P1, PT, R0, R228, PT ;  /* 0x000000e40000720c */ /* 0x000fe20003f24070 */
[----:B------:R-:W-:Y:S01]  /*9c00*/  @!P5 IMAD.IADD R226, R226, 0x1, -R0 ;  /* 0x00000001e2e2d824 */ /* 0x000fe200078e0a00 */
[C---:B------:R-:W-:Y:S01]  /*9c10*/  ISETP.GT.U32.AND P2, PT, R0.reuse, R227, PT ;  /* 0x000000e30000720c */ /* 0x040fe20003f44070 */
[C---:B------:R-:W-:Y:S01]  /*9c20*/  IMAD.HI.U32 R5, R3.reuse, R231, RZ ;  /* 0x000000e703057227 */ /* 0x040fe200078e00ff */
[----:B------:R-:W-:Y:S02]  /*9c30*/  ISETP.GT.U32.AND P5, PT, R0, R229, PT ;  /* 0x000000e50000720c */ /* 0x000fe40003fa4070 */
[----:B------:R-:W-:Y:S01]  /*9c40*/  @!P4 IADD3 R226, -R226, RZ, RZ ;  /* 0x000000ffe2e2c210 */ /* 0x000fe20007ffe1ff */
[----:B------:R-:W-:Y:S01]  /*9c50*/  IMAD.MOV R5, RZ, RZ, -R5 ;  /* 0x000000ffff057224 */ /* 0x000fe200078e0a05 */
[----:B------:R-:W-:Y:S01]  /*9c60*/  ISETP.GE.AND P4, PT, R6, RZ, PT ;  /* 0x000000ff0600720c */ /* 0x000fe20003f86270 */
[----:B------:R-:W-:-:S04]  /*9c70*/  IMAD.HI.U32 R4, R3, R230, RZ ;  /* 0x000000e603047227 */ /* 0x000fc800078e00ff */
[----:B------:R-:W-:Y:S02]  /*9c80*/  IMAD R231, R0, R5, R231 ;  /* 0x0000000500e77224 */ /* 0x000fe400078e02e7 */
[----:B------:R-:W-:Y:S02]  /*9c90*/  @!P1 IMAD.IADD R228, R228, 0x1, -R0 ;  /* 0x00000001e4e49824 */ /* 0x000fe400078e0a00 */
[----:B------:R-:W-:Y:S01]  /*9ca0*/  @!P5 IADD3 R229, R229, -R0, RZ ;  /* 0x80000000e5e5d210 */ /* 0x000fe20007ffe0ff */
[----:B------:R-:W-:Y:S02]  /*9cb0*/  IMAD.MOV R7, RZ, RZ, -R4 ;  /* 0x000000ffff077224 */ /* 0x000fe400078e0a04 */
[----:B------:R-:W-:Y:S01]  /*9cc0*/  @!P6 IMAD.MOV R228, RZ, RZ, -R228 ;  /* 0x000000ffffe4e224 */ /* 0x000fe200078e0ae4 */
[C---:B------:R-:W-:Y:S01]  /*9cd0*/  ISETP.GT.U32.AND P6, PT, R0.reuse, R231, PT ;  /* 0x000000e70000720c */ /* 0x040fe20003fc4070 */
[----:B------:R-:W-:Y:S01]  /*9ce0*/  IMAD.HI.U32 R4, R3, R232, RZ ;  /* 0x000000e803047227 */ /* 0x000fe200078e00ff */
[----:B------:R-:W-:-:S03]  /*9cf0*/  ISETP.GT.U32.AND P5, PT, R0, R229, PT ;  /* 0x000000e50000720c */ /* 0x000fc60003fa4070 */
[----:B------:R-:W-:Y:S01]  /*9d00*/  IMAD.MOV R5, RZ, RZ, -R4 ;  /* 0x000000ffff057224 */ /* 0x000fe200078e0a04 */
[----:B------:R-:W-:Y:S01]  /*9d10*/  IADD3 R4, R2, 0xd4, RZ ;  /* 0x000000d402047810 */ /* 0x000fe20007ffe0ff */
[C---:B------:R-:W-:Y:S02]  /*9d20*/  IMAD R230, R0.reuse, R7, R230 ;  /* 0x0000000700e67224 */ /* 0x040fe400078e02e6 */
[----:B------:R-:W-:Y:S01]  /*9d30*/  IMAD R232, R0, R5, R232 ;  /* 0x0000000500e87224 */ /* 0x000fe200078e02e8 */
[----:B------:R-:W-:Y:S01]  /*9d40*/  IABS R233, R4 ;  /* 0x0000000400e97213 */ /* 0x000fe20000000000 */
[----:B------:R-:W-:Y:S01]  /*9d50*/  VIADD R7, R2, 0xd5 ;  /* 0x000000d502077836 */ /* 0x000fe20000000000 */
[----:B------:R-:W-:Y:S01]  /*9d60*/  ISETP.GT.U32.AND P1, PT, R0, R230, PT ;  /* 0x000000e60000720c */ /* 0x000fe20003f24070 */
[--C-:B------:R-:W-:Y:S02]  /*9d70*/  @!P6 IMAD.IADD R231, R231, 0x1, -R0.reuse ;  /* 0x00000001e7e7e824 */ /* 0x100fe400078e0a00 */
[----:B------:R-:W-:Y:S01]  /*9d80*/  @!P5 IADD3 R229, R229, -R0, RZ ;  /* 0x80000000e5e5d210 */ /* 0x000fe20007ffe0ff */
[----:B------:R-:W-:Y:S01]  /*9d90*/  @!P2 IMAD.IADD R227, R227, 0x1, -R0 ;  /* 0x00000001e3e3a824 */ /* 0x000fe200078e0a00 */
[----:B------:R-:W-:Y:S01]  /*9da0*/  ISETP.GE.AND P5, PT, R4, RZ, PT ;  /* 0x000000ff0400720c */ /* 0x000fe20003fa6270 */
[----:B------:R-:W-:Y:S01]  /*9db0*/  IMAD.HI.U32 R4, R3, R233, RZ ;  /* 0x000000e903047227 */ /* 0x000fe200078e00ff */
[----:B------:R-:W-:-:S02]  /*9dc0*/  ISETP.GT.U32.AND P6, PT, R0, R231, PT ;  /* 0x000000e70000720c */ /* 0x000fc40003fc4070 */
[----:B------:R-:W-:Y:S01]  /*9dd0*/  @!P3 IADD3 R229, -R229, RZ, RZ ;  /* 0x000000ffe5e5b210 */ /* 0x000fe20007ffe1ff */
[----:B------:R-:W-:Y:S01]  /*9de0*/  IMAD.MOV R4, RZ, RZ, -R4 ;  /* 0x000000ffff047224 */ /* 0x000fe200078e0a04 */
[----:B------:R-:W-:Y:S01]  /*9df0*/  ISETP.GT.U32.AND P3, PT, R0, R232, PT ;  /* 0x000000e80000720c */ /* 0x000fe20003f64070 */
[----:B------:R-:W-:Y:S01]  /*9e00*/  VIADD R6, R2, 0xd7 ;  /* 0x000000d702067836 */ /* 0x000fe20000000000 */
[----:B------:R-:W-:Y:S01]  /*9e10*/  ISETP.GE.AND P2, PT, R8, RZ, PT ;  /* 0x000000ff0800720c */ /* 0x000fe20003f46270 */
[----:B------:R-:W-:Y:S01]  /*9e20*/  IMAD R233, R0, R4, R233 ;  /* 0x0000000400e97224 */ /* 0x000fe200078e02e9 */
[----:B------:R-:W-:Y:S01]  /*9e30*/  IABS R234, R7 ;  /* 0x0000000700ea7213 */ /* 0x000fe20000000000 */
[----:B------:R-:W-:Y:S01]  /*9e40*/  VIADD R8, R2, 0xd6 ;  /* 0x000000d602087836 */ /* 0x000fe20000000000 */
[----:B------:R-:W-:Y:S01]  /*9e50*/  IABS R236, R6 ;  /* 0x0000000600ec7213 */ /* 0x000fe20000000000 */
[----:B------:R-:W-:Y:S02]  /*9e60*/  @!P1 IMAD.IADD R230, R230, 0x1, -R0 ;  /* 0x00000001e6e69824 */ /* 0x000fe400078e0a00 */
[----:B------:R-:W-:Y:S01]  /*9e70*/  @!P6 IADD3 R231, R231, -R0, RZ ;  /* 0x80000000e7e7e210 */ /* 0x000fe20007ffe0ff */
[----:B------:R-:W-:Y:S01]  /*9e80*/  IMAD.HI.U32 R5, R3, R234, RZ ;  /* 0x000000ea03057227 */ /* 0x000fe200078e00ff */
[----:B------:R-:W-:-:S02]  /*9e90*/  ISETP.GT.U32.AND P6, PT, R0, R233, PT ;  /* 0x000000e90000720c */ /* 0x000fc40003fc4070 */
[----:B------:R-:W-:Y:S01]  /*9ea0*/  IABS R235, R8 ;  /* 0x0000000800eb7213 */ /* 0x000fe20000000000 */
[----:B------:R-:W-:Y:S01]  /*9eb0*/  @!P3 IMAD.IADD R232, R232, 0x1, -R0 ;  /* 0x00000001e8e8b824 */ /* 0x000fe200078e0a00 */
[C---:B------:R-:W-:Y:S01]  /*9ec0*/  ISETP.GT.U32.AND P1, PT, R0.reuse, R230, PT ;  /* 0x000000e60000720c */ /* 0x040fe20003f24070 */
[----:B------:R-:W-:Y:S02]  /*9ed0*/  IMAD.MOV R5, RZ, RZ, -R5 ;  /* 0x000000ffff057224 */ /* 0x000fe400078e0a05 */
[----:B------:R-:W-:Y:S01]  /*9ee0*/  IMAD.HI.U32 R4, R3, R235, RZ ;  /* 0x000000eb03047227 */ /* 0x000fe200078e00ff */
[----:B------:R-:W-:-:S03]  /*9ef0*/  ISETP.GT.U32.AND P3, PT, R0, R232, PT ;  /* 0x000000e80000720c */ /* 0x000fc60003f64070 */
[----:B------:R-:W-:Y:S02]  /*9f00*/  IMAD.MOV R4, RZ, RZ, -R4 ;  /* 0x000000ffff047224 */ /* 0x000fe400078e0a04 */
[----:B------:R-:W-:Y:S02]  /*9f10*/  @!P6 IMAD.IADD R233, R233, 0x1, -R0 ;  /* 0x00000001e9e9e824 */ /* 0x000fe400078e0a00 */
[C---:B------:R-:W-:Y:S02]  /*9f20*/  IMAD R234, R0.reuse, R5, R234 ;  /* 0x0000000500ea7224 */ /* 0x040fe400078e02ea */
[----:B------:R-:W-:Y:S01]  /*9f30*/  IMAD.HI.U32 R5, R3, R236, RZ ;  /* 0x000000ec03057227 */ /* 0x000fe200078e00ff */
[----:B------:R-:W-:-:S03]  /*9f40*/  ISETP.GT.U32.AND P6, PT, R0, R233, PT ;  /* 0x000000e90000720c */ /* 0x000fc60003fc4070 */
[----:B------:R-:W-:Y:S02]  /*9f50*/  IMAD R235, R0, R4, R235 ;  /* 0x0000000400eb7224 */ /* 0x000fe400078e02eb */
[----:B------:R-:W-:Y:S02]  /*9f60*/  IMAD.MOV R5, RZ, RZ, -R5 ;  /* 0x000000ffff057224 */ /* 0x000fe400078e0a05 */
[----:B------:R-:W-:Y:S01]  /*9f70*/  @!P3 IMAD.IADD R232, R232, 0x1, -R0 ;  /* 0x00000001e8e8b824 */ /* 0x000fe200078e0a00 */
[C---:B------:R-:W-:Y:S01]  /*9f80*/  ISETP.GT.U32.AND P3, PT, R0.reuse, R235, PT ;  /* 0x000000eb0000720c */ /* 0x040fe20003f64070 */
[----:B------:R-:W-:Y:S02]  /*9f90*/  IMAD R236, R0, R5, R236 ;  /* 0x0000000500ec7224 */ /* 0x000fe400078e02ec */
[----:B------:R-:W-:Y:S01]  /*9fa0*/  @!P1 IMAD.IADD R230, R230, 0x1, -R0 ;  /* 0x00000001e6e69824 */ /* 0x000fe200078e0a00 */
[----:B------:R-:W-:Y:S01]  /*9fb0*/  ISETP.GE.AND P1, PT, R7, RZ, PT ;  /* 0x000000ff0700720c */ /* 0x000fe20003f26270 */
[----:B------:R-:W-:Y:S01]  /*9fc0*/  VIADD R7, R2, 0xd8 ;  /* 0x000000d802077836 */ /* 0x000fe20000000000 */
[----:B------:R-:W-:Y:S01]  /*9fd0*/  @!P6 IADD3 R233, R233, -R0, RZ ;  /* 0x80000000e9e9e210 */ /* 0x000fe20007ffe0ff */
[----:B------:R-:W-:Y:S01]  /*9fe0*/  @!P0 IMAD.MOV R227, RZ, RZ, -R227 ;  /* 0x000000ffffe38224 */ /* 0x000fe200078e0ae3 */
[----:B------:R-:W-:Y:S01]  /*9ff0*/  ISETP.GT.U32.AND P6, PT, R0, R236, PT ;  /* 0x000000ec0000720c */ /* 0x000fe20003fc4070 */
[----:B------:R-:W-:Y:S01]  /*a000*/  @!P2 IMAD.MOV R231, RZ, RZ, -R231 ;  /* 0x000000ffffe7a224 */ /* 0x000fe200078e0ae7 */
[----:B------:R-:W-:-:S02]  /*a010*/  @!P4 IADD3 R230, -R230, RZ, RZ ;  /* 0x000000ffe6e6c210 */ /* 0x000fc40007ffe1ff */
[----:B------:R-:W-:Y:S01]  /*a020*/  ISETP.GT.U32.AND P4, PT, R0, R234, PT ;  /* 0x000000ea0000720c */ /* 0x000fe20003f84070 */
[----:B------:R-:W-:Y:S01]  /*a030*/  @!P3 IMAD.IADD R235, R235, 0x1, -R0 ;  /* 0x00000001ebebb824 */ /* 0x000fe200078e0a00 */
[----:B------:R-:W-:Y:S01]  /*a040*/  ISETP.GE.AND P0, PT, R9, RZ, PT ;  /* 0x000000ff0900720c */ /* 0x000fe20003f06270 */
[----:B------:R-:W-:Y:S01]  /*a050*/  VIADD R9, R2, 0xdf ;  /* 0x000000df02097836 */ /* 0x000fe20000000000 */
[----:B------:R-:W-:Y:S02]  /*a060*/  IABS R237, R7 ;  /* 0x0000000700ed7213 */ /* 0x000fe40000000000 */
[----:B------:R-:W-:Y:S02]  /*a070*/  ISETP.GT.U32.AND P3, PT, R0, R235, PT ;  /* 0x000000eb0000720c */ /* 0x000fe40003f64070 */
[----:B------:R-:W-:Y:S01]  /*a080*/  ISETP.GE.AND P2, PT, R8, RZ, PT ;  /* 0x000000ff0800720c */ /* 0x000fe20003f46270 */
[----:B------:R-:W-:Y:S01]  /*a090*/  IMAD.HI.U32 R4, R3, R237, RZ ;  /* 0x000000ed03047227 */ /* 0x000fe200078e00ff */
[----:B------:R-:W-:-:S02]  /*a0a0*/  IADD3 R8, R2, 0xd9, RZ ;  /* 0x000000d902087810 */ /* 0x000fc40007ffe0ff */
[----:B------:R-:W-:Y:S01]  /*a0b0*/  @!P5 IADD3 R233, -R233, RZ, RZ ;  /* 0x000000ffe9e9d210 */ /* 0x000fe20007ffe1ff */
[----:B------:R-:W-:Y:S01]  /*a0c0*/  @!P6 IMAD.IADD R236, R236, 0x1, -R0 ;  /* 0x00000001ecece824 */ /* 0x000fe200078e0a00 */
[----:B------:R-:W-:Y:S01]  /*a0d0*/  IABS R238, R8 ;  /* 0x0000000800ee7213 */ /* 0x000fe20000000000 */
[----:B------:R-:W-:Y:S01]  /*a0e0*/  IMAD.MOV R4, RZ, RZ, -R4 ;  /* 0x000000ffff047224 */ /* 0x000fe200078e0a04 */
[----:B------:R-:W-:Y:S01]  /*a0f0*/  ISETP.GE.AND P5, PT, R7, RZ, PT ;  /* 0x000000ff0700720c */ /* 0x000fe20003fa6270 */
[----:B------:R-:W-:Y:S01]  /*a100*/  @!P4 IMAD.IADD R234, R234, 0x1, -R0 ;  /* 0x00000001eaeac824 */ /* 0x000fe200078e0a00 */
[----:B------:R-:W-:Y:S01]  /*a110*/  ISETP.GT.U32.AND P6, PT, R0, R236, PT ;  /* 0x000000ec0000720c */ /* 0x000fe20003fc4070 */
[----:B------:R-:W-:Y:S01]  /*a120*/  @!P0 IMAD.MOV R232, RZ, RZ, -R232 ;  /* 0x000000ffffe88224 */ /* 0x000fe200078e0ae8 */
[----:B------:R-:W-:Y:S01]  /*a130*/  ISETP.GE.AND P0, PT, R6, RZ, PT ;  /* 0x000000ff0600720c */ /* 0x000fe20003f06270 */
[C---:B------:R-:W-:Y:S01]  /*a140*/  IMAD R237, R0.reuse, R4, R237 ;  /* 0x0000000400ed7224 */ /* 0x040fe200078e02ed */
[----:B------:R-:W-:Y:S01]  /*a150*/  ISETP.GT.U32.AND P4, PT, R0, R234, PT ;  /* 0x000000ea0000720c */ /* 0x000fe20003f84070 */
[----:B------:R-:W-:Y:S01]  /*a160*/  IMAD.HI.U32 R5, R3, R238, RZ ;  /* 0x000000ee03057227 */ /* 0x000fe200078e00ff */
[----:B------:R-:W-:-:S02]  /*a170*/  IADD3 R6, R2, 0xde, RZ ;  /* 0x000000de02067810 */ /* 0x000fc40007ffe0ff */
[----:B------:R-:W-:Y:S01]  /*a180*/  IABS R244, R9 ;  /* 0x0000000900f47213 */ /* 0x000fe20000000000 */
[--C-:B------:R-:W-:Y:S01]  /*a190*/  @!P3 IMAD.IADD R235, R235, 0x1, -R0.reuse ;  /* 0x00000001ebebb824 */ /* 0x100fe200078e0a00 */
[----:B------:R-:W-:Y:S01]  /*a1a0*/  ISETP.GT.U32.AND P3, PT, R0, R237, PT ;  /* 0x000000ed0000720c */ /* 0x000fe20003f64070 */
[----:B------:R-:W-:Y:S01]  /*a1b0*/  IMAD.MOV R5, RZ, RZ, -R5 ;  /* 0x000000ffff057224 */ /* 0x000fe200078e0a05 */
[----:B------:R-:W-:Y:S01]  /*a1c0*/  IABS R243, R6 ;  /* 0x0000000600f37213 */ /* 0x000fe20000000000 */
[----:B------:R-:W-:Y:S02]  /*a1d0*/  @!P6 IMAD.IADD R236, R236, 0x1, -R0 ;  /* 0x00000001ecece824 */ /* 0x000fe400078e0a00 */
[----:B------:R-:W-:Y:S01]  /*a1e0*/  IMAD R238, R0, R5, R238 ;  /* 0x0000000500ee7224 */ /* 0x000fe200078e02ee */
[C---:B------:R-:W-:Y:S01]  /*a1f0*/  IADD3 R5, R2.reuse, 0xdb, RZ ;  /* 0x000000db02057810 */ /* 0x040fe20007ffe0ff */
[----:B------:R-:W-:Y:S02]  /*a200*/  VIADD R4, R2, 0xda ;  /* 0x000000da02047836 */ /* 0x000fe40000000000 */
[----:B------:R-:W-:Y:S01]  /*a210*/  @!P0 IMAD.MOV R236, RZ, RZ, -R236 ;  /* 0x000000ffffec8224 */ /* 0x000fe200078e0aec */
[----:B------:R-:W-:Y:S01]  /*a220*/  ISETP.GT.U32.AND P0, PT, R0, R238, PT ;  /* 0x000000ee0000720c */ /* 0x000fe20003f04070 */
[----:B------:R-:W-:Y:S01]  /*a230*/  @!P4 IMAD.IADD R234, R234, 0x1, -R0 ;  /* 0x00000001eaeac824 */ /* 0x000fe200078e0a00 */
[----:B------:R-:W-:Y:S01]  /*a240*/  IABS R239, R4 ;  /* 0x0000000400ef7213 */ /* 0x000fe20000000000 */
[----:B------:R-:W-:Y:S01]  /*a250*/  VIADD R7, R2, 0xdc ;  /* 0x000000dc02077836 */ /* 0x000fe20000000000 */
[----:B------:R-:W-:Y:S01]  /*a260*/  @!P3 IADD3 R237, R237, -R0, RZ ;  /* 0x80000000ededb210 */ /* 0x000fe20007ffe0ff */
[----:B------:R-:W-:Y:S01]  /*a270*/  @!P1 IMAD.MOV R234, RZ, RZ, -R234 ;  /* 0x000000ffffea9224 */ /* 0x000fe200078e0aea */
[----:B------:R-:W-:Y:S01]  /*a280*/  ISETP.GE.AND P1, PT, R4, RZ, PT ;  /* 0x000000ff0400720c */ /* 0x000fe20003f26270 */
[----:B------:R-:W-:Y:S01]  /*a290*/  IMAD.HI.U32 R4, R3, R239, RZ ;  /* 0x000000ef03047227 */ /* 0x000fe200078e00ff */
[----:B------:R-:W-:-:S02]  /*a2a0*/  ISETP.GT.U32.AND P3, PT, R0, R237, PT ;  /* 0x000000ed0000720c */ /* 0x000fc40003f64070 */
[----:B------:R-:W-:Y:S01]  /*a2b0*/  ISETP.GE.AND P6, PT, R7, RZ, PT ;  /* 0x000000ff0700720c */ /* 0x000fe20003fc6270 */
[----:B------:R-:W-:Y:S01]  /*a2c0*/  @!P2 IMAD.MOV R235, RZ, RZ, -R235 ;  /* 0x000000ffffeba224 */ /* 0x000fe200078e0aeb */
[----:B------:R-:W-:Y:S01]  /*a2d0*/  IABS R241, R7 ;  /* 0x0000000700f17213 */ /* 0x000fe20000000000 */
[----:B------:R-:W-:Y:S01]  /*a2e0*/  IMAD.MOV R7, RZ, RZ, -R4 ;  /* 0x000000ffff077224 */ /* 0x000fe200078e0a04 */
[----:B------:R-:W-:Y:S01]  /*a2f0*/  IABS R240, R5 ;  /* 0x0000000500f07213 */ /* 0x000fe20000000000 */
[----:B------:R-:W-:Y:S01]  /*a300*/  @!P0 IMAD.IADD R238, R238, 0x1, -R0 ;  /* 0x00000001eeee8824 */ /* 0x000fe200078e0a00 */
[----:B------:R-:W-:Y:S01]  /*a310*/  ISETP.GE.AND P2, PT, R5, RZ, PT ;  /* 0x000000ff0500720c */ /* 0x000fe20003f46270 */
[----:B------:R-:W-:Y:S01]  /*a320*/  IMAD R239, R0, R7, R239 ;  /* 0x0000000700ef7224 */ /* 0x000fe200078e02ef */
[----:B------:R-:W-:Y:S01]  /*a330*/  ISETP.GE.AND P4, PT, R8, RZ, PT ;  /* 0x000000ff0800720c */ /* 0x000fe20003f86270 */
[----:B------:R-:W-:Y:S01]  /*a340*/  IMAD.HI.U32 R5, R3, R240, RZ ;  /* 0x000000f003057227 */ /* 0x000fe200078e00ff */
[----:B------:R-:W-:-:S02]  /*a350*/  ISETP.GT.U32.AND P0, PT, R0, R238, PT ;  /* 0x000000ee0000720c */ /* 0x000fc40003f04070 */
[----:B------:R-:W-:Y:S01]  /*a360*/  IADD3 R7, R2, 0xe0, RZ ;  /* 0x000000e002077810 */ /* 0x000fe20007ffe0ff */
[----:B------:R-:W-:Y:S01]  /*a370*/  @!P3 IMAD.IADD R237, R237, 0x1, -R0 ;  /* 0x00000001ededb824 */ /* 0x000fe200078e0a00 */
[----:B------:R-:W-:Y:S01]  /*a380*/  ISETP.GT.U32.AND P3, PT, R0, R239, PT ;  /* 0x000000ef0000720c */ /* 0x000fe20003f64070 */
[----:B------:R-:W-:Y:S01]  /*a390*/  IMAD.HI.U32 R4, R3, R241, RZ ;  /* 0x000000f103047227 */ /* 0x000fe200078e00ff */
[----:B------:R-:W-:-:S03]  /*a3a0*/  IABS R245, R7 ;  /* 0x0000000700f57213 */ /* 0x000fc60000000000 */
[----:B------:R-:W-:Y:S01]  /*a3b0*/  VIADD R8, R2, 0xdd ;  /* 0x000000dd02087836 */ /* 0x000fe20000000000 */
[----:B------:R-:W-:Y:S01]  /*a3c0*/  IADD3 R4, -R4, RZ, RZ ;  /* 0x000000ff04047210 */ /* 0x000fe20007ffe1ff */
[----:B------:R-:W-:Y:S02]  /*a3d0*/  IMAD.MOV R5, RZ, RZ, -R5 ;  /* 0x000000ffff057224 */ /* 0x000fe400078e0a05 */
[----:B------:R-:W-:Y:S01]  /*a3e0*/  @!P0 IADD3 R238, R238, -R0, RZ ;  /* 0x80000000eeee8210 */ /* 0x000fe20007ffe0ff */
[----:B------:R-:W-:Y:S01]  /*a3f0*/  @!P5 IMAD.MOV R237, RZ, RZ, -R237 ;  /* 0x000000ffffedd224 */ /* 0x000fe200078e0aed */
[----:B------:R-:W-:Y:S01]  /*a400*/  IABS R242, R8 ;  /* 0x0000000800f27213 */ /* 0x000fe20000000000 */
[----:B------:R-:W-:Y:S01]  /*a410*/  IMAD R240, R0, R5, R240 ;  /* 0x0000000500f07224 */ /* 0x000fe200078e02f0 */
[----:B------:R-:W-:Y:S01]  /*a420*/  @!P4 IADD3 R238, -R238, RZ, RZ ;  /* 0x000000ffeeeec210 */ /* 0x000fe20007ffe1ff */
[C---:B------:R-:W-:Y:S02]  /*a430*/  IMAD R241, R0.reuse, R4, R241 ;  /* 0x0000000400f17224 */ /* 0x040fe400078e02f1 */
[----:B------:R-:W-:Y:S01]  /*a440*/  IMAD.HI.U32 R4, R3, R242, RZ ;  /* 0x000000f203047227 */ /* 0x000fe200078e00ff */
[----:B------:R-:W-:-:S02]  /*a450*/  ISETP.GT.U32.AND P0, PT, R0, R240, PT ;  /* 0x000000f00000720c */ /* 0x000fc40003f04070 */
[----:B------:R-:W-:Y:S01]  /*a460*/  ISETP.GT.U32.AND P5, PT, R0, R241, PT ;  /* 0x000000f10000720c */ /* 0x000fe20003fa4070 */
[----:B------:R-:W-:-:S04]  /*a470*/  IMAD.HI.U32 R5, R3, R243, RZ ;  /* 0x000000f303057227 */ /* 0x000fc800078e00ff */
[----:B------:R-:W-:Y:S02]  /*a480*/  @!P3 IMAD.IADD R239, R239, 0x1, -R0 ;  /* 0x00000001efefb824 */ /* 0x000fe400078e0a00 */
[----:B------:R-:W-:Y:S02]  /*a490*/  IMAD.MOV R11, RZ, RZ, -R4 ;  /* 0x000000ffff0b7224 */ /* 0x000fe400078e0a04 */
[----:B------:R-:W-:Y:S01]  /*a4a0*/  IMAD.MOV R5, RZ, RZ, -R5 ;  /* 0x000000ffff057224 */ /* 0x000fe200078e0a05 */
[C---:B------:R-:W-:Y:S01]  /*a4b0*/  ISETP.GT.U32.AND P3, PT, R0.reuse, R239, PT ;  /* 0x000000ef0000720c */ /* 0x040fe20003f64070 */
[C---:B------:R-:W-:Y:S02]  /*a4c0*/  IMAD R242, R0.reuse, R11, R242 ;  /* 0x0000000b00f27224 */ /* 0x040fe400078e02f2 */
[----:B------:R-:W-:Y:S02]  /*a4d0*/  IMAD R243, R0, R5, R243 ;  /* 0x0000000500f37224 */ /* 0x000fe400078e02f3 */
[--C-:B------:R-:W-:Y:S01]  /*a4e0*/  @!P0 IMAD.IADD R240, R240, 0x1, -R0.reuse ;  /* 0x00000001f0f08824 */ /* 0x100fe200078e0a00 */
[C---:B------:R-:W-:Y:S01]  /*a4f0*/  ISETP.GT.U32.AND P4, PT, R0.reuse, R242, PT ;  /* 0x000000f20000720c */ /* 0x040fe20003f84070 */
[----:B------:R-:W-:Y:S01]  /*a500*/  @!P5 IMAD.IADD R241, R241, 0x1, -R0 ;  /* 0x00000001f1f1d824 */ /* 0x000fe200078e0a00 */
[C---:B------:R-:W-:Y:S01]  /*a510*/  ISETP.GT.U32.AND P0, PT, R0.reuse, R243, PT ;  /* 0x000000f30000720c */ /* 0x040fe20003f04070 */
[----:B------:R-:W-:Y:S01]  /*a520*/  IMAD.HI.U32 R4, R3, R244, RZ ;  /* 0x000000f403047227 */ /* 0x000fe200078e00ff */
[----:B------:R-:W-:-:S03]  /*a530*/  ISETP.GT.U32.AND P5, PT, R0, R240, PT ;  /* 0x000000f00000720c */ /* 0x000fc60003fa4070 */
[----:B------:R-:W-:Y:S01]  /*a540*/  @!P3 IMAD.IADD R239, R239, 0x1, -R0 ;  /* 0x00000001efefb824 */ /* 0x000fe200078e0a00 */
[----:B------:R-:W-:Y:S01]  /*a550*/  ISETP.GE.AND P3, PT, R8, RZ, PT ;  /* 0x000000ff0800720c */ /* 0x000fe20003f66270 */
[----:B------:R-:W-:Y:S02]  /*a560*/  VIADD R8, R2, 0xe1 ;  /* 0x000000e102087836 */ /* 0x000fe40000000000 */
[----:B------:R-:W-:-:S03]  /*a570*/  IMAD.HI.U32 R5, R3, R245, RZ ;  /* 0x000000f503057227 */ /* 0x000fc600078e00ff */
[----:B------:R-:W-:Y:S01]  /*a580*/  IABS R247, R8 ;  /* 0x0000000800f77213 */ /* 0x000fe20000000000 */
[----:B------:R-:W-:Y:S01]  /*a590*/  @!P4 IMAD.IADD R242, R242, 0x1, -R0 ;  /* 0x00000001f2f2c824 */ /* 0x000fe200078e0a00 */
[----:B------:R-:W-:Y:S01]  /*a5a0*/  @!P0 IADD3 R243, R243, -R0, RZ ;  /* 0x80000000f3f38210 */ /* 0x000fe20007ffe0ff */
[----:B------:R-:W-:Y:S01]  /*a5b0*/  IMAD.MOV R11, RZ, RZ, -R4 ;  /* 0x000000ffff0b7224 */ /* 0x000fe200078e0a04 */
[C---:B------:R-:W-:Y:S01]  /*a5c0*/  ISETP.GT.U32.AND P4, PT, R0.reuse, R241, PT ;  /* 0x000000f10000720c */ /* 0x040fe20003f84070 */
[----:B------:R-:W-:Y:S01]  /*a5d0*/  IMAD.HI.U32 R10, R3, R247, RZ ;  /* 0x000000f7030a7227 */ /* 0x000fe200078e00ff */
[----:B------:R-:W-:Y:S02]  /*a5e0*/  ISETP.GT.U32.AND P0, PT, R0, R243, PT ;  /* 0x000000f30000720c */ /* 0x000fe40003f04070 */
[----:B------:R-:W-:Y:S01]  /*a5f0*/  IADD3 R4, R2, 0xe2, RZ ;  /* 0x000000e202047810 */ /* 0x000fe20007ffe0ff */
[----:B------:R-:W-:Y:S02]  /*a600*/  IMAD.MOV R5, RZ, RZ, -R5 ;  /* 0x000000ffff057224 */ /* 0x000fe400078e0a05 */
[----:B------:R-:W-:Y:S01]  /*a610*/  IMAD R244, R0, R11, R244 ;  /* 0x0000000b00f47224 */ /* 0x000fe200078e02f4 */
[----:B------:R-:W-:Y:S01]  /*a620*/  IABS R19, R4 ;  /* 0x0000000400137213 */ /* 0x000fe20000000000 */
[----:B------:R-:W-:-:S02]  /*a630*/  IMAD.MOV R11, RZ, RZ, -R10 ;  /* 0x000000ffff0b7224 */ /* 0x000fc400078e0a0a */
[C---:B------:R-:W-:Y:S02]  /*a640*/  IMAD R245, R0.reuse, R5, R245 ;  /* 0x0000000500f57224 */ /* 0x040fe400078e02f5 */
[----:B------:R-:W-:Y:S01]  /*a650*/  IMAD R247, R0, R11, R247 ;  /* 0x0000000b00f77224 */ /* 0x000fe200078e02f7 */
[----:B------:R-:W-:Y:S01]  /*a660*/  @!P4 IADD3 R241, R241, -R0, RZ ;  /* 0x80000000f1f1c210 */ /* 0x000fe20007ffe0ff */
[--C-:B------:R-:W-:Y:S01]  /*a670*/  @!P5 IMAD.IADD R240, R240, 0x1, -R0.reuse ;  /* 0x00000001f0f0d824 */ /* 0x100fe200078e0a00 */
[C---:B------:R-:W-:Y:S01]  /*a680*/  ISETP.GT.U32.AND P5, PT, R0.reuse, R244, PT ;  /* 0x000000f40000720c */ /* 0x040fe20003fa4070 */
[----:B------:R-:W-:Y:S01]  /*a690*/  @!P1 IMAD.MOV R239, RZ, RZ, -R239 ;  /* 0x000000ffffef9224 */ /* 0x000fe200078e0aef */
[C---:B------:R-:W-:Y:S01]  /*a6a0*/  ISETP.GT.U32.AND P4, PT, R0.reuse, R245, PT ;  /* 0x000000f50000720c */ /* 0x040fe20003f84070 */
[----:B------:R-:W-:Y:S01]  /*a6b0*/  @!P0 IMAD.IADD R243, R243, 0x1, -R0 ;  /* 0x00000001f3f38824 */ /* 0x000fe200078e0a00 */
[----:B------:R-:W-:Y:S01]  /*a6c0*/  ISETP.GT.U32.AND P1, PT, R0, R242, PT ;  /* 0x000000f20000720c */ /* 0x000fe20003f24070 */
[----:B------:R-:W-:Y:S01]  /*a6d0*/  VIADD R5, R2, 0xe3 ;  /* 0x000000e302057836 */ /* 0x000fe20000000000 */
[----:B------:R-:W-:Y:S01]  /*a6e0*/  ISETP.GT.U32.AND P0, PT, R0, R247, PT ;  /* 0x000000f70000720c */ /* 0x000fe20003f04070 */
[----:B------:R-:W-:-:S03]  /*a6f0*/  IMAD.HI.U32 R10, R3, R19, RZ ;  /* 0x00000013030a7227 */ /* 0x000fc600078e00ff */
[----:B------:R-:W-:Y:S01]  /*a700*/  IABS R24, R5 ;  /* 0x0000000500187213 */ /* 0x000fe20000000000 */
[----:B------:R-:W-:Y:S02]  /*a710*/  @!P6 IMAD.MOV R241, RZ, RZ, -R241 ;  /* 0x000000fffff1e224 */ /* 0x000fe400078e0af1 */
[----:B------:R-:W-:Y:S01]  /*a720*/  @!P5 IADD3 R244, R244, -R0, RZ ;  /* 0x80000000f4f4d210 */ /* 0x000fe20007ffe0ff */
[----:B------:R-:W-:Y:S01]  /*a730*/  IMAD.MOV R10, RZ, RZ, -R10 ;  /* 0x000000ffff0a7224 */ /* 0x000fe200078e0a0a */
[----:B------:R-:W-:Y:S01]  /*a740*/  ISETP.GE.AND P5, PT, R9, RZ, PT ;  /* 0x000000ff0900720c */ /* 0x000fe20003fa6270 */
[--C-:B------:R-:W-:Y:S01]  /*a750*/  @!P4 IMAD.IADD R245, R245, 0x1, -R0.reuse ;  /* 0x00000001f5f5c824 */ /* 0x100fe200078e0a00 */
[----:B------:R-:W-:Y:S01]  /*a760*/  ISETP.GE.AND P4, PT, R7, RZ, PT ;  /* 0x000000ff0700720c */ /* 0x000fe20003f86270 */
[--C-:B------:R-:W-:Y:S01]  /*a770*/  @!P1 IMAD.IADD R242, R242, 0x1, -R0.reuse ;  /* 0x00000001f2f29824 */ /* 0x100fe200078e0a00 */
[----:B------:R-:W-:Y:S01]  /*a780*/  ISETP.GE.AND P1, PT, R6, RZ, PT ;  /* 0x000000ff0600720c */ /* 0x000fe20003f26270 */
[----:B------:R-:W-:Y:S01]  /*a790*/  @!P0 IMAD.IADD R247, R247, 0x1, -R0 ;  /* 0x00000001f7f78824 */ /* 0x000fe200078e0a00 */
[C---:B------:R-:W-:Y:S01]  /*a7a0*/  ISETP.GT.U32.AND P0, PT, R0.reuse, R244, PT ;  /* 0x000000f40000720c */ /* 0x040fe20003f04070 */
[----:B------:R-:W-:Y:S01]  /*a7b0*/  IMAD.HI.U32 R6, R3, R24, RZ ;  /* 0x0000001803067227 */ /* 0x000fe200078e00ff */
[----:B------:R-:W-:-:S02]  /*a7c0*/  ISETP.GT.U32.AND P6, PT, R0, R245, PT ;  /* 0x000000f50000720c */ /* 0x000fc40003fc4070 */
[----:B------:R-:W-:Y:S01]  /*a7d0*/  @!P3 IADD3 R242, -R242, RZ, RZ ;  /* 0x000000fff2f2b210 */ /* 0x000fe20007ffe1ff */
[----:B------:R-:W-:Y:S01]  /*a7e0*/  IMAD.MOV R9, RZ, RZ, -R6 ;  /* 0x000000ffff097224 */ /* 0x000fe200078e0a06 */
[----:B------:R-:W-:Y:S01]  /*a7f0*/  IADD3 R6, R2, 0xe5, RZ ;  /* 0x000000e502067810 */ /* 0x000fe20007ffe0ff */
[----:B------:R-:W-:Y:S02]  /*a800*/  IMAD R19, R0, R10, R19 ;  /* 0x0000000a00137224 */ /* 0x000fe400078e0213 */
[----:B------:R-:W-:Y:S01]  /*a810*/  VIADD R7, R2, 0xe4 ;  /* 0x000000e402077836 */ /* 0x000fe20000000000 */
[----:B------:R-:W-:Y:S01]  /*a820*/  IABS R20, R6 ;  /* 0x0000000600147213 */ /* 0x000fe20000000000 */
[C---:B------:R-:W-:Y:S01]  /*a830*/  IMAD R24, R0.reuse, R9, R24 ;  /* 0x0000000900187224 */ /* 0x040fe200078e0218 */
[C---:B------:R-:W-:Y:S01]  /*a840*/  ISETP.GT.U32.AND P3, PT, R0.reuse, R19, PT ;  /* 0x000000130000720c */ /* 0x040fe20003f64070 */
[----:B------:R-:W-:Y:S01]  /*a850*/  @!P2 IMAD.MOV R240, RZ, RZ, -R240 ;  /* 0x000000fffff0a224 */ /* 0x000fe200078e0af0 */
[----:B------:R-:W-:Y:S01]  /*a860*/  ISETP.GT.U32.AND P2, PT, R0, R247, PT ;  /* 0x000000f70000720c */ /* 0x000fe20003f44070 */
[--C-:B------:R-:W-:Y:S01]  /*a870*/  @!P0 IMAD.IADD R244, R244, 0x1, -R0.reuse ;  /* 0x00000001f4f48824 */ /* 0x100fe200078e0a00 */
[----:B------:R-:W-:Y:S01]  /*a880*/  IABS R25, R7 ;  /* 0x0000000700197213 */ /* 0x000fe20000000000 */
[----:B------:R-:W-:Y:S01]  /*a890*/  @!P1 IMAD.MOV R243, RZ, RZ, -R243 ;  /* 0x000000fffff39224 */ /* 0x000fe200078e0af3 */
[----:B------:R-:W-:Y:S01]  /*a8a0*/  ISETP.GT.U32.AND P0, PT, R0, R24, PT ;  /* 0x000000180000720c */ /* 0x000fe20003f04070 */
[----:B------:R-:W-:Y:S01]  /*a8b0*/  @!P6 IMAD.IADD R245, R245, 0x1, -R0 ;  /* 0x00000001f5f5e824 */ /* 0x000fe200078e0a00 */
[----:B------:R-:W-:Y:S01]  /*a8c0*/  ISETP.GE.AND P1, PT, R8, RZ, PT ;  /* 0x000000ff0800720c */ /* 0x000fe20003f26270 */
[----:B------:R-:W-:Y:S01]  /*a8d0*/  @!P5 IMAD.MOV R244, RZ, RZ, -R244 ;  /* 0x000000fffff4d224 */ /* 0x000fe200078e0af4 */
[----:B------:R-:W-:Y:S01]  /*a8e0*/  ISETP.GE.AND P6, PT, R4, RZ, PT ;  /* 0x000000ff0400720c */ /* 0x000fe20003fc6270 */
[----:B------:R-:W-:-:S04]  /*a8f0*/  IMAD.HI.U32 R4, R3, R25, RZ ;  /* 0x0000001903047227 */ /* 0x000fc800078e00ff */
[----:B------:R-:W-:Y:S01]  /*a900*/  IMAD.MOV R4, RZ, RZ, -R4 ;  /* 0x000000ffff047224 */ /* 0x000fe200078e0a04 */
[----:B------:R-:W-:Y:S01]  /*a910*/  @!P2 IADD3 R247, R247, -R0, RZ ;  /* 0x80000000f7f7a210 */ /* 0x000fe20007ffe0ff */
[----:B------:R-:W-:Y:S01]  /*a920*/  @!P3 IMAD.IADD R19, R19, 0x1, -R0 ;  /* 0x000000011313b824 */ /* 0x000fe200078e0a00 */
[----:B------:R-:W-:Y:S01]  /*a930*/  ISETP.GE.AND P2, PT, R5, RZ, PT ;  /* 0x000000ff0500720c */ /* 0x000fe20003f46270 */
[----:B------:R-:W-:Y:S01]  /*a940*/  IMAD R25, R0, R4, R25 ;  /* 0x0000000400197224 */ /* 0x000fe200078e0219 */
[----:B------:R-:W-:Y:S01]  /*a950*/  @!P0 IADD3 R24, R24, -R0, RZ ;  /* 0x8000000018188210 */ /* 0x000fe20007ffe0ff */
[----:B------:R-:W-:Y:S01]  /*a960*/  @!P1 IMAD.MOV R247, RZ, RZ, -R247 ;  /* 0x000000fffff79224 */ /* 0x000fe200078e0af7 */
[----:B------:R-:W-:Y:S01]  /*a970*/  ISETP.GT.U32.AND P0, PT, R0, R19, PT ;  /* 0x000000130000720c */ /* 0x000fe20003f04070 */
[----:B------:R-:W-:Y:S01]  /*a980*/  VIADD R4, R2, 0xe6 ;  /* 0x000000e602047836 */ /* 0x000fe20000000000 */
[C---:B------:R-:W-:Y:S01]  /*a990*/  ISETP.GT.U32.AND P1, PT, R0.reuse, R25, PT ;  /* 0x000000190000720c */ /* 0x040fe20003f24070 */
[----:B------:R-:W-:Y:S01]  /*a9a0*/  @!P4 IMAD.MOV R245, RZ, RZ, -R245 ;  /* 0x000000fffff5c224 */ /* 0x000fe200078e0af5 */
[----:B------:R-:W-:Y:S01]  /*a9b0*/  ISETP.GT.U32.AND P5, PT, R0, R24, PT ;  /* 0x000000180000720c */ /* 0x000fe20003fa4070 */
[----:B------:R-:W-:Y:S01]  /*a9c0*/  IMAD.HI.U32 R5, R3, R20, RZ ;  /* 0x0000001403057227 */ /* 0x000fe200078e00ff */
[----:B------:R-:W-:-:S02]  /*a9d0*/  IABS R21, R4 ;  /* 0x0000000400157213 */ /* 0x000fc40000000000 */
[----:B------:R-:W-:Y:S01]  /*a9e0*/  ISETP.GE.AND P4, PT, R6, RZ, PT ;  /* 0x000000ff0600720c */ /* 0x000fe20003f86270 */
[----:B------:R-:W-:Y:S01]  /*a9f0*/  IMAD.MOV R5, RZ, RZ, -R5 ;  /* 0x000000ffff057224 */ /* 0x000fe200078e0a05 */
[C---:B------:R-:W-:Y:S01]  /*aa00*/  IADD3 R6, R2.reuse, 0xe7, RZ ;  /* 0x000000e702067810 */ /* 0x040fe20007ffe0ff */
[----:B------:R-:W-:Y:S01]  /*aa10*/  VIADD R8, R2, 0xea ;  /* 0x000000ea02087836 */ /* 0x000fe20000000000 */
[----:B------:R-:W-:Y:S01]  /*aa20*/  ISETP.GE.AND P3, PT, R7, RZ, PT ;  /* 0x000000ff0700720c */ /* 0x000fe20003f66270 */
[----:B------:R-:W-:Y:S01]  /*aa30*/  IMAD R20, R0, R5, R20 ;  /* 0x0000000500147224 */ /* 0x000fe200078e0214 */
[----:B------:R-:W-:Y:S01]  /*aa40*/  @!P0 IADD3 R19, R19, -R0, RZ ;  /* 0x8000000013138210 */ /* 0x000fe20007ffe0ff */
[----:B------:R-:W-:Y:S01]  /*aa50*/  @!P1 IMAD.IADD R25, R25, 0x1, -R0 ;  /* 0x0000000119199824 */ /* 0x000fe200078e0a00 */
[----:B------:R-:W-:Y:S01]  /*aa60*/  ISETP.GE.AND P0, PT, R4, RZ, PT ;  /* 0x000000ff0400720c */ /* 0x000fe20003f06270 */
[----:B------:R-:W-:Y:S01]  /*aa70*/  IMAD.HI.U32 R4, R3, R21, RZ ;  /* 0x0000001503047227 */ /* 0x000fe200078e00ff */
[----:B------:R-:W-:-:S02]  /*aa80*/  IABS R22, R6 ;  /* 0x0000000600167213 */ /* 0x000fc40000000000 */
[----:B------:R-:W-:Y:S01]  /*aa90*/  IABS R32, R8 ;  /* 0x0000000800207213 */ /* 0x000fe20000000000 */
[----:B------:R-:W-:Y:S01]  /*aaa0*/  @!P6 IMAD.MOV R19, RZ, RZ, -R19 ;  /* 0x000000ffff13e224 */ /* 0x000fe200078e0a13 */
[----:B------:R-:W-:Y:S01]  /*aab0*/  ISETP.GT.U32.AND P6, PT, R0, R25, PT ;  /* 0x000000190000720c */ /* 0x000fe20003fc4070 */
[----:B------:R-:W-:Y:S01]  /*aac0*/  @!P5 IMAD.IADD R24, R24, 0x1, -R0 ;  /* 0x000000011818d824 */ /* 0x000fe200078e0a00 */
[----:B------:R-:W-:Y:S01]  /*aad0*/  ISETP.GE.AND P5, PT, R6, RZ, PT ;  /* 0x000000ff0600720c */ /* 0x000fe20003fa6270 */
[----:B------:R-:W-:Y:S01]  /*aae0*/  VIADD R7, R2, 0xe9 ;  /* 0x000000e902077836 */ /* 0x000fe20000000000 */
[----:B------:R-:W-:Y:S01]  /*aaf0*/  IADD3 R6, -R4, RZ, RZ ;  /* 0x000000ff04067210 */ /* 0x000fe20007ffe1ff */
[----:B------:R-:W-:Y:S01]  /*ab00*/  IMAD.HI.U32 R4, R3, R22, RZ ;  /* 0x0000001603047227 */ /* 0x000fe200078e00ff */
[C---:B------:R-:W-:Y:S02]  /*ab10*/  ISETP.GT.U32.AND P1, PT, R0.reuse, R20, PT ;  /* 0x000000140000720c */ /* 0x040fe40003f24070 */
[----:B------:R-:W-:Y:S01]  /*ab20*/  IABS R30, R7 ;  /* 0x00000007001e7213 */ /* 0x000fe20000000000 */
[----:B------:R-:W-:-:S02]  /*ab30*/  IMAD R21, R0, R6, R21 ;  /* 0x0000000600157224 */ /* 0x000fc400078e0215 */
[----:B------:R-:W-:Y:S02]  /*ab40*/  IMAD.MOV R9, RZ, RZ, -R4 ;  /* 0x000000ffff097224 */ /* 0x000fe400078e0a04 */
[----:B------:R-:W-:Y:S01]  /*ab50*/  @!P6 IMAD.IADD R25, R25, 0x1, -R0 ;  /* 0x000000011919e824 */ /* 0x000fe200078e0a00 */
[C---:B------:R-:W-:Y:S01]  /*ab60*/  ISETP.GT.U32.AND P6, PT, R0.reuse, R21, PT ;  /* 0x000000150000720c */ /* 0x040fe20003fc4070 */
[C---:B------:R-:W-:Y:S02]  /*ab70*/  IMAD R22, R0.reuse, R9, R22 ;  /* 0x0000000900167224 */ /* 0x040fe400078e0216 */
[----:B------:R-:W-:Y:S01]  /*ab80*/  IMAD.HI.U32 R6, R3, R32, RZ ;  /* 0x0000002003067227 */ /* 0x000fe200078e00ff */
[----:B------:R-:W-:Y:S02]  /*ab90*/  @!P3 IADD3 R25, -R25, RZ, RZ ;  /* 0x000000ff1919b210 */ /* 0x000fe40007ffe1ff */
[----:B------:R-:W-:Y:S01]  /*aba0*/  ISETP.GT.U32.AND P3, PT, R0, R22, PT ;  /* 0x000000160000720c */ /* 0x000fe20003f64070 */
[----:B------:R-:W-:Y:S01]  /*abb0*/  IMAD.MOV R6, RZ, RZ, -R6 ;  /* 0x000000ffff067224 */ /* 0x000fe200078e0a06 */
[----:B------:R-:W-:Y:S01]  /*abc0*/  @!P1 IADD3 R20, R20, -R0, RZ ;  /* 0x8000000014149210 */ /* 0x000fe20007ffe0ff */
[----:B------:R-:W-:-:S02]  /*abd0*/  VIADD R5, R2, 0xe8 ;  /* 0x000000e802057836 */ /* 0x000fc40000000000 */
[C---:B------:R-:W-:Y:S01]  /*abe0*/  IMAD R32, R0.reuse, R6, R32 ;  /* 0x0000000600207224 */ /* 0x040fe200078e0220 */
[C---:B------:R-:W-:Y:S01]  /*abf0*/  ISETP.GT.U32.AND P1, PT, R0.reuse, R20, PT ;  /* 0x000000140000720c */ /* 0x040fe20003f24070 */
[----:B------:R-:W-:Y:S01]  /*ac00*/  @!P6 IMAD.IADD R21, R21, 0x1, -R0 ;  /* 0x000000011515e824 */ /* 0x000fe200078e0a00 */
[----:B------:R-:W-:Y:S01]  /*ac10*/  IABS R23, R5 ;  /* 0x0000000500177213 */ /* 0x000fe20000000000 */
[----:B------:R-:W-:Y:S01]  /*ac20*/  @!P2 IMAD.MOV R24, RZ, RZ, -R24 ;  /* 0x000000ffff18a224 */ /* 0x000fe200078e0a18 */
[----:B------:R-:W-:Y:S01]  /*ac30*/  ISETP.GE.AND P2, PT, R5, RZ, PT ;  /* 0x000000ff0500720c */ /* 0x000fe20003f46270 */
[----:B------:R-:W-:Y:S01]  /*ac40*/  IMAD.HI.U32 R5, R3, R30, RZ ;  /* 0x0000001e03057227 */ /* 0x000fe200078e00ff */
[----:B------:R-:W-:-:S03]  /*ac50*/  ISETP.GT.U32.AND P6, PT, R0, R21, PT ;  /* 0x000000150000720c */ /* 0x000fc60003fc4070 */
[----:B------:R-:W-:Y:S02]  /*ac60*/  @!P3 IMAD.IADD R22, R22, 0x1, -R0 ;  /* 0x000000011616b824 */ /* 0x000fe400078e0a00 */
[----:B------:R-:W-:Y:S02]  /*ac70*/  IMAD.MOV R5, RZ, RZ, -R5 ;  /* 0x000000ffff057224 */ /* 0x000fe400078e0a05 */
[----:B------:R-:W-:Y:S01]  /*ac80*/  IMAD.HI.U32 R4, R3, R23, RZ ;  /* 0x0000001703047227 */ /* 0x000fe200078e00ff */
[----:B------:R-:W-:Y:S02]  /*ac90*/  ISETP.GT.U32.AND P3, PT, R0, R22, PT ;  /* 0x000000160000720c */ /* 0x000fe40003f64070 */
[-C--:B------:R-:W-:Y:S01]  /*aca0*/  @!P1 IADD3 R20, R20, -R0.reuse, RZ ;  /* 0x8000000014149210 */ /* 0x080fe20007ffe0ff */
[----:B------:R-:W-:Y:S02]  /*acb0*/  IMAD R30, R0, R5, R30 ;  /* 0x00000005001e7224 */ /* 0x000fe400078e021e */
[----:B------:R-:W-:Y:S01]  /*acc0*/  @!P6 IADD3 R21, R21, -R0, RZ ;  /* 0x800000001515e210 */ /* 0x000fe20007ffe0ff */
[----:B------:R-:W-:Y:S01]  /*acd0*/  VIADD R5, R2, 0xec ;  /* 0x000000ec02057836 */ /* 0x000fe20000000000 */
[----:B------:R-:W-:Y:S01]  /*ace0*/  ISETP.GE.AND P6, PT, R7, RZ, PT ;  /* 0x000000ff0700720c */ /* 0x000fe20003fc6270 */
[----:B------:R-:W-:-:S02]  /*acf0*/  IMAD.MOV R4, RZ, RZ, -R4 ;  /* 0x000000ffff047224 */ /* 0x000fc400078e0a04 */
[----:B------:R-:W-:Y:S01]  /*ad00*/  @!P0 IMAD.MOV R21, RZ, RZ, -R21 ;  /* 0x000000ffff158224 */ /* 0x000fe200078e0a15 */
[C---:B------:R-:W-:Y:S01]  /*ad10*/  ISETP.GT.U32.AND P0, PT, R0.reuse, R32, PT ;  /* 0x000000200000720c */ /* 0x040fe20003f04070 */
[C---:B------:R-:W-:Y:S01]  /*ad20*/  IMAD R23, R0.reuse, R4, R23 ;  /* 0x0000000400177224 */ /* 0x040fe200078e0217 */
[----:B------:R-:W-:Y:S01]  /*ad30*/  IABS R27, R5 ;  /* 0x00000005001b7213 */ /* 0x000fe20000000000 */
[----:B------:R-:W-:Y:S01]  /*ad40*/  @!P4 IMAD.MOV R20, RZ, RZ, -R20 ;  /* 0x000000ffff14c224 */ /* 0x000fe200078e0a14 */
[----:B------:R-:W-:Y:S01]  /*ad50*/  ISETP.GT.U32.AND P4, PT, R0, R30, PT ;  /* 0x0000001e0000720c */ /* 0x000fe20003f84070 */
[----:B------:R-:W-:Y:S01]  /*ad60*/  @!P3 IMAD.IADD R22, R22, 0x1, -R0 ;  /* 0x000000011616b824 */ /* 0x000fe200078e0a00 */
[----:B------:R-:W-:Y:S01]  /*ad70*/  ISETP.GE.AND P3, PT, R8, RZ, PT ;  /* 0x000000ff0800720c */ /* 0x000fe20003f66270 */
[----:B------:R-:W-:Y:S01]  /*ad80*/  IMAD.HI.U32 R7, R3, R27, RZ ;  /* 0x0000001b03077227 */ /* 0x000fe200078e00ff */
[----:B------:R-:W-:-:S03]  /*ad90*/  ISETP.GT.U32.AND P1, PT, R0, R23, PT ;  /* 0x000000170000720c */ /* 0x000fc60003f24070 */
[----:B------:R-:W-:Y:S02]  /*ada0*/  IMAD.MOV R7, RZ, RZ, -R7 ;  /* 0x000000ffff077224 */ /* 0x000fe400078e0a07 */
[----:B------:R-:W-:Y:S02]  /*adb0*/  @!P0 IMAD.IADD R32, R32, 0x1, -R0 ;  /* 0x0000000120208824 */ /* 0x000fe400078e0a00 */
[----:B------:R-:W-:Y:S02]  /*adc0*/  IMAD R27, R0, R7, R27 ;  /* 0x00000007001b7224 */ /* 0x000fe400078e021b */
[----:B------:R-:W-:Y:S01]  /*add0*/  @!P4 IADD3 R30, R30, -R0, RZ ;  /* 0x800000001e1ec210 */ /* 0x000fe20007ffe0ff */
[----:B------:R-:W-:Y:S01]  /*ade0*/  VIADD R4, R2, 0xeb ;  /* 0x000000eb02047836 */ /* 0x000fe20000000000 */
[C---:B------:R-:W-:Y:S01]  /*adf0*/  ISETP.GT.U32.AND P0, PT, R0.reuse, R32, PT ;  /* 0x000000200000720c */ /* 0x040fe20003f04070 */
[----:B------:R-:W-:Y:S01]  /*ae00*/  @!P5 IMAD.MOV R22, RZ, RZ, -R22 ;  /* 0x000000ffff16d224 */ /* 0x000fe200078e0a16 */
[----:B------:R-:W-:Y:S01]  /*ae10*/  ISETP.GT.U32.AND P4, PT, R0, R30, PT ;  /* 0x0000001e0000720c */ /* 0x000fe20003f84070 */
[----:B------:R-:W-:Y:S01]  /*ae20*/  @!P1 IMAD.IADD R23, R23, 0x1, -R0 ;  /* 0x0000000117179824 */ /* 0x000fe200078e0a00 */
[----:B------:R-:W-:Y:S01]  /*ae30*/  IABS R31, R4 ;  /* 0x00000004001f7213 */ /* 0x000fe20000000000 */
[----:B------:R-:W-:Y:S01]  /*ae40*/  VIADD R8, R2, 0xf0 ;  /* 0x000000f002087836 */ /* 0x000fe20000000000 */
[----:B------:R-:W-:-:S02]  /*ae50*/  ISETP.GE.AND P5, PT, R4, RZ, PT ;  /* 0x000000ff0400720c */ /* 0x000fc40003fa6270 */
[----:B------:R-:W-:Y:S01]  /*ae60*/  ISETP.GT.U32.AND P1, PT, R0, R23, PT ;  /* 0x000000170000720c */ /* 0x000fe20003f24070 */
[----:B------:R-:W-:Y:S01]  /*ae70*/  IMAD.HI.U32 R6, R3, R31, RZ ;  /* 0x0000001f03067227 */ /* 0x000fe200078e00ff */
[----:B------:R-:W-:-:S03]  /*ae80*/  IADD3 R4, R2, 0xef, RZ ;  /* 0x000000ef02047810 */ /* 0x000fc60007ffe0ff */
[----:B------:R-:W-:Y:S01]  /*ae90*/  @!P0 IMAD.IADD R32, R32, 0x1, -R0 ;  /* 0x0000000120208824 */ /* 0x000fe200078e0a00 */
[----:B------:R-:W-:Y:S01]  /*aea0*/  ISETP.GE.AND P0, PT, R4, RZ, PT ;  /* 0x000000ff0400720c */ /* 0x000fe20003f06270 */
[----:B------:R-:W-:Y:S01]  /*aeb0*/  IMAD.MOV R6, RZ, RZ, -R6 ;  /* 0x000000ffff067224 */ /* 0x000fe200078e0a06 */
[----:B------:R-:W-:Y:S01]  /*aec0*/  IABS R4, R4 ;  /* 0x0000000400047213 */ /* 0x000fe20000000000 */
[----:B------:R-:W-:Y:S01]  /*aed0*/  @!P3 IMAD.MOV R32, RZ, RZ, -R32 ;  /* 0x000000ffff20b224 */ /* 0x000fe200078e0a20 */
[----:B------:R-:W-:Y:S01]  /*aee0*/  ISETP.GT.U32.AND P3, PT, R0, R27, PT ;  /* 0x0000001b0000720c */ /* 0x000fe20003f64070 */
[----:B------:R-:W-:Y:S01]  /*aef0*/  @!P4 IMAD.IADD R30, R30, 0x1, -R0 ;  /* 0x000000011e1ec824 */ /* 0x000fe200078e0a00 */
[----:B------:R-:W-:Y:S01]  /*af00*/  ISETP.GE.AND P4, PT, R29, RZ, PT ;  /* 0x000000ff1d00720c */ /* 0x000fe20003f86270 */
[----:B------:R-:W-:Y:S01]  /*af10*/  IMAD.HI.U32 R12, R3, R4, RZ ;  /* 0x00000004030c7227 */ /* 0x000fe200078e00ff */
[----:B------:R-:W-:Y:S02]  /*af20*/  IABS R29, R29 ;  /* 0x0000001d001d7213 */ /* 0x000fe40000000000 */
[----:B------:R-:W-:Y:S01]  /*af30*/  @!P1 IADD3 R23, R23, -R0, RZ ;  /* 0x8000000017179210 */ /* 0x000fe20007ffe0ff */
[----:B------:R-:W-:Y:S01]  /*af40*/  IMAD R31, R0, R6, R31 ;  /* 0x00000006001f7224 */ /* 0x000fe200078e021f */
[----:B------:R-:W-:Y:S01]  /*af50*/  ISETP.GE.AND P1, PT, R5, RZ, PT ;  /* 0x000000ff0500720c */ /* 0x000fe20003f26270 */
[----:B------:R-:W-:Y:S01]  /*af60*/  VIADD R5, R2, 0xf1 ;  /* 0x000000f102057836 */ /* 0x000fe20000000000 */
[----:B------:R-:W-:Y:S01]  /*af70*/  @!P2 IADD3 R23, -R23, RZ, RZ ;  /* 0x000000ff1717a210 */ /* 0x000fe20007ffe1ff */
[----:B------:R-:W-:Y:S01]  /*af80*/  IMAD.HI.U32 R9, R3, R29, RZ ;  /* 0x0000001d03097227 */ /* 0x000fe200078e00ff */
[----:B------:R-:W-:-:S02]  /*af90*/  IADD3 R12, -R12, RZ, RZ ;  /* 0x000000ff0c0c7210 */ /* 0x000fc40007ffe1ff */
[C---:B------:R-:W-:Y:S01]  /*afa0*/  ISETP.GT.U32.AND P2, PT, R0.reuse, R31, PT ;  /* 0x0000001f0000720c */ /* 0x040fe20003f44070 */
[----:B------:R-:W-:Y:S01]  /*afb0*/  @!P3 IMAD.IADD R27, R27, 0x1, -R0 ;  /* 0x000000011b1bb824 */ /* 0x000fe200078e0a00 */
[----:B------:R-:W-:Y:S01]  /*afc0*/  IABS R7, R5 ;  /* 0x0000000500077213 */ /* 0x000fe20000000000 */
[----:B------:R-:W-:Y:S01]  /*afd0*/  IMAD.MOV R9, RZ, RZ, -R9 ;  /* 0x000000ffff097224 */ /* 0x000fe200078e0a09 */
[----:B------:R-:W-:Y:S01]  /*afe0*/  IABS R6, R8 ;  /* 0x0000000800067213 */ /* 0x000fe20000000000 */
[C---:B------:R-:W-:Y:S01]  /*aff0*/  IMAD R4, R0.reuse, R12, R4 ;  /* 0x0000000c00047224 */ /* 0x040fe200078e0204 */
[----:B------:R-:W-:Y:S01]  /*b000*/  ISETP.GT.U32.AND P3, PT, R0, R27, PT ;  /* 0x0000001b0000720c */ /* 0x000fe20003f64070 */
[----:B------:R-:W-:Y:S01]  /*b010*/  @!P6 IMAD.MOV R30, RZ, RZ, -R30 ;  /* 0x000000ffff1ee224 */ /* 0x000fe200078e0a1e */
[----:B------:R-:W-:Y:S01]  /*b020*/  ISETP.GE.AND P6, PT, R28, RZ, PT ;  /* 0x000000ff1c00720c */ /* 0x000fe20003fc6270 */
[----:B------:R-:W-:Y:S01]  /*b030*/  IMAD R29, R0, R9, R29 ;  /* 0x00000009001d7224 */ /* 0x000fe200078e021d */
[----:B------:R-:W-:Y:S01]  /*b040*/  IABS R28, R28 ;  /* 0x0000001c001c7213 */ /* 0x000fe20000000000 */
[----:B------:R-:W-:Y:S01]  /*b050*/  IMAD.HI.U32 R9, R3, R7, RZ ;  /* 0x0000000703097227 */ /* 0x000fe200078e00ff */
[----:B------:R-:W-:-:S02]  /*b060*/  IABS R12, R15 ;  /* 0x0000000f000c7213 */ /* 0x000fc40000000000 */
[----:B------:R-:W-:Y:S01]  /*b070*/  @!P2 IADD3 R31, R31, -R0, RZ ;  /* 0x800000001f1fa210 */ /* 0x000fe20007ffe0ff */
[----:B------:R-:W-:Y:S01]  /*b080*/  IMAD.MOV R9, RZ, RZ, -R9 ;  /* 0x000000ffff097224 */ /* 0x000fe200078e0a09 */
[----:B------:R-:W-:Y:S01]  /*b090*/  IABS R15, R14 ;  /* 0x0000000e000f7213 */ /* 0x000fe20000000000 */
[----:B------:R-:W-:Y:S01]  /*b0a0*/  IMAD.HI.U32 R10, R3, R28, RZ ;  /* 0x0000001c030a7227 */ /* 0x000fe200078e00ff */
[----:B------:R-:W-:-:S03]  /*b0b0*/  ISETP.GT.U32.AND P2, PT, R0, R31, PT ;  /* 0x0000001f0000720c */ /* 0x000fc60003f44070 */
[----:B------:R-:W-:Y:S01]  /*b0c0*/  @!P3 IMAD.IADD R27, R27, 0x1, -R0 ;  /* 0x000000011b1bb824 */ /* 0x000fe200078e0a00 */
[C---:B------:R-:W-:Y:S01]  /*b0d0*/  ISETP.GT.U32.AND P3, PT, R0.reuse, R4, PT ;  /* 0x000000040000720c */ /* 0x040fe20003f64070 */
[----:B------:R-:W-:Y:S02]  /*b0e0*/  IMAD R7, R0, R9, R7 ;  /* 0x0000000900077224 */ /* 0x000fe400078e0207 */
[----:B------:R-:W-:Y:S02]  /*b0f0*/  IMAD.MOV R10, RZ, RZ, -R10 ;  /* 0x000000ffff0a7224 */ /* 0x000fe400078e0a0a */
[----:B------:R-:W-:Y:S02]  /*b100*/  VIADD R9, R2, 0xf2 ;  /* 0x000000f202097836 */ /* 0x000fe40000000000 */
[----:B------:R-:W-:Y:S02]  /*b110*/  IMAD R28, R0, R10, R28 ;  /* 0x0000000a001c7224 */ /* 0x000fe400078e021c */
[----:B------:R-:W-:Y:S01]  /*b120*/  IMAD.HI.U32 R11, R3, R6, RZ ;  /* 0x00000006030b7227 */ /* 0x000fe200078e00ff */
[----:B------:R-:W-:-:S03]  /*b130*/  IABS R10, R9 ;  /* 0x00000009000a7213 */ /* 0x000fc60000000000 */
[----:B------:R-:W-:Y:S02]  /*b140*/  @!P3 IMAD.IADD R4, R4, 0x1, -R0 ;  /* 0x000000010404b824 */ /* 0x000fe400078e0a00 */
[----:B------:R-:W-:-:S03]  /*b150*/  IMAD.HI.U32 R13, R3, R10, RZ ;  /* 0x0000000a030d7227 */ /* 0x000fc600078e00ff */
[C---:B------:R-:W-:Y:S01]  /*b160*/  ISETP.GT.U32.AND P3, PT, R0.reuse, R4, PT ;  /* 0x000000040000720c */ /* 0x040fe20003f64070 */
[----:B------:R-:W-:Y:S01]  /*b170*/  @!P2 IMAD.IADD R31, R31, 0x1, -R0 ;  /* 0x000000011f1fa824 */ /* 0x000fe200078e0a00 */
[C---:B------:R-:W-:Y:S01]  /*b180*/  ISETP.GT.U32.AND P2, PT, R0.reuse, R29, PT ;  /* 0x0000001d0000720c */ /* 0x040fe20003f44070 */
[----:B------:R-:W-:Y:S01]  /*b190*/  IMAD.MOV R11, RZ, RZ, -R11 ;  /* 0x000000ffff0b7224 */ /* 0x000fe200078e0a0b */
[----:B------:R-:W-:Y:S01]  /*b1a0*/  IADD3 R14, -R13, RZ, RZ ;  /* 0x000000ff0d0e7210 */ /* 0x000fe20007ffe1ff */
[----:B------:R-:W-:Y:S01]  /*b1b0*/  @!P1 IMAD.MOV R27, RZ, RZ, -R27 ;  /* 0x000000ffff1b9224 */ /* 0x000fe200078e0a1b */
[----:B------:R-:W-:Y:S01]  /*b1c0*/  @!P5 IADD3 R31, -R31, RZ, RZ ;  /* 0x000000ff1f1fd210 */ /* 0x000fe20007ffe1ff */
[C---:B------:R-:W-:Y:S01]  /*b1d0*/  IMAD R6, R0.reuse, R11, R6 ;  /* 0x0000000b00067224 */ /* 0x040fe200078e0206 */
[C---:B------:R-:W-:Y:S01]  /*b1e0*/  ISETP.GT.U32.AND P5, PT, R0.reuse, R28, PT ;  /* 0x0000001c0000720c */ /* 0x040fe20003fa4070 */
[C---:B------:R-:W-:Y:S01]  /*b1f0*/  IMAD R10, R0.reuse, R14, R10 ;  /* 0x0000000e000a7224 */ /* 0x040fe200078e020a */
[----:B------:R-:W-:Y:S01]  /*b200*/  IABS R11, R16 ;  /* 0x00000010000b7213 */ /* 0x000fe20000000000 */
[----:B------:R-:W-:Y:S01]  /*b210*/  IMAD.HI.U32 R14, R3, R12, RZ ;  /* 0x0000000c030e7227 */ /* 0x000fe200078e00ff */
[----:B------:R-:W-:-:S03]  /*b220*/  ISETP.GT.U32.AND P1, PT, R0, R6, PT ;  /* 0x000000060000720c */ /* 0x000fc60003f24070 */
[--C-:B------:R-:W-:Y:S01]  /*b230*/  @!P3 IMAD.IADD R4, R4, 0x1, -R0.reuse ;  /* 0x000000010404b824 */ /* 0x100fe200078e0a00 */
[----:B------:R-:W-:Y:S01]  /*b240*/  ISETP.GT.U32.AND P3, PT, R0, R10, PT ;  /* 0x0000000a0000720c */ /* 0x000fe20003f64070 */
[----:B------:R-:W-:Y:S02]  /*b250*/  @!P2 IMAD.IADD R29, R29, 0x1, -R0 ;  /* 0x000000011d1da824 */ /* 0x000fe400078e0a00 */
[----:B------:R-:W-:Y:S02]  /*b260*/  IMAD.MOV R14, RZ, RZ, -R14 ;  /* 0x000000ffff0e7224 */ /* 0x000fe400078e0a0e */
[----:B------:R-:W-:Y:S01]  /*b270*/  @!P5 IADD3 R28, R28, -R0, RZ ;  /* 0x800000001c1cd210 */ /* 0x000fe20007ffe0ff */
[----:B------:R-:W-:Y:S01]  /*b280*/  IMAD.MOV.U32 R13, RZ, RZ, R15 ;  /* 0x000000ffff0d7224 */ /* 0x000fe200078e000f */
[C---:B------:R-:W-:Y:S01]  /*b290*/  ISETP.GT.U32.AND P2, PT, R0.reuse, R29, PT ;  /* 0x0000001d0000720c */ /* 0x040fe20003f44070 */
[C---:B------:R-:W-:Y:S01]  /*b2a0*/  IMAD R12, R0.reuse, R14, R12 ;  /* 0x0000000e000c7224 */ /* 0x040fe200078e020c */
[----:B------:R-:W-:Y:S01]  /*b2b0*/  ISETP.GT.U32.AND P5, PT, R0, R28, PT ;  /* 0x0000001c0000720c */ /* 0x000fe20003fa4070 */
[----:B------:R-:W-:Y:S01]  /*b2c0*/  @!P1 IMAD.IADD R6, R6, 0x1, -R0 ;  /* 0x0000000106069824 */ /* 0x000fe200078e0a00 */
[----:B------:R-:W-:Y:S01]  /*b2d0*/  IABS R14, R18 ;  /* 0x00000012000e7213 */ /* 0x000fe20000000000 */
[----:B------:R-:W-:-:S03]  /*b2e0*/  IMAD.HI.U32 R15, R3, R13, RZ ;  /* 0x0000000d030f7227 */ /* 0x000fc600078e00ff */
[----:B------:R-:W-:Y:S01]  /*b2f0*/  ISETP.GT.U32.AND P1, PT, R0, R6, PT ;  /* 0x000000060000720c */ /* 0x000fe20003f24070 */
[--C-:B------:R-:W-:Y:S02]  /*b300*/  @!P3 IMAD.IADD R10, R10, 0x1, -R0.reuse ;  /* 0x000000010a0ab824 */ /* 0x100fe400078e0a00 */
[----:B------:R-:W-:Y:S02]  /*b310*/  IMAD.MOV R15, RZ, RZ, -R15 ;  /* 0x000000ffff0f7224 */ /* 0x000fe400078e0a0f */
[--C-:B------:R-:W-:Y:S01]  /*b320*/  @!P2 IMAD.IADD R29, R29, 0x1, -R0.reuse ;  /* 0x000000011d1da824 */ /* 0x100fe200078e0a00 */
[----:B------:R-:W-:Y:S01]  /*b330*/  ISETP.GT.U32.AND P3, PT, R0, R10, PT ;  /* 0x0000000a0000720c */ /* 0x000fe20003f64070 */
[----:B------:R-:W-:Y:S01]  /*b340*/  @!P5 IMAD.IADD R28, R28, 0x1, -R0 ;  /* 0x000000011c1cd824 */ /* 0x000fe200078e0a00 */
[----:B------:R-:W-:Y:S01]  /*b350*/  ISETP.GT.U32.AND P2, PT, R0, R7, PT ;  /* 0x000000070000720c */ /* 0x000fe20003f44070 */
[----:B------:R-:W-:Y:S01]  /*b360*/  VIADD R16, R2, 0xf7 ;  /* 0x000000f702107836 */ /* 0x000fe20000000000 */
[----:B------:R-:W-:Y:S01]  /*b370*/  ISETP.GE.AND P5, PT, R8, RZ, PT ;  /* 0x000000ff0800720c */ /* 0x000fe20003fa6270 */
[----:B------:R-:W-:-:S02]  /*b380*/  IMAD.HI.U32 R8, R3, R11, RZ ;  /* 0x0000000b03087227 */ /* 0x000fc400078e00ff */
[----:B------:R-:W-:Y:S02]  /*b390*/  @!P1 IADD3 R6, R6, -R0, RZ ;  /* 0x8000000006069210 */ /* 0x000fe40007ffe0ff */
[----:B------:R-:W-:Y:S01]  /*b3a0*/  ISETP.GE.AND P1, PT, R5, RZ, PT ;  /* 0x000000ff0500720c */ /* 0x000fe20003f26270 */
[----:B------:R-:W-:-:S04]  /*b3b0*/  IMAD.HI.U32 R5, R3, R14, RZ ;  /* 0x0000000e03057227 */ /* 0x000fc800078e00ff */
[----:B------:R-:W-:Y:S01]  /*b3c0*/  @!P3 IMAD.IADD R10, R10, 0x1, -R0 ;  /* 0x000000010a0ab824 */ /* 0x000fe200078e0a00 */
[C---:B------:R-:W-:Y:S01]  /*b3d0*/  ISETP.GT.U32.AND P3, PT, R0.reuse, R12, PT ;  /* 0x0000000c0000720c */ /* 0x040fe20003f64070 */
[----:B------:R-:W-:Y:S01]  /*b3e0*/  IMAD.MOV R5, RZ, RZ, -R5 ;  /* 0x000000ffff057224 */ /* 0x000fe200078e0a05 */
[----:B------:R-:W-:Y:S01]  /*b3f0*/  @!P2 IADD3 R7, R7, -R0, RZ ;  /* 0x800000000707a210 */ /* 0x000fe20007ffe0ff */
[----:B------:R-:W-:Y:S02]  /*b400*/  IMAD.MOV R8, RZ, RZ, -R8 ;  /* 0x000000ffff087224 */ /* 0x000fe400078e0a08 */
[C---:B------:R-:W-:Y:S01]  /*b410*/  IMAD R13, R0.reuse, R15, R13 ;  /* 0x0000000f000d7224 */ /* 0x040fe200078e020d */
[C---:B------:R-:W-:Y:S01]  /*b420*/  ISETP.GT.U32.AND P2, PT, R0.reuse, R7, PT ;  /* 0x000000070000720c */ /* 0x040fe20003f44070 */
[C---:B------:R-:W-:Y:S01]  /*b430*/  IMAD R14, R0.reuse, R5, R14 ;  /* 0x00000005000e7224 */ /* 0x040fe200078e020e */
[----:B------:R-:W-:Y:S01]  /*b440*/  IABS R15, R16 ;  /* 0x00000010000f7213 */ /* 0x000fe20000000000 */
[----:B------:R-:W-:Y:S01]  /*b450*/  IMAD R11, R0, R8, R11 ;  /* 0x00000008000b7224 */ /* 0x000fe200078e020b */
[----:B------:R-:W-:Y:S01]  /*b460*/  IABS R16, R246 ;  /* 0x000000f600107213 */ /* 0x000fe20000000000 */
[----:B------:R-:W-:-:S04]  /*b470*/  IMAD.HI.U32 R8, R3, R250, RZ ;  /* 0x000000fa03087227 */ /* 0x000fc800078e00ff */
[----:B------:R-:W-:Y:S01]  /*b480*/  @!P3 IMAD.IADD R12, R12, 0x1, -R0 ;  /* 0x000000010c0cb824 */ /* 0x000fe200078e0a00 */
[----:B------:R-:W-:Y:S01]  /*b490*/  ISETP.GT.U32.AND P3, PT, R0, R14, PT ;  /* 0x0000000e0000720c */ /* 0x000fe20003f64070 */
[----:B------:R-:W-:-:S04]  /*b4a0*/  IMAD.HI.U32 R18, R3, R15, RZ ;  /* 0x0000000f03127227 */ /* 0x000fc800078e00ff */
[----:B------:R-:W-:Y:S02]  /*b4b0*/  IMAD.MOV R5, RZ, RZ, -R8 ;  /* 0x000000ffff057224 */ /* 0x000fe400078e0a08 */
[----:B------:R-:W-:Y:S02]  /*b4c0*/  IMAD.MOV R8, RZ, RZ, -R18 ;  /* 0x000000ffff087224 */ /* 0x000fe400078e0a12 */
[----:B------:R-:W-:Y:S01]  /*b4d0*/  @!P2 IMAD.IADD R7, R7, 0x1, -R0 ;  /* 0x000000010707a824 */ /* 0x000fe200078e0a00 */
[C---:B------:R-:W-:Y:S01]  /*b4e0*/  ISETP.GT.U32.AND P2, PT, R0.reuse, R11, PT ;  /* 0x0000000b0000720c */ /* 0x040fe20003f44070 */
[----:B------:R-:W-:Y:S02]  /*b4f0*/  IMAD R15, R0, R8, R15 ;  /* 0x00000008000f7224 */ /* 0x000fe400078e020f */
[----:B------:R-:W-:Y:S02]  /*b500*/  @!P4 IMAD.MOV R29, RZ, RZ, -R29 ;  /* 0x000000ffff1dc224 */ /* 0x000fe400078e0a1d */
[----:B------:R-:W-:Y:S01]  /*b510*/  IMAD.HI.U32 R248, R3, R16, RZ ;  /* 0x0000001003f87227 */ /* 0x000fe200078e00ff */
[----:B------:R-:W-:-:S02]  /*b520*/  @!P5 IADD3 R6, -R6, RZ, RZ ;  /* 0x000000ff0606d210 */ /* 0x000fc40007ffe1ff */
[----:B------:R-:W-:Y:S01]  /*b530*/  IABS R8, R252 ;  /* 0x000000fc00087213 */ /* 0x000fe20000000000 */
[----:B------:R-:W-:Y:S01]  /*b540*/  @!P3 IMAD.IADD R14, R14, 0x1, -R0 ;  /* 0x000000010e0eb824 */ /* 0x000fe200078e0a00 */
[C---:B------:R-:W-:Y:S01]  /*b550*/  ISETP.GT.U32.AND P3, PT, R0.reuse, R15, PT ;  /* 0x0000000f0000720c */ /* 0x040fe20003f64070 */
[----:B------:R-:W-:Y:S01]  /*b560*/  IMAD R250, R0, R5, R250 ;  /* 0x0000000500fa7224 */ /* 0x000fe200078e02fa */
[----:B------:R-:W-:Y:S01]  /*b570*/  IADD3 R18, -R248, RZ, RZ ;  /* 0x000000fff8127210 */ /* 0x000fe20007ffe1ff */
[----:B------:R-:W-:Y:S01]  /*b580*/  IMAD.MOV R248, RZ, RZ, -R249 ;  /* 0x000000fffff87224 */ /* 0x000fe200078e0af9 */
[----:B------:R-:W-:Y:S02]  /*b590*/  @!P2 IADD3 R11, R11, -R0, RZ ;  /* 0x800000000b0ba210 */ /* 0x000fe40007ffe0ff */
[C---:B------:R-:W-:Y:S01]  /*b5a0*/  ISETP.GT.U32.AND P2, PT, R0.reuse, R13, PT ;  /* 0x0000000d0000720c */ /* 0x040fe20003f44070 */
[C---:B------:R-:W-:Y:S01]  /*b5b0*/  IMAD R16, R0.reuse, R18, R16 ;  /* 0x0000001200107224 */ /* 0x040fe200078e0210 */
[----:B------:R-:W-:Y:S01]  /*b5c0*/  IABS R18, R26 ;  /* 0x0000001a00127213 */ /* 0x000fe20000000000 */
[----:B------:R-:W-:Y:S01]  /*b5d0*/  IMAD R17, R0, R248, R17 ;  /* 0x000000f800117224 */ /* 0x000fe200078e0211 */
[----:B------:R-:W-:-:S02]  /*b5e0*/  IABS R248, R34 ;  /* 0x0000002200f87213 */ /* 0x000fc40000000000 */
[C---:B------:R-:W-:Y:S01]  /*b5f0*/  ISETP.GT.U32.AND P4, PT, R0.reuse, R12, PT ;  /* 0x0000000c0000720c */ /* 0x040fe20003f84070 */
[--C-:B------:R-:W-:Y:S01]  /*b600*/  @!P3 IMAD.IADD R15, R15, 0x1, -R0.reuse ;  /* 0x000000010f0fb824 */ /* 0x100fe200078e0a00 */
[----:B------:R-:W-:Y:S02]  /*b610*/  ISETP.GT.U32.AND P3, PT, R0, R16, PT ;  /* 0x000000100000720c */ /* 0x000fe40003f64070 */
[----:B------:R-:W-:Y:S02]  /*b620*/  IABS R249, R33 ;  /* 0x0000002100f97213 */ /* 0x000fe40000000000 */
[----:B------:R-:W-:Y:S01]  /*b630*/  IABS R5, R251 ;  /* 0x000000fb00057213 */ /* 0x000fe20000000000 */
[----:B------:R-:W-:Y:S01]  /*b640*/  @!P2 IMAD.IADD R13, R13, 0x1, -R0 ;  /* 0x000000010d0da824 */ /* 0x000fe200078e0a00 */
[----:B------:R-:W-:Y:S01]  /*b650*/  ISETP.GE.AND P2, PT, R9, RZ, PT ;  /* 0x000000ff0900720c */ /* 0x000fe20003f46270 */
[----:B------:R-:W-:-:S04]  /*b660*/  IMAD.HI.U32 R9, R3, R18, RZ ;  /* 0x0000001203097227 */ /* 0x000fc800078e00ff */
[----:B------:R-:W-:Y:S02]  /*b670*/  IMAD.MOV R34, RZ, RZ, -R9 ;  /* 0x000000ffff227224 */ /* 0x000fe400078e0a09 */
[----:B------:R-:W-:Y:S01]  /*b680*/  IMAD.HI.U32 R9, R3, R248, RZ ;  /* 0x000000f803097227 */ /* 0x000fe200078e00ff */
[----:B------:R-:W-:Y:S02]  /*b690*/  @!P3 IADD3 R16, R16, -R0, RZ ;  /* 0x800000001010b210 */ /* 0x000fe40007ffe0ff */
[C---:B------:R-:W-:Y:S01]  /*b6a0*/  ISETP.GT.U32.AND P3, PT, R0.reuse, R11, PT ;  /* 0x0000000b0000720c */ /* 0x040fe20003f64070 */
[----:B------:R-:W-:Y:S01]  /*b6b0*/  @!P0 IMAD.MOV R4, RZ, RZ, -R4 ;  /* 0x000000ffff048224 */ /* 0x000fe200078e0a04 */
[----:B------:R-:W-:Y:S01]  /*b6c0*/  IADD3 R9, -R9, RZ, RZ ;  /* 0x000000ff09097210 */ /* 0x000fe20007ffe1ff */
[C---:B---3--:R-:W-:Y:S01]  /*b6d0*/  IMAD.HI.U32 R36, R3.reuse, R249, RZ ;  /* 0x000000f903247227 */ /* 0x048fe200078e00ff */
[C---:B------:R-:W-:Y:S02]  /*b6e0*/  ISETP.GT.U32.AND P0, PT, R0.reuse, R13, PT ;  /* 0x0000000d0000720c */ /* 0x040fe40003f04070 */
[----:B------:R-:W-:Y:S01]  /*b6f0*/  ISETP.GT.U32.AND P5, PT, R0, R14, PT ;  /* 0x0000000e0000720c */ /* 0x000fe20003fa4070 */
[----:B------:R-:W-:-:S04]  /*b700*/  IMAD.HI.U32 R35, R3, R5, RZ ;  /* 0x0000000503237227 */ /* 0x000fc800078e00ff */
[----:B------:R-:W-:Y:S01]  /*b710*/  @!P6 IMAD.MOV R28, RZ, RZ, -R28 ;  /* 0x000000ffff1ce224 */ /* 0x000fe200078e0a1c */
[C---:B------:R-:W-:Y:S01]  /*b720*/  ISETP.GT.U32.AND P6, PT, R0.reuse, R16, PT ;  /* 0x000000100000720c */ /* 0x040fe20003fc4070 */
[C---:B------:R-:W-:Y:S02]  /*b730*/  IMAD R18, R0.reuse, R34, R18 ;  /* 0x0000002200127224 */ /* 0x040fe400078e0212 */
[----:B------:R-:W-:Y:S02]  /*b740*/  IMAD R248, R0, R9, R248 ;  /* 0x0000000900f87224 */ /* 0x000fe400078e02f8 */
[----:B------:R-:W-:Y:S02]  /*b750*/  IMAD.MOV R36, RZ, RZ, -R36 ;  /* 0x000000ffff247224 */ /* 0x000fe400078e0a24 */
[----:B------:R-:W-:Y:S01]  /*b760*/  IMAD.MOV R35, RZ, RZ, -R35 ;  /* 0x000000ffff237224 */ /* 0x000fe200078e0a23 */
[----:B------:R-:W-:Y:S01]  /*b770*/  @!P4 IADD3 R12, R12, -R0, RZ ;  /* 0x800000000c0cc210 */ /* 0x000fe20007ffe0ff */
[----:B------:R-:W-:Y:S01]  /*b780*/  @!P3 IMAD.IADD R11, R11, 0x1, -R0 ;  /* 0x000000010b0bb824 */ /* 0x000fe200078e0a00 */
[C---:B------:R-:W-:Y:S01]  /*b790*/  ISETP.GT.U32.AND P3, PT, R0.reuse, R18, PT ;  /* 0x000000120000720c */ /* 0x040fe20003f64070 */
[----:B------:R-:W-:Y:S01]  /*b7a0*/  IMAD.HI.U32 R34, R3, R8, RZ ;  /* 0x0000000803227227 */ /* 0x000fe200078e00ff */
[----:B------:R-:W-:-:S03]  /*b7b0*/  ISETP.GT.U32.AND P4, PT, R0, R248, PT ;  /* 0x000000f80000720c */ /* 0x000fc60003f84070 */
[C---:B------:R-:W-:Y:S02]  /*b7c0*/  IMAD R249, R0.reuse, R36, R249 ;  /* 0x0000002400f97224 */ /* 0x040fe400078e02f9 */
[C---:B------:R-:W-:Y:S01]  /*b7d0*/  IMAD R3, R0.reuse, R35, R5 ;  /* 0x0000002300037224 */ /* 0x040fe200078e0205 */
[----:B------:R-:W2:Y:S01]  /*b7e0*/  LDL.LU R36, [R1+0x1440] ;  /* 0x0014400001247983 */ /* 0x000ea20000300800 */
[----:B------:R-:W-:Y:S01]  /*b7f0*/  @!P1 IMAD.MOV R7, RZ, RZ, -R7 ;  /* 0x000000ffff079224 */ /* 0x000fe200078e0a07 */
[----:B------:R-:W-:Y:S01]  /*b800*/  ISETP.GT.U32.AND P1, PT, R0, R15, PT ;  /* 0x0000000f0000720c */ /* 0x000fe20003f24070 */
[----:B------:R-:W-:Y:S01]  /*b810*/  VIADD R9, R2, 0xf3 ;  /* 0x000000f302097836 */ /* 0x000fe20000000000 */
[----:B------:R-:W3:Y:S01]  /*b820*/  LDL.LU R35, [R1+0x143c] ;  /* 0x00143c0001237983 */ /* 0x000ee20000300800 */
[----:B------:R-:W-:Y:S02]  /*b830*/  IMAD.MOV R5, RZ, RZ, -R34 ;  /* 0x000000ffff057224 */ /* 0x000fe400078e0a22 */
[--C-:B------:R-:W-:Y:S01]  /*b840*/  @!P0 IMAD.IADD R13, R13, 0x1, -R0.reuse ;  /* 0x000000010d0d8824 */ /* 0x100fe200078e0a00 */
[----:B------:R-:W-:Y:S01]  /*b850*/  ISETP.GT.U32.AND P0, PT, R0, R249, PT ;  /* 0x000000f90000720c */ /* 0x000fe20003f04070 */
[--C-:B------:R-:W-:Y:S01]  /*b860*/  @!P5 IMAD.IADD R14, R14, 0x1, -R0.reuse ;  /* 0x000000010e0ed824 */ /* 0x100fe200078e0a00 */
[----:B------:R-:W-:Y:S01]  /*b870*/  ISETP.GT.U32.AND P5, PT, R0, R3, PT ;  /* 0x000000030000720c */ /* 0x000fe20003fa4070 */
[----:B------:R-:W-:Y:S01]  /*b880*/  @!P6 IMAD.IADD R16, R16, 0x1, -R0 ;  /* 0x000000011010e824 */ /* 0x000fe200078e0a00 */
[----:B------:R-:W-:Y:S01]  /*b890*/  ISETP.GE.AND P6, PT, R9, RZ, PT ;  /* 0x000000ff0900720c */ /* 0x000fe20003fc6270 */
[----:B------:R-:W-:Y:S01]  /*b8a0*/  IMAD R5, R0, R5, R8 ;  /* 0x0000000500057224 */ /* 0x000fe200078e0208 */
[----:B------:R-:W-:Y:S01]  /*b8b0*/  @!P3 IADD3 R18, R18, -R0, RZ ;  /* 0x800000001212b210 */ /* 0x000fe20007ffe0ff */
[----:B------:R-:W-:-:S02]  /*b8c0*/  VIADD R8, R2, 0xf4 ;  /* 0x000000f402087836 */ /* 0x000fc40000000000 */
[--C-:B------:R-:W-:Y:S01]  /*b8d0*/  @!P4 IMAD.IADD R248, R248, 0x1, -R0.reuse ;  /* 0x00000001f8f8c824 */ /* 0x100fe200078e0a00 */
[----:B------:R-:W-:Y:S01]  /*b8e0*/  @!P1 IADD3 R15, R15, -R0, RZ ;  /* 0x800000000f0f9210 */ /* 0x000fe20007ffe0ff */
[----:B------:R-:W-:Y:S01]  /*b8f0*/  VIADD R9, R2, 0xf5 ;  /* 0x000000f502097836 */ /* 0x000fe20000000000 */
[----:B------:R-:W-:Y:S01]  /*b900*/  ISETP.GE.AND P3, PT, R8, RZ, PT ;  /* 0x000000ff0800720c */ /* 0x000fe20003f66270 */
[----:B------:R-:W-:Y:S01]  /*b910*/  VIADD R8, R2, 0xf6 ;  /* 0x000000f602087836 */ /* 0x000fe20000000000 */
[----:B------:R-:W4:Y:S01]  /*b920*/  LDL.LU R34, [R1+0x1438] ;  /* 0x0014380001227983 */ /* 0x000f220000300800 */
[----:B------:R-:W-:Y:S01]  /*b930*/  ISETP.GT.U32.AND P1, PT, R0, R5, PT ;  /* 0x000000050000720c */ /* 0x000fe20003f24070 */
[--C-:B------:R-:W-:Y:S01]  /*b940*/  @!P0 IMAD.IADD R249, R249, 0x1, -R0.reuse ;  /* 0x00000001f9f98824 */ /* 0x100fe200078e0a00 */
[----:B------:R-:W-:Y:S01]  /*b950*/  ISETP.GE.AND P4, PT, R9, RZ, PT ;  /* 0x000000ff0900720c */ /* 0x000fe20003f86270 */
[----:B------:R-:W-:Y:S01]  /*b960*/  @!P5 IMAD.IADD R3, R3, 0x1, -R0 ;  /* 0x000000010303d824 */ /* 0x000fe200078e0a00 */
[----:B------:R-:W-:Y:S01]  /*b970*/  IADD3 R9, R2, 0xf7, RZ ;  /* 0x000000f702097810 */ /* 0x000fe20007ffe0ff */
[----:B------:R-:W-:Y:S01]  /*b980*/  @!P2 IMAD.MOV R10, RZ, RZ, -R10 ;  /* 0x000000ffff0aa224 */ /* 0x000fe200078e0a0a */
[----:B------:R-:W-:-:S02]  /*b990*/  ISETP.GE.AND P0, PT, R8, RZ, PT ;  /* 0x000000ff0800720c */ /* 0x000fc40003f06270 */
[----:B------:R-:W-:Y:S02]  /*b9a0*/  ISETP.GE.AND P5, PT, R9, RZ, PT ;  /* 0x000000ff0900720c */ /* 0x000fe40003fa6270 */
[----:B------:R-:W1:Y:S01]  /*b9b0*/  LDC.64 R8, c[0x0][0x238] ;  /* 0x00008e00ff087b82 */ /* 0x000e620000000a00 */
[----:B------:R-:W-:Y:S01]  /*b9c0*/  @!P3 IMAD.MOV R12, RZ, RZ, -R12 ;  /* 0x000000ffff0cb224 */ /* 0x000fe200078e0a0c */
[----:B------:R-:W-:Y:S01]  /*b9d0*/  ISETP.GT.U32.AND P3, PT, R0, R18, PT ;  /* 0x000000120000720c */ /* 0x000fe20003f64070 */
[----:B------:R-:W-:Y:S01]  /*b9e0*/  @!P1 IMAD.IADD R5, R5, 0x1, -R0 ;  /* 0x0000000105059824 */ /* 0x000fe200078e0a00 */
[----:B------:R-:W-:Y:S02]  /*b9f0*/  ISETP.GE.AND P1, PT, R246, RZ, PT ;  /* 0x000000fff600720c */ /* 0x000fe40003f26270 */
[----:B------:R-:W2:Y:S01]  /*ba00*/  LDL R246, [R1+0x13d4] ;  /* 0x0013d40001f67983 */ /* 0x000ea20000100800 */
[----:B------:R-:W-:Y:S01]  /*ba10*/  @!P6 IMAD.MOV R11, RZ, RZ, -R11 ;  /* 0x000000ffff0be224 */ /* 0x000fe200078e0a0b */
[----:B------:R-:W-:-:S02]  /*ba20*/  ISETP.GT.U32.AND P2, PT, R0, R17, PT ;  /* 0x000000110000720c */ /* 0x000fc40003f44070 */
[----:B------:R-:W-:Y:S01]  /*ba30*/  @!P0 IADD3 R14, -R14, RZ, RZ ;  /* 0x000000ff0e0e8210 */ /* 0x000fe20007ffe1ff */
[----:B------:R-:W-:Y:S01]  /*ba40*/  @!P5 IMAD.MOV R15, RZ, RZ, -R15 ;  /* 0x000000ffff0fd224 */ /* 0x000fe200078e0a0f */
[C---:B------:R-:W-:Y:S02]  /*ba50*/  ISETP.GT.U32.AND P0, PT, R0.reuse, R249, PT ;  /* 0x000000f90000720c */ /* 0x040fe40003f04070 */
[C---:B------:R-:W-:Y:S02]  /*ba60*/  ISETP.GT.U32.AND P5, PT, R0.reuse, R3, PT ;  /* 0x000000030000720c */ /* 0x040fe40003fa4070 */
[----:B------:R-:W-:Y:S01]  /*ba70*/  ISETP.GT.U32.AND P6, PT, R0, R5, PT ;  /* 0x000000050000720c */ /* 0x000fe20003fc4070 */
[----:B------:R-:W-:Y:S01]  /*ba80*/  @!P3 IMAD.IADD R18, R18, 0x1, -R0 ;  /* 0x000000011212b824 */ /* 0x000fe200078e0a00 */
[----:B------:R-:W-:-:S03]  /*ba90*/  ISETP.GE.AND P3, PT, R26, RZ, PT ;  /* 0x000000ff1a00720c */ /* 0x000fc60003f66270 */
[--C-:B------:R-:W-:Y:S01]  /*baa0*/  @!P2 IMAD.IADD R17, R17, 0x1, -R0.reuse ;  /* 0x000000011111a824 */ /* 0x100fe200078e0a00 */
[----:B------:R-:W-:Y:S01]  /*bab0*/  ISETP.GT.U32.AND P2, PT, R0, R250, PT ;  /* 0x000000fa0000720c */ /* 0x000fe20003f44070 */
[----:B-1----:R1:W-:Y:S04]  /*bac0*/  STL [R1+0x141c], R8 ;  /* 0x00141c0801007387 */ /* 0x0023e80000100800 */
[----:B------:R-:W3:Y:S01]  /*bad0*/  LDL.LU R26, [R1+0x1434] ;  /* 0x00143400011a7983 */ /* 0x000ee20000300800 */
[-C--:B------:R-:W-:Y:S01]  /*bae0*/  @!P0 IADD3 R249, R249, -R0.reuse, RZ ;  /* 0x80000000f9f98210 */ /* 0x080fe20007ffe0ff */
[--C-:B------:R-:W-:Y:S01]  /*baf0*/  @!P5 IMAD.IADD R3, R3, 0x1, -R0.reuse ;  /* 0x000000010303d824 */ /* 0x100fe200078e0a00 */
[----:B------:R-:W-:Y:S02]  /*bb00*/  ISETP.GE.AND P0, PT, R33, RZ, PT ;  /* 0x000000ff2100720c */ /* 0x000fe40003f06270 */
[----:B------:R-:W4:Y:S01]  /*bb10*/  LDL.LU R33, [R1+0x24] ;  /* 0x0000240001217983 */ /* 0x000f220000300800 */
[----:B------:R-:W-:Y:S01]  /*bb20*/  ISETP.GE.AND P5, PT, R251, RZ, PT ;  /* 0x000000fffb00720c */ /* 0x000fe20003fa6270 */
[----:B------:R-:W-:Y:S01]  /*bb30*/  @!P6 IMAD.IADD R5, R5, 0x1, -R0 ;  /* 0x000000010505e824 */ /* 0x000fe200078e0a00 */
[----:B------:R-:W-:Y:S01]  /*bb40*/  ISETP.GE.AND P6, PT, R252, RZ, PT ;  /* 0x000000fffc00720c */ /* 0x000fe20003fc6270 */
[----:B------:R-:W4:Y:S04]  /*bb50*/  LDL.LU R251, [R1+0x20] ;  /* 0x0000200001fb7983 */ /* 0x000f280000300800 */
[----:B------:R-:W4:Y:S01]  /*bb60*/  LDL.LU R252, [R1+0x1c] ;  /* 0x00001c0001fc7983 */ /* 0x000f220000300800 */
[----:B------:R-:W-:Y:S01]  /*bb70*/  @!P2 IADD3 R250, R250, -R0, RZ ;  /* 0x80000000fafaa210 */ /* 0x000fe20007ffe0ff */
[----:B------:R-:W-:Y:S01]  /*bb80*/  @!P4 IMAD.MOV R13, RZ, RZ, -R13 ;  /* 0x000000ffff0dc224 */ /* 0x000fe200078e0a0d */
[C---:B------:R-:W-:Y:S01]  /*bb90*/  ISETP.GT.U32.AND P2, PT, R0.reuse, R17, PT ;  /* 0x000000110000720c */ /* 0x040fe20003f44070 */
[----:B------:R-:W-:Y:S01]  /*bba0*/  @!P1 IMAD.MOV R16, RZ, RZ, -R16 ;  /* 0x000000ffff109224 */ /* 0x000fe200078e0a10 */
[----:B------:R-:W-:-:S02]  /*bbb0*/  ISETP.GT.U32.AND P4, PT, R0, R248, PT ;  /* 0x000000f80000720c */ /* 0x000fc40003f84070 */
[----:B------:R-:W-:-:S09]  /*bbc0*/  ISETP.GT.U32.AND P1, PT, R0, R250, PT ;  /* 0x000000fa0000720c */ /* 0x000fd20003f24070 */
[----:B------:R-:W-:Y:S02]  /*bbd0*/  @!P2 IADD3 R17, R17, -R0, RZ ;  /* 0x800000001111a210 */ /* 0x000fe40007ffe0ff */
[--C-:B------:R-:W-:Y:S02]  /*bbe0*/  @!P4 IMAD.IADD R248, R248, 0x1, -R0.reuse ;  /* 0x00000001f8f8c824 */ /* 0x100fe400078e0a00 */
[----:B------:R-:W-:Y:S02]  /*bbf0*/  @!P1 IMAD.IADD R250, R250, 0x1, -R0 ;  /* 0x00000001fafa9824 */ /* 0x000fe400078e0a00 */
[----:B------:R-:W1:Y:S02]  /*bc00*/  S2R R0, SR_TID.X ;  /* 0x0000000000007919 */ /* 0x000e640000002100 */
[----:B-1----:R-:W-:-:S05]  /*bc10*/  VIADD R8, R2, 0xf9 ;  /* 0x000000f902087836 */ /* 0x002fca0000000000 */
[----:B------:R-:W-:Y:S01]  /*bc20*/  ISETP.GE.AND P2, PT, R8, RZ, PT ;  /* 0x000000ff0800720c */ /* 0x000fe20003f46270 */
[C---:B------:R-:W-:Y:S01]  /*bc30*/  VIADD R8, R2.reuse, 0xfb ;  /* 0x000000fb02087836 */ /* 0x040fe20000000000 */
[----:B------:R-:W-:Y:S01]  /*bc40*/  ISETP.GE.AND P1, PT, R2, RZ, PT ;  /* 0x000000ff0200720c */ /* 0x000fe20003f26270 */
[----:B------:R-:W-:-:S03]  /*bc50*/  @!P3 IMAD.MOV R18, RZ, RZ, -R18 ;  /* 0x000000ffff12b224 */ /* 0x000fc600078e0a12 */
[----:B------:R-:W-:Y:S02]  /*bc60*/  ISETP.GE.AND P4, PT, R8, RZ, PT ;  /* 0x000000ff0800720c */ /* 0x000fe40003f86270 */
[----:B------:R-:W4:Y:S04]  /*bc70*/  LDL.LU R8, [R1+0x4] ;  /* 0x0000040001087983 */ /* 0x000f280000300800 */
[----:B------:R1:W-:Y:S01]  /*bc80*/  STL [R1+0x1420], R2 ;  /* 0x0014200201007387 */ /* 0x0003e20000100800 */
[----:B------:R-:W-:-:S03]  /*bc90*/  @!P2 IADD3 R17, -R17, RZ, RZ ;  /* 0x000000ff1111a210 */ /* 0x000fc60007ffe1ff */
[----:B-1----:R-:W4:Y:S01]  /*bca0*/  LDL.LU R2, [R1+0x8] ;  /* 0x0000080001027983 */ /* 0x002f220000300800 */
[----:B------:R-:W-:-:S05]  /*bcb0*/  LOP3.LUT R0, R0, 0x1f, RZ, 0xc0, !PT ;  /* 0x0000001f00007812 */ /* 0x000fca00078ec0ff */
[----:B------:R-:W-:-:S05]  /*bcc0*/  IMAD R9, R0, R9, RZ ;  /* 0x0000000900097224 */ /* 0x000fca00078e02ff */
[----:B------:R1:W-:Y:S01]  /*bcd0*/  STL [R1+0x28], R9 ;  /* 0x0000280901007387 */ /* 0x0003e20000100800 */
[----:B--2---:R-:W-:Y:S02]  /*bce0*/  ISETP.NE.AND P3, PT, R246, RZ, PT ;  /* 0x000000fff600720c */ /* 0x004fe40003f65270 */
[----:B------:R-:W-:Y:S02]  /*bcf0*/  LOP3.LUT R0, RZ, R246, RZ, 0x33, !PT ;  /* 0x000000f6ff007212 */ /* 0x000fe400078e33ff */
[----:B------:R-:W-:Y:S01]  /*bd00*/  LEA R246, P2, R9, UR8, 0x2 ;  /* 0x0000000809f67c11 */ /* 0x000fe2000f8410ff */
[----:B-1----:R-:W-:Y:S01]  /*bd10*/  IMAD.MOV.U32 R9, RZ, RZ, R250 ;  /* 0x000000ffff097224 */ /* 0x002fe200078e00fa */
[----:B------:R-:W-:Y:S01]  /*bd20*/  SEL R7, R0, R7, !P3 ;  /* 0x0000000700077207 */ /* 0x000fe20005800000 */
[----:B------:R-:W-:Y:S01]  /*bd30*/  @!P0 IMAD.MOV R249, RZ, RZ, -R249 ;  /* 0x000000fffff98224 */ /* 0x000fe200078e0af9 */
[----:B------:R-:W-:Y:S01]  /*bd40*/  @!P4 IADD3 R248, -R248, RZ, RZ ;  /* 0x000000fff8f8c210 */ /* 0x000fe20007ffe1ff */
[----:B------:R-:W-:Y:S01]  /*bd50*/  @!P1 IMAD.MOV R9, RZ, RZ, -R9 ;  /* 0x000000ffff099224 */ /* 0x000fe200078e0a09 */
[----:B------:R1:W-:Y:S01]  /*bd60*/  STL [R1+0x1424], R246 ;  /* 0x001424f601007387 */ /* 0x0003e20000100800 */
[----:B------:R-:W-:-:S02]  /*bd70*/  @!P5 IMAD.MOV R3, RZ, RZ, -R3 ;  /* 0x000000ffff03d224 */ /* 0x000fc400078e0a03 */
[----:B------:R-:W-:Y:S01]  /*bd80*/  @!P6 IMAD.MOV R5, RZ, RZ, -R5 ;  /* 0x000000ffff05e224 */ /* 0x000fe200078e0a05 */
[C---:B------:R-:W-:Y:S01]  /*bd90*/  SEL R9, R0.reuse, R9, !P3 ;  /* 0x0000000900097207 */ /* 0x040fe20005800000 */
[----:B------:R-:W-:Y:S01]  /*bda0*/  ULDC UR8, c[0x0][0x240] ;  /* 0x0000900000087ab9 */ /* 0x000fe20000000800 */
[----:B-1----:R-:W2:Y:S01]  /*bdb0*/  LDL.LU R246, [R1+0xc] ;  /* 0x00000c0001f67983 */ /* 0x002ea20000300800 */
[----:B---3--:R-:W-:-:S03]  /*bdc0*/  SEL R26, R0, R26, !P3 ;  /* 0x0000001a001a7207 */ /* 0x008fc60005800000 */
[----:B------:R-:W3:Y:S04]  /*bdd0*/  LDL.LU R250, [R1+0x10] ;  /* 0x0000100001fa7983 */ /* 0x000ee80000300800 */
[----:B------:R1:W-:Y:S01]  /*bde0*/  STL [R1+0xc8], R9 ;  /* 0x0000c80901007387 */ /* 0x0003e20000100800 */
[C---:B----4-:R-:W-:Y:S02]  /*bdf0*/  SEL R33, R0.reuse, R33, !P3 ;  /* 0x0000002100217207 */ /* 0x050fe40005800000 */
[C---:B------:R-:W-:Y:S01]  /*be00*/  SEL R251, R0.reuse, R251, !P3 ;  /* 0x000000fb00fb7207 */ /* 0x040fe20005800000 */
[----:B-1----:R-:W4:Y:S04]  /*be10*/  LDL.LU R9, [R1+0x14] ;  /* 0x0000140001097983 */ /* 0x002f280000300800 */
[----:B------:R1:W-:Y:S01]  /*be20*/  STL [R1+0x4ac], R26 ;  /* 0x0004ac1a01007387 */ /* 0x0003e20000100800 */
[----:B------:R-:W-:-:S03]  /*be30*/  SEL R252, R0, R252, !P3 ;  /* 0x000000fc00fc7207 */ /* 0x000fc60005800000 */
[----:B-1----:R-:W2:Y:S04]  /*be40*/  LDL.LU R26, [R1+0x18] ;  /* 0x00001800011a7983 */ /* 0x002ea80000300800 */
[----:B------:R1:W-:Y:S04]  /*be50*/  STL [R1+0xc4], R33 ;  /* 0x0000c42101007387 */ /* 0x0003e80000100800 */
[----:B-1----:R-:W2:Y:S04]  /*be60*/  LDL.LU R33, [R1+0x1430] ;  /* 0x0014300001217983 */ /* 0x002ea80000300800 */
[----:B------:R1:W-:Y:S04]  /*be70*/  STL [R1+0xc0], R251 ;  /* 0x0000c0fb01007387 */ /* 0x0003e80000100800 */
[----:B-1----:R-:W2:Y:S04]  /*be80*/  LDL.LU R251, [R1+0x142c] ;  /* 0x00142c0001fb7983 */ /* 0x002ea80000300800 */
[----:B------:R1:W-:Y:S04]  /*be90*/  STL [R1+0xbc], R252 ;  /* 0x0000bcfc01007387 */ /* 0x0003e80000100800 */
[----:B-1----:R-:W2:Y:S01]  /*bea0*/  LDL.LU R252, [R1+0x1428] ;  /* 0x0014280001fc7983 */ /* 0x002ea20000300800 */
[----:B------:R-:W-:-:S02]  /*beb0*/  SEL R8, R0, R8, !P3 ;  /* 0x0000000800087207 */ /* 0x000fc40005800000 */
[C---:B---3--:R-:W-:Y:S02]  /*bec0*/  SEL R250, R0.reuse, R250, !P3 ;  /* 0x000000fa00fa7207 */ /* 0x048fe40005800000 */
[C---:B----4-:R-:W-:Y:S02]  /*bed0*/  SEL R9, R0.reuse, R9, !P3 ;  /* 0x0000000900097207 */ /* 0x050fe40005800000 */
[----:B--2---:R-:W-:-:S05]  /*bee0*/  SEL R26, R0, R26, !P3 ;  /* 0x0000001a001a7207 */ /* 0x004fca0005800000 */
[----:B------:R1:W-:Y:S04]  /*bef0*/  STL [R1+0xb8], R26 ;  /* 0x0000b81a01007387 */ /* 0x0003e80000100800 */
[----:B------:R2:W-:Y:S01]  /*bf00*/  STL [R1+0xb4], R9 ;  /* 0x0000b40901007387 */ /* 0x0005e20000100800 */
[----:B-1----:R-:W-:-:S03]  /*bf10*/  SEL R26, R0, R246, !P3 ;  /* 0x000000f6001a7207 */ /* 0x002fc60005800000 */
[----:B------:R-:W-:Y:S01]  /*bf20*/  STL [R1+0xb0], R250 ;  /* 0x0000b0fa01007387 */ /* 0x000fe20000100800 */
[----:B--2---:R-:W-:-:S03]  /*bf30*/  SEL R9, R0, R2, !P3 ;  /* 0x0000000200097207 */ /* 0x004fc60005800000 */
[----:B------:R-:W-:Y:S04]  /*bf40*/  STL [R1+0xac], R26 ;  /* 0x0000ac1a01007387 */ /* 0x000fe80000100800 */
[----:B------:R1:W-:Y:S04]  /*bf50*/  STL [R1+0xa8], R9 ;  /* 0x0000a80901007387 */ /* 0x0003e80000100800 */
[----:B------:R2:W-:Y:S01]  /*bf60*/  STL [R1+0xa4], R8 ;  /* 0x0000a40801007387 */ /* 0x0005e20000100800 */
[C---:B-1----:R-:W-:Y:S02]  /*bf70*/  SEL R9, R0.reuse, R251, !P3 ;  /* 0x000000fb00097207 */ /* 0x042fe40005800000 */
[----:B--2---:R-:W-:-:S02]  /*bf80*/  SEL R8, R0, R33, !P3 ;  /* 0x0000002100087207 */ /* 0x004fc40005800000 */
[----:B------:R-:W-:-:S05]  /*bf90*/  SEL R2, R0, R252, !P3 ;  /* 0x000000fc00027207 */ /* 0x000fca0005800000 */
[----:B------:R1:W-:Y:S04]  /*bfa0*/  STL [R1+0xa0], R2 ;  /* 0x0000a00201007387 */ /* 0x0003e80000100800 */
[----:B------:R2:W-:Y:S04]  /*bfb0*/  STL [R1+0x9c], R9 ;  /* 0x00009c0901007387 */ /* 0x0005e80000100800 */
[----:B------:R3:W-:Y:S01]  /*bfc0*/  STL [R1+0x98], R8 ;  /* 0x0000980801007387 */ /* 0x0007e20000100800 */
[C---:B-1----:R-:W-:Y:S02]  /*bfd0*/  SEL R2, R0.reuse, R34, !P3 ;  /* 0x0000002200027207 */ /* 0x042fe40005800000 */
[----:B--2---:R-:W-:-:S03]  /*bfe0*/  SEL R9, R0, R35, !P3 ;  /* 0x0000002300097207 */ /* 0x004fc60005800000 */
[----:B------:R1:W-:Y:S01]  /*bff0*/  STL [R1+0x94], R2 ;  /* 0x0000940201007387 */ /* 0x0003e20000100800 */
[----:B---3--:R-:W-:-:S03]  /*c000*/  SEL R8, R0, R36, !P3 ;  /* 0x0000002400087207 */ /* 0x008fc60005800000 */
        /* <DEDUP_REMOVED lines=36> */
[----:B------:R-:W-:Y:S04]  /*c250*/  STL [R1+0x48], R9 ;  /* 0x0000480901007387 */ /* 0x000fe80000100800 */
[----:B------:R2:W-:Y:S01]  /*c260*/  STL [R1+0x44], R8 ;  /* 0x0000440801007387 */ /* 0x0005e20000100800 */
[----:B-1----:R-:W-:-:S05]  /*c270*/  SEL R2, R0, R73, !P3 ;  /* 0x0000004900027207 */ /* 0x002fca0005800000 */
[----:B------:R1:W-:Y:S01]  /*c280*/  STL [R1+0x40], R2 ;  /* 0x0000400201007387 */ /* 0x0003e20000100800 */
[C---:B--2---:R-:W-:Y:S02]  /*c290*/  SEL R8, R0.reuse, R75, !P3 ;  /* 0x0000004b00087207 */ /* 0x044fe40005800000 */
[----:B------:R-:W-:-:S03]  /*c2a0*/  SEL R9, R0, R77, !P3 ;  /* 0x0000004d00097207 */ /* 0x000fc60005800000 */
[----:B------:R2:W-:Y:S01]  /*c2b0*/  STL [R1+0x3c], R8 ;  /* 0x00003c0801007387 */ /* 0x0005e20000100800 */
[----:B-1----:R-:W-:-:S05]  /*c2c0*/  SEL R2, R0, R76, !P3 ;  /* 0x0000004c00027207 */ /* 0x002fca0005800000 */
[----:B------:R1:W-:Y:S01]  /*c2d0*/  STL [R1+0x38], R2 ;  /* 0x0000380201007387 */ /* 0x0003e20000100800 */
[----:B--2---:R-:W-:-:S03]  /*c2e0*/  SEL R8, R0, R78, !P3 ;  /* 0x0000004e00087207 */ /* 0x004fc60005800000 */
        /* <DEDUP_REMOVED lines=12> */
[----:B------:R-:W-:Y:S01]  /*c3b0*/  STL [R1+0x18], R9 ;  /* 0x0000180901007387 */ /* 0x000fe20000100800 */
[C---:B------:R-:W-:Y:S02]  /*c3c0*/  SEL R47, R0.reuse, R53, !P3 ;  /* 0x00000035002f7207 */ /* 0x040fe40005800000 */
[C---:B------:R-:W-:Y:S01]  /*c3d0*/  SEL R48, R0.reuse, R52, !P3 ;  /* 0x0000003400307207 */ /* 0x040fe20005800000 */
[----:B------:R-:W2:Y:S04]  /*c3e0*/  LDL.LU R53, [R1+0xcc] ;  /* 0x0000cc0001357983 */ /* 0x000ea80000300800 */
[----:B------:R-:W-:Y:S04]  /*c3f0*/  STL [R1+0x14], R8 ;  /* 0x0000140801007387 */ /* 0x000fe80000100800 */
[----:B------:R-:W3:Y:S01]  /*c400*/  LDL.LU R52, [R1+0xd0] ;  /* 0x0000d00001347983 */ /* 0x000ee20000300800 */
[----:B-1----:R-:W-:-:S02]  /*c410*/  SEL R2, R0, R85, !P3 ;  /* 0x0000005500027207 */ /* 0x002fc40005800000 */
[----:B------:R-:W-:-:S03]  /*c420*/  SEL R49, R0, R51, !P3 ;  /* 0x0000003300317207 */ /* 0x000fc60005800000 */
[----:B------:R-:W-:Y:S04]  /*c430*/  STL [R1+0x10], R2 ;  /* 0x0000100201007387 */ /* 0x000fe80000100800 */
[----:B------:R-:W4:Y:S01]  /*c440*/  LDL.LU R51, [R1+0x28] ;  /* 0x0000280001337983 */ /* 0x000f220000300800 */
[C---:B------:R-:W-:Y:S02]  /*c450*/  SEL R76, R0.reuse, R20, !P3 ;  /* 0x00000014004c7207 */ /* 0x040fe40005800000 */
[C---:B------:R-:W-:Y:S02]  /*c460*/  SEL R71, R0.reuse, R19, !P3 ;  /* 0x0000001300477207 */ /* 0x040fe40005800000 */
[C---:B------:R-:W-:Y:S02]  /*c470*/  SEL R20, R0.reuse, R28, !P3 ;  /* 0x0000001c00147207 */ /* 0x040fe40005800000 */
[----:B------:R-:W-:-:S02]  /*c480*/  SEL R19, R0, R4, !P3 ;  /* 0x0000000400137207 */ /* 0x000fc40005800000 */
[C---:B------:R-:W-:Y:S01]  /*c490*/  SEL R4, R0.reuse, R6, !P3 ;  /* 0x0000000600047207 */ /* 0x040fe20005800000 */
[----:B------:R-:W-:Y:S01]  /*c4a0*/  STL [R1+0x4a8], R20 ;  /* 0x0004a81401007387 */ /* 0x000fe20000100800 */
[----:B------:R-:W-:-:S03]  /*c4b0*/  SEL R6, R0, R10, !P3 ;  /* 0x0000000a00067207 */ /* 0x000fc60005800000 */
[----:B------:R-:W-:Y:S04]  /*c4c0*/  STL [R1+0x4a4], R19 ;  /* 0x0004a41301007387 */ /* 0x000fe80000100800 */
[----:B------:R1:W-:Y:S04]  /*c4d0*/  STL [R1+0x4a0], R4 ;  /* 0x0004a00401007387 */ /* 0x0003e80000100800 */
[----:B------:R1:W-:Y:S02]  /*c4e0*/  STL [R1+0x49c], R7 ;  /* 0x00049c0701007387 */ /* 0x0003e40000100800 */
[----:B-1----:R-:W-:-:S02]  /*c4f0*/  SEL R4, R0, R11, !P3 ;  /* 0x0000000b00047207 */ /* 0x002fc40005800000 */
[----:B------:R1:W-:Y:S01]  /*c500*/  STL [R1+0x498], R6 ;  /* 0x0004980601007387 */ /* 0x0003e20000100800 */
[----:B------:R-:W-:-:S03]  /*c510*/  SEL R7, R0, R12, !P3 ;  /* 0x0000000c00077207 */ /* 0x000fc60005800000 */
[----:B------:R1:W-:Y:S02]  /*c520*/  STL [R1+0x494], R4 ;  /* 0x0004940401007387 */ /* 0x0003e40000100800 */
[C---:B-1----:R-:W-:Y:S02]  /*c530*/  SEL R6, R0.reuse, R13, !P3 ;  /* 0x0000000d00067207 */ /* 0x042fe40005800000 */
[----:B------:R1:W-:Y:S01]  /*c540*/  STL [R1+0x490], R7 ;  /* 0x0004900701007387 */ /* 0x0003e20000100800 */
[----:B------:R-:W-:-:S03]  /*c550*/  SEL R4, R0, R14, !P3 ;  /* 0x0000000e00047207 */ /* 0x000fc60005800000 */
[----:B------:R1:W-:Y:S04]  /*c560*/  STL [R1+0x48c], R6 ;  /* 0x00048c0601007387 */ /* 0x0003e80000100800 */
[----:B------:R1:W-:Y:S02]  /*c570*/  STL [R1+0x488], R4 ;  /* 0x0004880401007387 */ /* 0x0003e40000100800 */
[C---:B-1----:R-:W-:Y:S02]  /*c580*/  SEL R7, R0.reuse, R15, !P3 ;  /* 0x0000000f00077207 */ /* 0x042fe40005800000 */
[----:B------:R-:W-:-:S03]  /*c590*/  SEL R6, R0, R16, !P3 ;  /* 0x0000001000067207 */ /* 0x000fc60005800000 */
[----:B------:R-:W-:Y:S01]  /*c5a0*/  STL [R1+0x484], R7 ;  /* 0x0004840701007387 */ /* 0x000fe20000100800 */
[----:B------:R-:W-:-:S03]  /*c5b0*/  SEL R4, R0, R17, !P3 ;  /* 0x0000001100047207 */ /* 0x000fc60005800000 */
[----:B------:R1:W-:Y:S04]  /*c5c0*/  STL [R1+0x480], R6 ;  /* 0x0004800601007387 */ /* 0x0003e80000100800 */
[----:B------:R1:W-:Y:S02]  /*c5d0*/  STL [R1+0x47c], R4 ;  /* 0x00047c0401007387 */ /* 0x0003e40000100800 */
[C---:B-1----:R-:W-:Y:S02]  /*c5e0*/  SEL R6, R0.reuse, R18, !P3 ;  /* 0x0000001200067207 */ /* 0x042fe40005800000 */
[----:B------:R-:W-:-:S03]  /*c5f0*/  SEL R4, R0, R248, !P3 ;  /* 0x000000f800047207 */ /* 0x000fc60005800000 */
[----:B------:R1:W-:Y:S01]  /*c600*/  STL [R1+0x474], R6 ;  /* 0x0004740601007387 */ /* 0x0003e20000100800 */
[C---:B------:R-:W-:Y:S02]  /*c610*/  SEL R251, R0.reuse, R90, !P3 ;  /* 0x0000005a00fb7207 */ /* 0x040fe40005800000 */
[C---:B------:R-:W-:Y:S01]  /*c620*/  SEL R250, R0.reuse, R92, !P3 ;  /* 0x0000005c00fa7207 */ /* 0x040fe20005800000 */
[----:B------:R3:W-:Y:S01]  /*c630*/  STL [R1+0x470], R4 ;  /* 0x0004700401007387 */ /* 0x0007e20000100800 */
[C---:B------:R-:W-:Y:S02]  /*c640*/  SEL R11, R0.reuse, R249, !P3 ;  /* 0x000000f9000b7207 */ /* 0x040fe40005800000 */
[C---:B------:R-:W-:Y:S02]  /*c650*/  SEL R26, R0.reuse, R74, !P3 ;  /* 0x0000004a001a7207 */ /* 0x040fe40005800000 */
[C---:B------:R-:W-:Y:S02]  /*c660*/  SEL R2, R0.reuse, R87, !P3 ;  /* 0x0000005700027207 */ /* 0x040fe40005800000 */
[----:B------:R-:W-:-:S02]  /*c670*/  SEL R90, R0, R93, !P3 ;  /* 0x0000005d005a7207 */ /* 0x000fc40005800000 */
[C---:B------:R-:W-:Y:S02]  /*c680*/  SEL R92, R0.reuse, R94, !P3 ;  /* 0x0000005e005c7207 */ /* 0x040fe40005800000 */
[C---:B------:R-:W-:Y:S02]  /*c690*/  SEL R3, R0.reuse, R3, !P3 ;  /* 0x0000000300037207 */ /* 0x040fe40005800000 */
        /* <DEDUP_REMOVED lines=91> */
[C---:B------:R-:W-:Y:S01]  /*cc50*/  SEL R167, R0.reuse, R167, !P3 ;  /* 0x000000a700a77207 */ /* 0x040fe20005800000 */
[----:B--2---:R-:W-:Y:S01]  /*cc60*/  IMAD R7, R53, UR4, RZ ;  /* 0x0000000435077c24 */ /* 0x004fe2000f8e02ff */
[----:B------:R-:W-:-:S04]  /*cc70*/  SEL R168, R0, R168, !P3 ;  /* 0x000000a800a87207 */ /* 0x000fc80005800000 */
[----:B-1----:R-:W-:Y:S01]  /*cc80*/  LEA R6, P0, R7, UR6, 0x2 ;  /* 0x0000000607067c11 */ /* 0x002fe2000f8010ff */
[----:B---3--:R-:W-:Y:S01]  /*cc90*/  IMAD R10, R52, UR4, RZ ;  /* 0x00000004340a7c24 */ /* 0x008fe2000f8e02ff */
        /* <DEDUP_REMOVED lines=85> */
[----:B------:R-:W-:Y:S01]  /*d1f0*/  SEL R84, R0, R27, !P3 ;  /* 0x0000001b00547207 */ /* 0x000fe20005800000 */
[----:B------:R-:W-:Y:S01]  /*d200*/  STL [R1+0x46c], R11 ;  /* 0x00046c0b01007387 */ /* 0x000fe20000100800 */
[----:B------:R-:W-:Y:S01]  /*d210*/  LEA R4, P1, R10, UR6, 0x2 ;  /* 0x000000060a047c11 */ /* 0x000fe2000f8210ff */
[----:B------:R-:W-:Y:S01]  /*d220*/  ULDC UR4, c[0x0][0x240] ;  /* 0x0000900000047ab9 */ /* 0x000fe20000000800 */
[C---:B------:R-:W-:Y:S02]  /*d230*/  SEL R74, R0.reuse, R25, !P3 ;  /* 0x00000019004a7207 */ /* 0x040fe40005800000 */
[----:B------:R-:W-:-:S02]  /*d240*/  SEL R87, R0, R29, !P3 ;  /* 0x0000001d00577207 */ /* 0x000fc40005800000 */
[----:B------:R-:W-:Y:S01]  /*d250*/  LEA.HI.X.SX32 R7, R7, UR7, 0x2, P0 ;  /* 0x0000000707077c11 */ /* 0x000fe200080f16ff */
[----:B------:R1:W-:Y:S01]  /*d260*/  STL [R1+0x478], R3 ;  /* 0x0004780301007387 */ /* 0x0003e20000100800 */
[----:B------:R-:W-:Y:S01]  /*d270*/  SEL R0, R0, R5, !P3 ;  /* 0x0000000500007207 */ /* 0x000fe20005800000 */
[----:B------:R-:W-:Y:S01]  /*d280*/  IMAD R71, R71, UR25, RZ ;  /* 0x0000001947477c24 */ /* 0x000fe2000f8e02ff */
[----:B------:R-:W-:Y:S01]  /*d290*/  LEA.HI.X.SX32 R5, R10, UR7, 0x2, P1 ;  /* 0x000000070a057c11 */ /* 0x000fe200088f16ff */
[----:B------:R-:W-:Y:S01]  /*d2a0*/  STL.64 [R1+0x13d8], R6 ;  /* 0x0013d80601007387 */ /* 0x000fe20000100a00 */
[----:B------:R-:W-:Y:S01]  /*d2b0*/  IMAD R14, R246, UR4, RZ ;  /* 0x00000004f60e7c24 */ /* 0x000fe2000f8e02ff */
[----:B------:R-:W-:Y:S01]  /*d2c0*/  ULDC UR6, c[0x0][0x240] ;  /* 0x0000900000067ab9 */ /* 0x000fe20000000800 */
[----:B-1----:R-:W-:Y:S01]  /*d2d0*/  IMAD R3, R250, UR4, RZ ;  /* 0x00000004fa037c24 */ /* 0x002fe2000f8e02ff */
[----:B------:R4:W-:Y:S01]  /*d2e0*/  STL [R1+0x468], R0 ;  /* 0x0004680001007387 */ /* 0x0009e20000100800 */
[----:B------:R-:W-:Y:S01]  /*d2f0*/  IMAD R50, R50, UR4, RZ ;  /* 0x0000000432327c24 */ /* 0x000fe2000f8e02ff */
[----:B------:R-:W-:-:S02]  /*d300*/  ULDC UR7, c[0x0][0x240] ;  /* 0x0000900000077ab9 */ /* 0x000fc40000000800 */
[----:B------:R-:W-:Y:S04]  /*d310*/  STL.64 [R1+0x13e0], R4 ;  /* 0x0013e00401007387 */ /* 0x000fe80000100a00 */
[----:B------:R-:W-:Y:S01]  /*d320*/  STL [R1+0x13f8], R5 ;  /* 0x0013f80501007387 */ /* 0x000fe20000100800 */
[----:B----4-:R-:W-:Y:S01]  /*d330*/  LEA.HI.X.SX32 R0, R51, UR9, 0x2, P2 ;  /* 0x0000000933007c11 */ /* 0x010fe200090f16ff */
[----:B------:R-:W-:Y:S02]  /*d340*/  IMAD R250, R247, UR24, RZ ;  /* 0x00000018f7fa7c24 */ /* 0x000fe4000f8e02ff */
[----:B------:R-:W2:Y:S01]  /*d350*/  LDL.LU R53, [R1+0xc8] ;  /* 0x0000c80001357983 */ /* 0x000ea20000300800 */
[----:B------:R-:W-:Y:S01]  /*d360*/  IMAD R49, R49, UR4, RZ ;  /* 0x0000000431317c24 */ /* 0x000fe2000f8e02ff */
[----:B------:R-:W-:-:S02]  /*d370*/  ULDC UR9, c[0x0][0x240] ;  /* 0x0000900000097ab9 */ /* 0x000fc40000000800 */
[----:B------:R-:W3:Y:S04]  /*d380*/  LDL.LU R52, [R1+0xc4] ;  /* 0x0000c40001347983 */ /* 0x000ee80000300800 */
[----:B------:R-:W4:Y:S04]  /*d390*/  LDL.LU R51, [R1+0xc0] ;  /* 0x0000c00001337983 */ /* 0x000f280000300800 */
        /* <DEDUP_REMOVED lines=22> */
[----:B------:R-:W4:Y:S01]  /*d500*/  LDL.LU R54, [R1+0x64] ;  /* 0x0000640001367983 */ /* 0x000f220000300800 */
[----:B--2---:R-:W-:-:S03]  /*d510*/  IMAD R95, R53, UR4, RZ ;  /* 0x00000004355f7c24 */ /* 0x004fc6000f8e02ff */
[----:B------:R-:W2:Y:S01]  /*d520*/  LDL.LU R53, [R1+0x60] ;  /* 0x0000600001357983 */ /* 0x000ea20000300800 */
[----:B---3--:R-:W-:-:S03]  /*d530*/  IMAD R91, R52, UR4, RZ ;  /* 0x00000004345b7c24 */ /* 0x008fc6000f8e02ff */
[----:B------:R-:W3:Y:S01]  /*d540*/  LDL.LU R52, [R1+0x5c] ;  /* 0x00005c0001347983 */ /* 0x000ee20000300800 */
[----:B----4-:R-:W-:-:S03]  /*d550*/  IMAD R89, R51, UR4, RZ ;  /* 0x0000000433597c24 */ /* 0x010fc6000f8e02ff */
[----:B------:R-:W4:Y:S01]  /*d560*/  LDL.LU R51, [R1+0x58] ;  /* 0x0000580001337983 */ /* 0x000f220000300800 */
[----:B------:R-:W-:Y:S02]  /*d570*/  IMAD R69, R69, UR4, RZ ;  /* 0x0000000445457c24 */ /* 0x000fe4000f8e02ff */
[----:B------:R-:W-:Y:S02]  /*d580*/  IMAD R68, R68, UR4, RZ ;  /* 0x0000000444447c24 */ /* 0x000fe4000f8e02ff */
[----:B------:R-:W-:Y:S02]  /*d590*/  IMAD R67, R67, UR4, RZ ;  /* 0x0000000443437c24 */ /* 0x000fe4000f8e02ff */
[----:B------:R-:W-:Y:S01]  /*d5a0*/  IMAD R66, R66, UR4, RZ ;  /* 0x0000000442427c24 */ /* 0x000fe2000f8e02ff */
[----:B------:R-:W-:Y:S01]  /*d5b0*/  STL.64 [R1+0x1410], R68 ;  /* 0x0014104401007387 */ /* 0x000fe20000100a00 */
[----:B------:R-:W-:Y:S02]  /*d5c0*/  IMAD R65, R65, UR4, RZ ;  /* 0x0000000441417c24 */ /* 0x000fe4000f8e02ff */
[----:B------:R-:W-:Y:S01]  /*d5d0*/  IMAD R64, R64, UR4, RZ ;  /* 0x0000000440407c24 */ /* 0x000fe2000f8e02ff */
[----:B------:R-:W-:Y:S04]  /*d5e0*/  STL.64 [R1+0x1408], R66 ;  /* 0x0014084201007387 */ /* 0x000fe80000100a00 */
[----:B------:R-:W-:Y:S01]  /*d5f0*/  STL.64 [R1+0x1400], R64 ;  /* 0x0014004001007387 */ /* 0x000fe20000100a00 */
[----:B------:R-:W-:-:S02]  /*d600*/  IMAD R57, R57, UR4, RZ ;  /* 0x0000000439397c24 */ /* 0x000fc4000f8e02ff */
[----:B------:R-:W-:Y:S02]  /*d610*/  IMAD R56, R56, UR4, RZ ;  /* 0x0000000438387c24 */ /* 0x000fe4000f8e02ff */
[----:B------:R-:W-:Y:S02]  /*d620*/  IMAD R55, R55, UR4, RZ ;  /* 0x0000000437377c24 */ /* 0x000fe4000f8e02ff */
[----:B------:R-:W-:Y:S01]  /*d630*/  IMAD R54, R54, UR4, RZ ;  /* 0x0000000436367c24 */ /* 0x000fe2000f8e02ff */
[----:B------:R1:W-:Y:S04]  /*d640*/  STL.64 [R1+0x13e8], R56 ;  /* 0x0013e83801007387 */ /* 0x0003e80000100a00 */
[----:B------:R-:W-:Y:S04]  /*d650*/  STL.64 [R1+0x13f0], R54 ;  /* 0x0013f03601007387 */ /* 0x000fe80000100a00 */
        /* <DEDUP_REMOVED lines=13> */
[----:B------:R-:W2:Y:S04]  /*d730*/  LDL.LU R13, [R1+0x1c] ;  /* 0x00001c00010d7983 */ /* 0x000ea80000300800 */
[----:B------:R-:W3:Y:S04]  /*d740*/  LDL.LU R12, [R1+0x18] ;  /* 0x00001800010c7983 */ /* 0x000ee80000300800 */
[----:B------:R-:W4:Y:S04]  /*d750*/  LDL.LU R11, [R1+0x14] ;  /* 0x00001400010b7983 */ /* 0x000f280000300800 */
[----:B------:R-:W4:Y:S04]  /*d760*/  LDL.LU R96, [R1+0x10] ;  /* 0x0000100001607983 */ /* 0x000f280000300800 */
[----:B------:R-:W1:Y:S01]  /*d770*/  LDL.LU R246, [R1+0x1424] ;  /* 0x0014240001f67983 */ /* 0x000e620000300800 */
[----:B------:R-:W-:-:S02]  /*d780*/  IMAD R88, R88, UR4, RZ ;  /* 0x0000000458587c24 */ /* 0x000fc4000f8e02ff */
[----:B------:R-:W-:Y:S02]  /*d790*/  IMAD R81, R81, UR4, RZ ;  /* 0x0000000451517c24 */ /* 0x000fe4000f8e02ff */
[----:B------:R-:W-:Y:S02]  /*d7a0*/  IMAD R86, R86, UR4, RZ ;  /* 0x0000000456567c24 */ /* 0x000fe4000f8e02ff */
[----:B------:R-:W-:Y:S02]  /*d7b0*/  IMAD R78, R78, UR4, RZ ;  /* 0x000000044e4e7c24 */ /* 0x000fe4000f8e02ff */
[----:B------:R-:W-:Y:S02]  /*d7c0*/  IMAD R75, R75, UR4, RZ ;  /* 0x000000044b4b7c24 */ /* 0x000fe4000f8e02ff */
[----:B------:R-:W-:Y:S02]  /*d7d0*/  IMAD R247, R87, UR36, RZ ;  /* 0x0000002457f77c24 */ /* 0x000fe4000f8e02ff */
[----:B------:R-:W-:-:S02]  /*d7e0*/  IMAD.MOV.U32 R87, RZ, RZ, R5 ;  /* 0x000000ffff577224 */ /* 0x000fc400078e0005 */
[----:B--2---:R-:W-:Y:S02]  /*d7f0*/  IMAD R18, R13, UR4, RZ ;  /* 0x000000040d127c24 */ /* 0x004fe4000f8e02ff */
[----:B------:R-:W-:Y:S02]  /*d800*/  IMAD R13, R2, UR4, RZ ;  /* 0x00000004020d7c24 */ /* 0x000fe4000f8e02ff */
[----:B---3--:R-:W-:Y:S01]  /*d810*/  IMAD R17, R12, UR4, RZ ;  /* 0x000000040c117c24 */ /* 0x008fe2000f8e02ff */
[----:B------:R-:W5:Y:S01]  /*d820*/  LDL.LU R2, [R1+0x1420] ;  /* 0x0014200001027983 */ /* 0x000f620000300800 */
[----:B------:R-:W-:Y:S02]  /*d830*/  IMAD R12, R8, UR4, RZ ;  /* 0x00000004080c7c24 */ /* 0x000fe4000f8e02ff */
[----:B----4-:R-:W-:Y:S01]  /*d840*/  IMAD R16, R11, UR4, RZ ;  /* 0x000000040b107c24 */ /* 0x010fe2000f8e02ff */
[----:B------:R-:W2:Y:S01]  /*d850*/  LDL.LU R8, [R1+0x141c] ;  /* 0x00141c0001087983 */ /* 0x000ea20000300800 */
[----:B-1----:R-:W-:Y:S01]  /*d860*/  LEA R56, P0, R95, R246, 0x2 ;  /* 0x000000f65f387211 */ /* 0x002fe200078010ff */
[----:B------:R-:W-:-:S02]  /*d870*/  IMAD R11, R252, UR4, RZ ;  /* 0x00000004fc0b7c24 */ /* 0x000fc4000f8e02ff */
[----:B------:R-:W5:Y:S01]  /*d880*/  LDL.LU R252, [R1+0x1418] ;  /* 0x0014180001fc7983 */ /* 0x000f620000300800 */
[----:B------:R-:W-:Y:S02]  /*d890*/  LEA.HI.X.SX32 R57, R95, R0, 0x2, P0 ;  /* 0x000000005f397211 */ /* 0x000fe400000f16ff */
[----:B------:R-:W-:-:S03]  /*d8a0*/  LEA R248, P5, R89, R246, 0x2 ;  /* 0x000000f659f87211 */ /* 0x000fc600078a10ff */
[----:B------:R1:W-:Y:S01]  /*d8b0*/  STL.64 [R1+0x438], R56 ;  /* 0x0004383801007387 */ /* 0x0003e20000100a00 */
[-C--:B------:R-:W-:Y:S02]  /*d8c0*/  LEA R68, P6, R88, R246.reuse, 0x2 ;  /* 0x000000f658447211 */ /* 0x080fe400078c10ff */
[-C--:B------:R-:W-:Y:S02]  /*d8d0*/  LEA R6, P1, R81, R246.reuse, 0x2 ;  /* 0x000000f651067211 */ /* 0x080fe400078210ff */
[-C--:B------:R-:W-:Y:S02]  /*d8e0*/  LEA R66, P0, R86, R246.reuse, 0x2 ;  /* 0x000000f656427211 */ /* 0x080fe400078010ff */
[-C--:B------:R-:W-:Y:S02]  /*d8f0*/  LEA R4, P2, R78, R246.reuse, 0x2 ;  /* 0x000000f64e047211 */ /* 0x080fe400078410ff */
[----:B-1----:R-:W-:Y:S02]  /*d900*/  LEA R56, P4, R91, R246, 0x2 ;  /* 0x000000f65b387211 */ /* 0x002fe400078810ff */
[----:B------:R-:W-:-:S02]  /*d910*/  LEA.HI.X.SX32 R249, R89, R0, 0x2, P5 ;  /* 0x0000000059f97211 */ /* 0x000fc400028f16ff */
[-C--:B------:R-:W-:Y:S01]  /*d920*/  LEA.HI.X.SX32 R57, R91, R0.reuse, 0x2, P4 ;  /* 0x000000005b397211 */ /* 0x080fe200020f16ff */
[----:B------:R-:W-:Y:S01]  /*d930*/  STL [R1+0x410], R6 ;  /* 0x0004100601007387 */ /* 0x000fe20000100800 */
[----:B------:R-:W-:Y:S01]  /*d940*/  LEA.HI.X.SX32 R69, R88, R0, 0x2, P6 ;  /* 0x0000000058457211 */ /* 0x000fe200030f16ff */
[----:B------:R-:W-:Y:S01]  /*d950*/  IMAD.MOV.U32 R89, RZ, RZ, R7 ;  /* 0x000000ffff597224 */ /* 0x000fe200078e0007 */
[----:B------:R-:W-:Y:S01]  /*d960*/  LEA R64, P3, R75, R246, 0x2 ;  /* 0x000000f64b407211 */ /* 0x000fe200078610ff */
[----:B------:R-:W-:Y:S01]  /*d970*/  STL.64 [R1+0x430], R56 ;  /* 0x0004303801007387 */ /* 0x000fe20000100a00 */
[-C--:B------:R-:W-:Y:S02]  /*d980*/  LEA.HI.X.SX32 R67, R86, R0.reuse, 0x2, P0 ;  /* 0x0000000056437211 */ /* 0x080fe400000f16ff */
[-C--:B------:R-:W-:Y:S01]  /*d990*/  LEA.HI.X.SX32 R89, R81, R0.reuse, 0x2, P1 ;  /* 0x0000000051597211 */ /* 0x080fe200008f16ff */
[----:B------:R-:W-:Y:S01]  /*d9a0*/  STL [R1+0x408], R4 ;  /* 0x0004080401007387 */ /* 0x000fe20000100800 */
[----:B------:R-:W-:-:S03]  /*d9b0*/  LEA.HI.X.SX32 R87, R78, R0, 0x2, P2 ;  /* 0x000000004e577211 */ /* 0x000fc600010f16ff */
[----:B------:R-:W-:Y:S01]  /*d9c0*/  STL.64 [R1+0x428], R248 ;  /* 0x000428f801007387 */ /* 0x000fe20000100a00 */
[----:B------:R-:W-:-:S03]  /*d9d0*/  LEA.HI.X.SX32 R65, R75, R0, 0x2, P3 ;  /* 0x000000004b417211 */ /* 0x000fc600018f16ff */
[----:B------:R1:W-:Y:S04]  /*d9e0*/  STL.64 [R1+0x420], R68 ;  /* 0x0004204401007387 */ /* 0x0003e80000100a00 */
[----:B-1----:R-:W3:Y:S04]  /*d9f0*/  LDL.LU.64 R68, [R1+0x1410] ;  /* 0x0014100001447983 */ /* 0x002ee80000300a00 */
[----:B------:R1:W-:Y:S04]  /*da00*/  STL.64 [R1+0x418], R66 ;  /* 0x0004184201007387 */ /* 0x0003e80000100a00 */
[----:B-1----:R-:W4:Y:S04]  /*da10*/  LDL.LU.64 R66, [R1+0x1408] ;  /* 0x0014080001427983 */ /* 0x002f280000300a00 */
[----:B------:R-:W-:Y:S04]  /*da20*/  STL [R1+0x414], R89 ;  /* 0x0004145901007387 */ /* 0x000fe80000100800 */
[----:B------:R-:W-:Y:S04]  /*da30*/  STL [R1+0x40c], R87 ;  /* 0x00040c5701007387 */ /* 0x000fe80000100800 */
[----:B------:R1:W-:Y:S04]  /*da40*/  STL.64 [R1+0x400], R64 ;  /* 0x0004004001007387 */ /* 0x0003e80000100a00 */
[----:B-1----:R-:W2:Y:S01]  /*da50*/  LDL.LU.64 R64, [R1+0x1400] ;  /* 0x0014000001407983 */ /* 0x002ea20000300a00 */
[----:B------:R-:W-:-:S02]  /*da60*/  IMAD R72, R72, UR4, RZ ;  /* 0x0000000448487c24 */ /* 0x000fc4000f8e02ff */
[----:B------:R-:W-:Y:S01]  /*da70*/  IMAD R70, R70, UR4, RZ ;  /* 0x0000000446467c24 */ /* 0x000fe2000f8e02ff */
[----:B------:R-:W-:Y:S02]  /*da80*/  MOV R88, R6 ;  /* 0x0000000600587202 */ /* 0x000fe40000000f00 */
[-C--:B------:R-:W-:Y:S01]  /*da90*/  LEA R56, P4, R72, R246.reuse, 0x2 ;  /* 0x000000f648387211 */ /* 0x080fe200078810ff */
[----:B------:R-:W-:Y:S01]  /*daa0*/  IMAD.MOV.U32 R86, RZ, RZ, R4 ;  /* 0x000000ffff567224 */ /* 0x000fe200078e0004 */
[----:B------:R-:W-:Y:S02]  /*dab0*/  LEA R248, P5, R70, R246, 0x2 ;  /* 0x000000f646f87211 */ /* 0x000fe400078a10ff */
[-C--:B------:R-:W-:Y:S02]  /*dac0*/  LEA.HI.X.SX32 R57, R72, R0.reuse, 0x2, P4 ;  /* 0x0000000048397211 */ /* 0x080fe400020f16ff */
[----:B------:R-:W-:Y:S01]  /*dad0*/  LEA.HI.X.SX32 R249, R70, R0, 0x2, P5 ;  /* 0x0000000046f97211 */ /* 0x000fe200028f16ff */
[----:B------:R-:W-:-:S02]  /*dae0*/  IMAD R61, R61, UR4, RZ ;  /* 0x000000043d3d7c24 */ /* 0x000fc4000f8e02ff */
[----:B------:R1:W-:Y:S01]  /*daf0*/  STL.64 [R1+0x3f8], R56 ;  /* 0x0003f83801007387 */ /* 0x0003e20000100a00 */
[CC--:B---3--:R-:W-:Y:S02]  /*db00*/  LEA R6, P6, R69.reuse, R246.reuse, 0x2 ;  /* 0x000000f645067211 */ /* 0x0c8fe400078c10ff */
[C---:B------:R-:W-:Y:S02]  /*db10*/  LEA R4, P0, R68.reuse, R246, 0x2 ;  /* 0x000000f644047211 */ /* 0x040fe400078010ff */
[-C--:B------:R-:W-:Y:S02]  /*db20*/  LEA.HI.X.SX32 R7, R69, R0.reuse, 0x2, P6 ;  /* 0x0000000045077211 */ /* 0x080fe400030f16ff */
[----:B------:R-:W-:Y:S01]  /*db30*/  LEA.HI.X.SX32 R5, R68, R0, 0x2, P0 ;  /* 0x0000000044057211 */ /* 0x000fe200000f16ff */
[----:B------:R-:W-:Y:S01]  /*db40*/  IMAD.MOV.U32 R69, RZ, RZ, R55 ;  /* 0x000000ffff457224 */ /* 0x000fe200078e0037 */
[-C--:B----4-:R-:W-:Y:S02]  /*db50*/  LEA R88, P1, R67, R246.reuse, 0x2 ;  /* 0x000000f643587211 */ /* 0x090fe400078210ff */
[----:B------:R-:W-:-:S02]  /*db60*/  LEA R86, P2, R66, R246, 0x2 ;  /* 0x000000f642567211 */ /* 0x000fc400078410ff */
[-C--:B------:R-:W-:Y:S02]  /*db70*/  LEA.HI.X.SX32 R89, R67, R0.reuse, 0x2, P1 ;  /* 0x0000000043597211 */ /* 0x080fe400008f16ff */
[----:B------:R-:W-:Y:S02]  /*db80*/  LEA.HI.X.SX32 R87, R66, R0, 0x2, P2 ;  /* 0x0000000042577211 */ /* 0x000fe400010f16ff */
[-C--:B--2---:R-:W-:Y:S02]  /*db90*/  LEA R54, P3, R65, R246.reuse, 0x2 ;  /* 0x000000f641367211 */ /* 0x084fe400078610ff */
[----:B-1----:R-:W-:-:S03]  /*dba0*/  LEA R56, P4, R64, R246, 0x2 ;  /* 0x000000f640387211 */ /* 0x002fc600078810ff */
[----:B------:R-:W-:Y:S04]  /*dbb0*/  STL [R1+0x3c8], R54 ;  /* 0x0003c83601007387 */ /* 0x000fe80000100800 */
[----:B------:R-:W-:Y:S04]  /*dbc0*/  STL.64 [R1+0x3f0], R248 ;  /* 0x0003f0f801007387 */ /* 0x000fe80000100a00 */
[----:B------:R-:W-:Y:S01]  /*dbd0*/  STL.64 [R1+0x3e8], R6 ;  /* 0x0003e80601007387 */ /* 0x000fe20000100a00 */
[----:B------:R-:W-:-:S03]  /*dbe0*/  MOV R68, R54 ;  /* 0x0000003600447202 */ /* 0x000fc60000000f00 */
[----:B------:R1:W-:Y:S01]  /*dbf0*/  STL.64 [R1+0x3e0], R4 ;  /* 0x0003e00401007387 */ /* 0x0003e20000100a00 */
[-C--:B------:R-:W-:Y:S02]  /*dc00*/  LEA.HI.X.SX32 R69, R65, R0.reuse, 0x2, P3 ;  /* 0x0000000041457211 */ /* 0x080fe400018f16ff */
[----:B------:R-:W-:Y:S02]  /*dc10*/  LEA.HI.X.SX32 R57, R64, R0, 0x2, P4 ;  /* 0x0000000040397211 */ /* 0x000fe400020f16ff */
[----:B-1----:R-:W-:Y:S01]  /*dc20*/  LEA R4, P0, R61, R246, 0x2 ;  /* 0x000000f63d047211 */ /* 0x002fe200078010ff */
[----:B------:R-:W2:Y:S04]  /*dc30*/  LDL.LU R5, [R1+0x13f8] ;  /* 0x0013f80001057983 */ /* 0x000ea80000300800 */
[----:B------:R-:W3:Y:S04]  /*dc40*/  LDL.LU.64 R54, [R1+0x13f0] ;  /* 0x0013f00001367983 */ /* 0x000ee80000300a00 */
[----:B------:R-:W-:Y:S04]  /*dc50*/  STL.64 [R1+0x3d8], R88 ;  /* 0x0003d85801007387 */ /* 0x000fe80000100a00 */
[----:B------:R-:W-:Y:S04]  /*dc60*/  STL [R1+0x3a8], R4 ;  /* 0x0003a80401007387 */ /* 0x000fe80000100800 */
[----:B------:R-:W-:Y:S04]  /*dc70*/  STL.64 [R1+0x3d0], R86 ;  /* 0x0003d05601007387 */ /* 0x000fe80000100a00 */
[----:B------:R-:W-:Y:S04]  /*dc80*/  STL [R1+0x3cc], R69 ;  /* 0x0003cc4501007387 */ /* 0x000fe80000100800 */
[----:B------:R1:W-:Y:S04]  /*dc90*/  STL.64 [R1+0x3c0], R56 ;  /* 0x0003c03801007387 */ /* 0x0003e80000100a00 */
[----:B-1----:R-:W4:Y:S01]  /*dca0*/  LDL.LU.64 R56, [R1+0x13e8] ;  /* 0x0013e80001387983 */ /* 0x002f220000300a00 */
[----:B------:R-:W-:-:S02]  /*dcb0*/  IMAD R63, R63, UR4, RZ ;  /* 0x000000043f3f7c24 */ /* 0x000fc4000f8e02ff */
[----:B------:R-:W-:-:S03]  /*dcc0*/  IMAD R62, R62, UR4, RZ ;  /* 0x000000043e3e7c24 */ /* 0x000fc6000f8e02ff */
[CC--:B------:R-:W-:Y:S02]  /*dcd0*/  LEA R248, P5, R63.reuse, R246.reuse, 0x2 ;  /* 0x000000f63ff87211 */ /* 0x0c0fe400078a10ff */
[----:B------:R-:W-:Y:S01]  /*dce0*/  LEA R6, P6, R62, R246, 0x2 ;  /* 0x000000f63e067211 */ /* 0x000fe200078c10ff */
[----:B------:R-:W-:Y:S01]  /*dcf0*/  IMAD R60, R60, UR4, RZ ;  /* 0x000000043c3c7c24 */ /* 0x000fe2000f8e02ff */
[-C--:B------:R-:W-:Y:S01]  /*dd00*/  LEA.HI.X.SX32 R249, R63, R0.reuse, 0x2, P5 ;  /* 0x000000003ff97211 */ /* 0x080fe200028f16ff */
[----:B------:R-:W-:Y:S01]  /*dd10*/  IMAD R59, R59, UR4, RZ ;  /* 0x000000043b3b7c24 */ /* 0x000fe2000f8e02ff */
[----:B------:R-:W-:Y:S01]  /*dd20*/  LEA.HI.X.SX32 R7, R62, R0, 0x2, P6 ;  /* 0x000000003e077211 */ /* 0x000fe200030f16ff */
[----:B------:R-:W-:Y:S01]  /*dd30*/  IMAD R58, R58, UR4, RZ ;  /* 0x000000043a3a7c24 */ /* 0x000fe2000f8e02ff */
[-C--:B------:R-:W-:Y:S01]  /*dd40*/  LEA R88, P1, R60, R246.reuse, 0x2 ;  /* 0x000000f63c587211 */ /* 0x080fe200078210ff */
[----:B------:R-:W-:Y:S01]  /*dd50*/  IMAD.MOV.U32 R64, RZ, RZ, R4 ;  /* 0x000000ffff407224 */ /* 0x000fe200078e0004 */
[----:B------:R-:W-:-:S02]  /*dd60*/  LEA R86, P2, R59, R246, 0x2 ;  /* 0x000000f63b567211 */ /* 0x000fc400078410ff */
[----:B------:R-:W-:Y:S01]  /*dd70*/  LEA R68, P3, R58, R246, 0x2 ;  /* 0x000000f63a447211 */ /* 0x000fe200078610ff */
[----:B------:R-:W-:Y:S01]  /*dd80*/  IMAD R53, R53, UR4, RZ ;  /* 0x0000000435357c24 */ /* 0x000fe2000f8e02ff */
[-C--:B------:R-:W-:Y:S01]  /*dd90*/  LEA.HI.X.SX32 R89, R60, R0.reuse, 0x2, P1 ;  /* 0x000000003c597211 */ /* 0x080fe200008f16ff */
[----:B------:R-:W-:Y:S01]  /*dda0*/  IMAD R52, R52, UR4, RZ ;  /* 0x0000000434347c24 */ /* 0x000fe2000f8e02ff */
[-C--:B------:R-:W-:Y:S01]  /*ddb0*/  LEA.HI.X.SX32 R87, R59, R0.reuse, 0x2, P2 ;  /* 0x000000003b577211 */ /* 0x080fe200010f16ff */
[----:B------:R-:W-:Y:S01]  /*ddc0*/  IMAD.MOV.U32 R63, RZ, RZ, R67 ;  /* 0x000000ffff3f7224 */ /* 0x000fe200078e0043 */
[----:B------:R-:W-:Y:S01]  /*ddd0*/  LEA.HI.X.SX32 R69, R58, R0, 0x2, P3 ;  /* 0x000000003a457211 */ /* 0x000fe200018f16ff */
[----:B------:R-:W-:Y:S02]  /*dde0*/  IMAD R51, R51, UR4, RZ ;  /* 0x0000000433337c24 */ /* 0x000fe4000f8e02ff */
[----:B------:R-:W-:Y:S02]  /*ddf0*/  IMAD R48, R48, UR4, RZ ;  /* 0x0000000430307c24 */ /* 0x000fe4000f8e02ff */
[----:B------:R-:W-:-:S02]  /*de00*/  IMAD R46, R46, UR4, RZ ;  /* 0x000000042e2e7c24 */ /* 0x000fc4000f8e02ff */
[----:B------:R-:W-:Y:S02]  /*de10*/  IMAD R47, R47, UR4, RZ ;  /* 0x000000042f2f7c24 */ /* 0x000fe4000f8e02ff */
[----:B------:R-:W-:Y:S02]  /*de20*/  IMAD R45, R45, UR4, RZ ;  /* 0x000000042d2d7c24 */ /* 0x000fe4000f8e02ff */
[----:B------:R-:W-:Y:S02]  /*de30*/  IMAD R44, R44, UR4, RZ ;  /* 0x000000042c2c7c24 */ /* 0x000fe4000f8e02ff */
        /* <DEDUP_REMOVED lines=60> */
[----:B--2---:R-:W-:Y:S02]  /*e200*/  IMAD.MOV.U32 R65, RZ, RZ, R5 ;  /* 0x000000ffff417224 */ /* 0x004fe400078e0005 */
[----:B------:R-:W2:Y:S01]  /*e210*/  LDL.LU.64 R4, [R1+0x13e0] ;  /* 0x0013e00001047983 */ /* 0x000ea20000300a00 */
[----:B------:R-:W-:-:S03]  /*e220*/  LEA.HI.X.SX32 R65, R61, R0, 0x2, P0 ;  /* 0x000000003d417211 */ /* 0x000fc600000f16ff */
[----:B------:R-:W-:Y:S04]  /*e230*/  STL.64 [R1+0x3b8], R248 ;  /* 0x0003b8f801007387 */ /* 0x000fe80000100a00 */
[----:B------:R1:W-:Y:S01]  /*e240*/  STL.64 [R1+0x3b0], R6 ;  /* 0x0003b00601007387 */ /* 0x0003e20000100a00 */
[----:B---3--:R-:W-:-:S03]  /*e250*/  LEA R64, P0, R54, R246, 0x2 ;  /* 0x000000f636407211 */ /* 0x008fc600078010ff */
[----:B-1----:R-:W3:Y:S01]  /*e260*/  LDL.LU.64 R6, [R1+0x13d8] ;  /* 0x0013d80001067983 */ /* 0x002ee20000300a00 */
[CC--:B----4-:R-:W-:Y:S02]  /*e270*/  LEA R66, P4, R57.reuse, R246.reuse, 0x2 ;  /* 0x000000f639427211 */ /* 0x0d0fe400078810ff */
[----:B------:R-:W-:Y:S02]  /*e280*/  LEA R248, P5, R56, R246, 0x2 ;  /* 0x000000f638f87211 */ /* 0x000fe400078a10ff */
[----:B------:R-:W-:Y:S01]  /*e290*/  MOV R62, R66 ;  /* 0x00000042003e7202 */ /* 0x000fe20000000f00 */
[----:B------:R1:W-:Y:S01]  /*e2a0*/  STL [R1+0x388], R66 ;  /* 0x0003884201007387 */ /* 0x0003e20000100800 */
[----:B------:R-:W-:-:S03]  /*e2b0*/  LEA.HI.X.SX32 R63, R57, R0, 0x2, P4 ;  /* 0x00000000393f7211 */ /* 0x000fc600020f16ff */
[----:B------:R4:W-:Y:S01]  /*e2c0*/  STL [R1+0x3ac], R65 ;  /* 0x0003ac4101007387 */ /* 0x0009e20000100800 */
[----:B------:R-:W-:Y:S02]  /*e2d0*/  LEA.HI.X.SX32 R249, R56, R0, 0x2, P5 ;  /* 0x0000000038f97211 */ /* 0x000fe400028f16ff */
[C---:B-1----:R-:W-:Y:S01]  /*e2e0*/  LEA R66, P6, R55.reuse, R246, 0x2 ;  /* 0x000000f637427211 */ /* 0x042fe200078c10ff */
[----:B------:R1:W-:Y:S03]  /*e2f0*/  STL.64 [R1+0x3a0], R88 ;  /* 0x0003a05801007387 */ /* 0x0003e60000100a00 */
[-C--:B------:R-:W-:Y:S01]  /*e300*/  LEA.HI.X.SX32 R67, R55, R0.reuse, 0x2, P6 ;  /* 0x0000000037437211 */ /* 0x080fe200030f16ff */
[----:B------:R1:W-:Y:S01]  /*e310*/  STL.64 [R1+0x398], R86 ;  /* 0x0003985601007387 */ /* 0x0003e20000100a00 */
[----:B----4-:R-:W-:Y:S02]  /*e320*/  LEA.HI.X.SX32 R65, R54, R0, 0x2, P0 ;  /* 0x0000000036417211 */ /* 0x010fe400000f16ff */
[-C--:B------:R-:W-:Y:S01]  /*e330*/  LEA R62, P4, R50, R246.reuse, 0x2 ;  /* 0x000000f6323e7211 */ /* 0x080fe200078810ff */
[----:B------:R4:W-:Y:S01]  /*e340*/  STL.64 [R1+0x390], R68 ;  /* 0x0003904401007387 */ /* 0x0009e20000100a00 */
[----:B-1----:R-:W-:-:S03]  /*e350*/  LEA R88, P1, R53, R246, 0x2 ;  /* 0x000000f635587211 */ /* 0x002fc600078210ff */
[----:B------:R1:W-:Y:S01]  /*e360*/  STL [R1+0x38c], R63 ;  /* 0x00038c3f01007387 */ /* 0x0003e20000100800 */
[----:B------:R-:W-:-:S03]  /*e370*/  LEA R86, P2, R52, R246, 0x2 ;  /* 0x000000f634567211 */ /* 0x000fc600078410ff */
[----:B------:R1:W-:Y:S01]  /*e380*/  STL.64 [R1+0x378], R66 ;  /* 0x0003784201007387 */ /* 0x0003e20000100a00 */
[-C--:B------:R-:W-:Y:S02]  /*e390*/  LEA R60, P5, R49, R246.reuse, 0x2 ;  /* 0x000000f6313c7211 */ /* 0x080fe400078a10ff */
[----:B----4-:R-:W-:Y:S01]  /*e3a0*/  LEA R68, P3, R51, R246, 0x2 ;  /* 0x000000f633447211 */ /* 0x010fe200078610ff */
[----:B------:R-:W-:Y:S01]  /*e3b0*/  STL.64 [R1+0x380], R248 ;  /* 0x000380f801007387 */ /* 0x000fe20000100a00 */
[-C--:B------:R-:W-:Y:S02]  /*e3c0*/  LEA.HI.X.SX32 R89, R53, R0.reuse, 0x2, P1 ;  /* 0x0000000035597211 */ /* 0x080fe400008f16ff */
[----:B------:R-:W-:Y:S01]  /*e3d0*/  LEA.HI.X.SX32 R87, R52, R0, 0x2, P2 ;  /* 0x0000000034577211 */ /* 0x000fe200010f16ff */
[----:B------:R4:W-:Y:S01]  /*e3e0*/  STL.64 [R1+0x370], R64 ;  /* 0x0003704001007387 */ /* 0x0009e20000100a00 */
[----:B------:R-:W-:Y:S02]  /*e3f0*/  LEA R58, P1, R46, R246, 0x2 ;  /* 0x000000f62e3a7211 */ /* 0x000fe400078210ff */
[----:B-1----:R-:W-:-:S02]  /*e400*/  LEA.HI.X.SX32 R63, R50, R0, 0x2, P4 ;  /* 0x00000000323f7211 */ /* 0x002fc400020f16ff */
[C---:B------:R-:W-:Y:S02]  /*e410*/  LEA R66, P6, R48.reuse, R246, 0x2 ;  /* 0x000000f630427211 */ /* 0x040fe400078c10ff */
[----:B------:R-:W-:Y:S01]  /*e420*/  LEA.HI.X.SX32 R69, R51, R0, 0x2, P3 ;  /* 0x0000000033457211 */ /* 0x000fe200018f16ff */
[----:B------:R-:W-:Y:S01]  /*e430*/  STL.64 [R1+0x368], R88 ;  /* 0x0003685801007387 */ /* 0x000fe20000100a00 */
[----:B------:R-:W-:Y:S02]  /*e440*/  LEA R56, P2, R45, R246, 0x2 ;  /* 0x000000f62d387211 */ /* 0x000fe400078410ff */
[----:B------:R-:W-:Y:S02]  /*e450*/  LEA.HI.X.SX32 R61, R49, R0, 0x2, P5 ;  /* 0x00000000313d7211 */ /* 0x000fe400028f16ff */
[----:B----4-:R-:W-:Y:S01]  /*e460*/  LEA R64, P0, R47, R246, 0x2 ;  /* 0x000000f62f407211 */ /* 0x010fe200078010ff */
[----:B------:R-:W-:Y:S01]  /*e470*/  STL.64 [R1+0x360], R86 ;  /* 0x0003605601007387 */ /* 0x000fe20000100a00 */
[----:B------:R-:W-:-:S02]  /*e480*/  LEA.HI.X.SX32 R67, R48, R0, 0x2, P6 ;  /* 0x0000000030437211 */ /* 0x000fc400030f16ff */
[----:B------:R-:W-:Y:S01]  /*e490*/  LEA R54, P3, R44, R246, 0x2 ;  /* 0x000000f62c367211 */ /* 0x000fe200078610ff */
[----:B------:R1:W-:Y:S01]  /*e4a0*/  STL.64 [R1+0x350], R62 ;  /* 0x0003503e01007387 */ /* 0x0003e20000100a00 */
[-C--:B------:R-:W-:Y:S02]  /*e4b0*/  LEA.HI.X.SX32 R59, R46, R0.reuse, 0x2, P1 ;  /* 0x000000002e3b7211 */ /* 0x080fe400008f16ff */
[-C--:B------:R-:W-:Y:S01]  /*e4c0*/  LEA.HI.X.SX32 R65, R47, R0.reuse, 0x2, P0 ;  /* 0x000000002f417211 */ /* 0x080fe200000f16ff */
[----:B------:R-:W-:Y:S01]  /*e4d0*/  STL.64 [R1+0x358], R68 ;  /* 0x0003584401007387 */ /* 0x000fe20000100a00 */
[----:B------:R-:W-:Y:S02]  /*e4e0*/  LEA.HI.X.SX32 R57, R45, R0, 0x2, P2 ;  /* 0x000000002d397211 */ /* 0x000fe400010f16ff */
[----:B------:R-:W-:Y:S01]  /*e4f0*/  LEA R52, P6, R41, R246, 0x2 ;  /* 0x000000f629347211 */ /* 0x000fe200078c10ff */
[----:B------:R4:W-:Y:S01]  /*e500*/  STL.64 [R1+0x348], R60 ;  /* 0x0003483c01007387 */ /* 0x0009e20000100a00 */
[----:B------:R-:W-:-:S02]  /*e510*/  LEA.HI.X.SX32 R55, R44, R0, 0x2, P3 ;  /* 0x000000002c377211 */ /* 0x000fc400018f16ff */
[CC--:B-1----:R-:W-:Y:S01]  /*e520*/  LEA R62, P4, R43.reuse, R246.reuse, 0x2 ;  /* 0x000000f62b3e7211 */ /* 0x0c2fe200078810ff */
[----:B------:R-:W-:Y:S01]  /*e530*/  STL.64 [R1+0x340], R66 ;  /* 0x0003404201007387 */ /* 0x000fe20000100a00 */
[----:B------:R-:W-:Y:S02]  /*e540*/  LEA R50, P0, R40, R246, 0x2 ;  /* 0x000000f628327211 */ /* 0x000fe400078010ff */
[----:B------:R-:W-:Y:S01]  /*e550*/  LEA.HI.X.SX32 R63, R43, R0, 0x2, P4 ;  /* 0x000000002b3f7211 */ /* 0x000fe200020f16ff */
[----:B------:R1:W-:Y:S01]  /*e560*/  STL.64 [R1+0x330], R58 ;  /* 0x0003303a01007387 */ /* 0x0003e20000100a00 */
[----:B----4-:R-:W-:-:S03]  /*e570*/  LEA R60, P5, R42, R246, 0x2 ;  /* 0x000000f62a3c7211 */ /* 0x010fc600078a10ff */
[----:B------:R-:W-:Y:S01]  /*e580*/  STL.64 [R1+0x338], R64 ;  /* 0x0003384001007387 */ /* 0x000fe20000100a00 */
[-C--:B------:R-:W-:Y:S02]  /*e590*/  LEA.HI.X.SX32 R53, R41, R0.reuse, 0x2, P6 ;  /* 0x0000000029357211 */ /* 0x080fe400030f16ff */
[----:B------:R-:W-:Y:S01]  /*e5a0*/  LEA.HI.X.SX32 R61, R42, R0, 0x2, P5 ;  /* 0x000000002a3d7211 */ /* 0x000fe200028f16ff */
[----:B------:R4:W-:Y:S01]  /*e5b0*/  STL.64 [R1+0x328], R56 ;  /* 0x0003283801007387 */ /* 0x0009e20000100a00 */
[-C--:B------:R-:W-:Y:S02]  /*e5c0*/  LEA R48, P4, R36, R246.reuse, 0x2 ;  /* 0x000000f624307211 */ /* 0x080fe400078810ff */
[----:B-1----:R-:W-:Y:S01]  /*e5d0*/  LEA R58, P1, R39, R246, 0x2 ;  /* 0x000000f6273a7211 */ /* 0x002fe200078210ff */
[----:B------:R1:W-:Y:S01]  /*e5e0*/  STL.64 [R1+0x320], R54 ;  /* 0x0003203601007387 */ /* 0x0003e20000100a00 */
[----:B------:R-:W-:Y:S02]  /*e5f0*/  LEA.HI.X.SX32 R51, R40, R0, 0x2, P0 ;  /* 0x0000000028337211 */ /* 0x000fe400000f16ff */
[-C--:B------:R-:W-:Y:S01]  /*e600*/  LEA R46, P5, R35, R246.reuse, 0x2 ;  /* 0x000000f6232e7211 */ /* 0x080fe200078a10ff */
[----:B------:R-:W-:Y:S01]  /*e610*/  STL.64 [R1+0x318], R62 ;  /* 0x0003183e01007387 */ /* 0x000fe20000100a00 */
[----:B----4-:R-:W-:-:S03]  /*e620*/  LEA R56, P2, R38, R246, 0x2 ;  /* 0x000000f626387211 */ /* 0x010fc600078410ff */
[----:B------:R4:W-:Y:S01]  /*e630*/  STL.64 [R1+0x308], R52 ;  /* 0x0003083401007387 */ /* 0x0009e20000100a00 */
[----:B------:R-:W-:Y:S02]  /*e640*/  LEA.HI.X.SX32 R59, R39, R0, 0x2, P1 ;  /* 0x00000000273b7211 */ /* 0x000fe400008f16ff */
[----:B-1----:R-:W-:Y:S01]  /*e650*/  LEA R54, P3, R37, R246, 0x2 ;  /* 0x000000f625367211 */ /* 0x002fe200078610ff */
[----:B------:R-:W-:Y:S01]  /*e660*/  STL.64 [R1+0x310], R60 ;  /* 0x0003103c01007387 */ /* 0x000fe20000100a00 */
[-C--:B------:R-:W-:Y:S02]  /*e670*/  LEA.HI.X.SX32 R57, R38, R0.reuse, 0x2, P2 ;  /* 0x0000000026397211 */ /* 0x080fe400010f16ff */
[----:B------:R-:W-:Y:S01]  /*e680*/  LEA.HI.X.SX32 R49, R36, R0, 0x2, P4 ;  /* 0x0000000024317211 */ /* 0x000fe200020f16ff */
[----:B------:R1:W-:Y:S01]  /*e690*/  STL.64 [R1+0x300], R50 ;  /* 0x0003003201007387 */ /* 0x0003e20000100a00 */
[-C--:B------:R-:W-:Y:S02]  /*e6a0*/  LEA R44, P1, R32, R246.reuse, 0x2 ;  /* 0x000000f6202c7211 */ /* 0x080fe400078210ff */
[----:B----4-:R-:W-:-:S02]  /*e6b0*/  LEA R52, P6, R34, R246, 0x2 ;  /* 0x000000f622347211 */ /* 0x010fc400078c10ff */
[-C--:B------:R-:W-:Y:S01]  /*e6c0*/  LEA.HI.X.SX32 R55, R37, R0.reuse, 0x2, P3 ;  /* 0x0000000025377211 */ /* 0x080fe200018f16ff */
[----:B------:R-:W-:Y:S01]  /*e6d0*/  STL.64 [R1+0x2f8], R58 ;  /* 0x0002f83a01007387 */ /* 0x000fe20000100a00 */
[----:B------:R-:W-:Y:S02]  /*e6e0*/  LEA.HI.X.SX32 R47, R35, R0, 0x2, P5 ;  /* 0x00000000232f7211 */ /* 0x000fe400028f16ff */
[-C--:B------:R-:W-:Y:S01]  /*e6f0*/  LEA R42, P2, R31, R246.reuse, 0x2 ;  /* 0x000000f61f2a7211 */ /* 0x080fe200078410ff */
[----:B------:R-:W-:Y:S01]  /*e700*/  STL.64 [R1+0x2f0], R56 ;  /* 0x0002f03801007387 */ /* 0x000fe20000100a00 */
[----:B-1----:R-:W-:Y:S02]  /*e710*/  LEA R50, P0, R33, R246, 0x2 ;  /* 0x000000f621327211 */ /* 0x002fe400078010ff */
[----:B------:R-:W-:Y:S01]  /*e720*/  LEA.HI.X.SX32 R53, R34, R0, 0x2, P6 ;  /* 0x0000000022357211 */ /* 0x000fe200030f16ff */
[----:B------:R1:W-:Y:S01]  /*e730*/  STL.64 [R1+0x2e0], R48 ;  /* 0x0002e03001007387 */ /* 0x0003e20000100a00 */
[----:B------:R-:W-:-:S02]  /*e740*/  LEA R40, P3, R30, R246, 0x2 ;  /* 0x000000f61e287211 */ /* 0x000fc400078610ff */
[-C--:B------:R-:W-:Y:S01]  /*e750*/  LEA.HI.X.SX32 R45, R32, R0.reuse, 0x2, P1 ;  /* 0x00000000202d7211 */ /* 0x080fe200008f16ff */
[----:B------:R-:W-:Y:S01]  /*e760*/  STL.64 [R1+0x2e8], R54 ;  /* 0x0002e83601007387 */ /* 0x000fe20000100a00 */
[----:B------:R-:W-:Y:S02]  /*e770*/  LEA.HI.X.SX32 R51, R33, R0, 0x2, P0 ;  /* 0x0000000021337211 */ /* 0x000fe400000f16ff */
[----:B------:R-:W-:Y:S01]  /*e780*/  LEA R38, P6, R27, R246, 0x2 ;  /* 0x000000f61b267211 */ /* 0x000fe200078c10ff */
[----:B------:R4:W-:Y:S01]  /*e790*/  STL.64 [R1+0x2d8], R46 ;  /* 0x0002d82e01007387 */ /* 0x0009e20000100a00 */
[----:B------:R-:W-:Y:S02]  /*e7a0*/  LEA.HI.X.SX32 R43, R31, R0, 0x2, P2 ;  /* 0x000000001f2b7211 */ /* 0x000fe400010f16ff */
[-C--:B-1----:R-:W-:Y:S01]  /*e7b0*/  LEA R48, P4, R29, R246.reuse, 0x2 ;  /* 0x000000f61d307211 */ /* 0x082fe200078810ff */
[----:B------:R-:W-:Y:S01]  /*e7c0*/  STL.64 [R1+0x2d0], R52 ;  /* 0x0002d03401007387 */ /* 0x000fe20000100a00 */
[----:B------:R-:W-:-:S02]  /*e7d0*/  LEA R36, P0, R26, R246, 0x2 ;  /* 0x000000f61a247211 */ /* 0x000fc400078010ff */
[-C--:B------:R-:W-:Y:S01]  /*e7e0*/  LEA.HI.X.SX32 R41, R30, R0.reuse, 0x2, P3 ;  /* 0x000000001e297211 */ /* 0x080fe200018f16ff */
[----:B------:R1:W-:Y:S01]  /*e7f0*/  STL.64 [R1+0x2c0], R44 ;  /* 0x0002c02c01007387 */ /* 0x0003e20000100a00 */
[----:B------:R-:W-:Y:S02]  /*e800*/  LEA.HI.X.SX32 R49, R29, R0, 0x2, P4 ;  /* 0x000000001d317211 */ /* 0x000fe400020f16ff */
[C---:B----4-:R-:W-:Y:S01]  /*e810*/  LEA R46, P5, R28.reuse, R246, 0x2 ;  /* 0x000000f61c2e7211 */ /* 0x050fe200078a10ff */
[----:B------:R-:W-:Y:S01]  /*e820*/  STL.64 [R1+0x2c8], R50 ;  /* 0x0002c83201007387 */ /* 0x000fe20000100a00 */
[-C--:B------:R-:W-:Y:S02]  /*e830*/  LEA.HI.X.SX32 R39, R27, R0.reuse, 0x2, P6 ;  /* 0x000000001b277211 */ /* 0x080fe400030f16ff */
[-C--:B------:R-:W-:Y:S01]  /*e840*/  LEA.HI.X.SX32 R47, R28, R0.reuse, 0x2, P5 ;  /* 0x000000001c2f7211 */ /* 0x080fe200028f16ff */
[----:B------:R4:W-:Y:S01]  /*e850*/  STL.64 [R1+0x2b8], R42 ;  /* 0x0002b82a01007387 */ /* 0x0009e20000100a00 */
[----:B------:R-:W-:-:S02]  /*e860*/  LEA.HI.X.SX32 R37, R26, R0, 0x2, P0 ;  /* 0x000000001a257211 */ /* 0x000fc400000f16ff */
[-C--:B-1----:R-:W-:Y:S01]  /*e870*/  LEA R44, P1, R25, R246.reuse, 0x2 ;  /* 0x000000f6192c7211 */ /* 0x082fe200078210ff */
[----:B------:R1:W-:Y:S01]  /*e880*/  STL.64 [R1+0x2b0], R40 ;  /* 0x0002b02801007387 */ /* 0x0003e20000100a00 */
[-C--:B------:R-:W-:Y:S02]  /*e890*/  LEA R34, P4, R22, R246.reuse, 0x2 ;  /* 0x000000f616227211 */ /* 0x080fe400078810ff */
[-C--:B------:R-:W-:Y:S01]  /*e8a0*/  LEA R32, P5, R21, R246.reuse, 0x2 ;  /* 0x000000f615207211 */ /* 0x080fe200078a10ff */
[----:B------:R-:W-:Y:S01]  /*e8b0*/  STL.64 [R1+0x2a8], R48 ;  /* 0x0002a83001007387 */ /* 0x000fe20000100a00 */
[----:B----4-:R-:W-:-:S03]  /*e8c0*/  LEA R42, P2, R24, R246, 0x2 ;  /* 0x000000f6182a7211 */ /* 0x010fc600078410ff */
[----:B------:R4:W-:Y:S01]  /*e8d0*/  STL.64 [R1+0x298], R38 ;  /* 0x0002982601007387 */ /* 0x0009e20000100a00 */
[----:B------:R-:W-:Y:S02]  /*e8e0*/  LEA.HI.X.SX32 R45, R25, R0, 0x2, P1 ;  /* 0x00000000192d7211 */ /* 0x000fe400008f16ff */
[----:B-1----:R-:W-:Y:S01]  /*e8f0*/  LEA R40, P3, R23, R246, 0x2 ;  /* 0x000000f617287211 */ /* 0x002fe200078610ff */
[----:B------:R-:W-:Y:S01]  /*e900*/  STL.64 [R1+0x2a0], R46 ;  /* 0x0002a02e01007387 */ /* 0x000fe20000100a00 */
[----:B------:R-:W-:Y:S02]  /*e910*/  LEA.HI.X.SX32 R43, R24, R0, 0x2, P2 ;  /* 0x00000000182b7211 */ /* 0x000fe400010f16ff */
[----:B------:R-:W-:Y:S01]  /*e920*/  LEA R30, P1, R18, R246, 0x2 ;  /* 0x000000f6121e7211 */ /* 0x000fe200078210ff */
[----:B------:R1:W-:Y:S01]  /*e930*/  STL.64 [R1+0x290], R36 ;  /* 0x0002902401007387 */ /* 0x0003e20000100a00 */
[----:B------:R-:W-:Y:S02]  /*e940*/  LEA.HI.X.SX32 R35, R22, R0, 0x2, P4 ;  /* 0x0000000016237211 */ /* 0x000fe400020f16ff */
[----:B----4-:R-:W-:-:S02]  /*e950*/  LEA R38, P6, R20, R246, 0x2 ;  /* 0x000000f614267211 */ /* 0x010fc400078c10ff */
[----:B------:R-:W-:Y:S01]  /*e960*/  LEA.HI.X.SX32 R41, R23, R0, 0x2, P3 ;  /* 0x0000000017297211 */ /* 0x000fe200018f16ff */
[----:B------:R-:W-:Y:S01]  /*e970*/  STL.64 [R1+0x288], R44 ;  /* 0x0002882c01007387 */ /* 0x000fe20000100a00 */
[----:B------:R-:W-:Y:S02]  /*e980*/  LEA R28, P2, R17, R246, 0x2 ;  /* 0x000000f6111c7211 */ /* 0x000fe400078410ff */
[----:B------:R-:W-:Y:S02]  /*e990*/  LEA.HI.X.SX32 R33, R21, R0, 0x2, P5 ;  /* 0x0000000015217211 */ /* 0x000fe400028f16ff */
[----:B-1----:R-:W-:Y:S01]  /*e9a0*/  LEA R36, P0, R19, R246, 0x2 ;  /* 0x000000f613247211 */ /* 0x002fe200078010ff */
[----:B------:R-:W-:Y:S01]  /*e9b0*/  STL.64 [R1+0x280], R42 ;  /* 0x0002802a01007387 */ /* 0x000fe20000100a00 */
[----:B------:R-:W-:Y:S02]  /*e9c0*/  LEA.HI.X.SX32 R39, R20, R0, 0x2, P6 ;  /* 0x0000000014277211 */ /* 0x000fe400030f16ff */
[----:B------:R-:W-:Y:S01]  /*e9d0*/  LEA R26, P3, R16, R246, 0x2 ;  /* 0x000000f6101a7211 */ /* 0x000fe200078610ff */
[----:B------:R1:W-:Y:S01]  /*e9e0*/  STL.64 [R1+0x270], R34 ;  /* 0x0002702201007387 */ /* 0x0003e20000100a00 */
[----:B------:R-:W-:-:S02]  /*e9f0*/  LEA.HI.X.SX32 R31, R18, R0, 0x2, P1 ;  /* 0x00000000121f7211 */ /* 0x000fc400008f16ff */
        /* <DEDUP_REMOVED lines=12> */
[-C--:B----4-:R-:W-:Y:S01]  /*eac0*/  LEA R32, P5, R14, R246.reuse, 0x2 ;  /* 0x000000f60e207211 */ /* 0x090fe200078a10ff */
[----:B------:R-:W-:Y:S01]  /*ead0*/  STL.64 [R1+0x258], R36 ;  /* 0x0002582401007387 */ /* 0x000fe20000100a00 */
[----:B------:R-:W-:-:S03]  /*eae0*/  LEA R18, P4, R3, R246, 0x2 ;  /* 0x000000f603127211 */ /* 0x000fc600078810ff */
[----:B------:R4:W-:Y:S01]  /*eaf0*/  STL.64 [R1+0x248], R28 ;  /* 0x0002481c01007387 */ /* 0x0009e20000100a00 */
[----:B------:R-:W-:Y:S02]  /*eb00*/  LEA.HI.X.SX32 R33, R14, R0, 0x2, P5 ;  /* 0x000000000e217211 */ /* 0x000fe400028f16ff */
        /* <DEDUP_REMOVED lines=8> */
[----:B-1----:R-:W-:Y:S02]  /*eb90*/  LEA R26, P3, R9, R246, 0x2 ;  /* 0x000000f6091a7211 */ /* 0x002fe400078610ff */
[-C--:B------:R-:W-:Y:S01]  /*eba0*/  LEA.HI.X.SX32 R29, R10, R0.reuse, 0x2, P2 ;  /* 0x000000000a1d7211 */ /* 0x080fe200010f16ff */
[----:B------:R-:W-:Y:S01]  /*ebb0*/  STL.64 [R1+0x230], R32 ;  /* 0x0002302001007387 */ /* 0x000fe20000100a00 */
[-C--:B------:R-:W-:Y:S02]  /*ebc0*/  LEA.HI.X.SX32 R19, R3, R0.reuse, 0x2, P4 ;  /* 0x0000000003137211 */ /* 0x080fe400020f16ff */
[----:B------:R-:W-:Y:S02]  /*ebd0*/  LEA.HI.X.SX32 R27, R9, R0, 0x2, P3 ;  /* 0x00000000091b7211 */ /* 0x000fe400018f16ff */
[-C--:B----4-:R-:W-:Y:S01]  /*ebe0*/  LEA R22, P6, R92, R246.reuse, 0x2 ;  /* 0x000000f65c167211 */ /* 0x090fe200078c10ff */
[----:B------:R1:W-:Y:S01]  /*ebf0*/  STL.64 [R1+0x220], R24 ;  /* 0x0002201801007387 */ /* 0x0003e20000100a00 */
[----:B------:R-:W-:-:S02]  /*ec00*/  LEA R12, P1, R94, R246, 0x2 ;  /* 0x000000f65e0c7211 */ /* 0x000fc400078210ff */
[----:B------:R-:W-:Y:S01]  /*ec10*/  LEA.HI.X.SX32 R21, R90, R0, 0x2, P5 ;  /* 0x000000005a157211 */ /* 0x000fe200028f16ff */
[----:B------:R-:W-:Y:S01]  /*ec20*/  STL.64 [R1+0x218], R30 ;  /* 0x0002181e01007387 */ /* 0x000fe20000100a00 */
[----:B------:R-:W-:Y:S02]  /*ec30*/  LEA R14, P2, R97, R246, 0x2 ;  /* 0x000000f6610e7211 */ /* 0x000fe400078410ff */
[----:B------:R-:W-:Y:S01]  /*ec40*/  LEA.HI.X.SX32 R23, R92, R0, 0x2, P6 ;  /* 0x000000005c177211 */ /* 0x000fe200030f16ff */
[----:B------:R-:W-:Y:S01]  /*ec50*/  STL.64 [R1+0x210], R28 ;  /* 0x0002101c01007387 */ /* 0x000fe20000100a00 */
[-C--:B------:R-:W-:Y:S02]  /*ec60*/  LEA R16, P3, R98, R246.reuse, 0x2 ;  /* 0x000000f662107211 */ /* 0x080fe400078610ff */
[----:B-1----:R-:W-:Y:S01]  /*ec70*/  LEA R24, P0, R93, R246, 0x2 ;  /* 0x000000f65d187211 */ /* 0x002fe200078010ff */
[----:B------:R1:W-:Y:S01]  /*ec80*/  STL.64 [R1+0x200], R18 ;  /* 0x0002001201007387 */ /* 0x0003e20000100a00 */
[----:B------:R-:W-:-:S02]  /*ec90*/  LEA.HI.X.SX32 R13, R94, R0, 0x2, P1 ;  /* 0x000000005e0d7211 */ /* 0x000fc400008f16ff */
[-C--:B------:R-:W-:Y:S01]  /*eca0*/  LEA.HI.X.SX32 R25, R93, R0.reuse, 0x2, P0 ;  /* 0x000000005d197211 */ /* 0x080fe200000f16ff */
[----:B------:R-:W-:Y:S01]  /*ecb0*/  STL.64 [R1+0x208], R26 ;  /* 0x0002081a01007387 */ /* 0x000fe20000100a00 */
[----:B------:R-:W-:-:S03]  /*ecc0*/  LEA.HI.X.SX32 R15, R97, R0, 0x2, P2 ;  /* 0x00000000610f7211 */ /* 0x000fc600010f16ff */
[----:B------:R4:W-:Y:S01]  /*ecd0*/  STL.64 [R1+0x1f8], R20 ;  /* 0x0001f81401007387 */ /* 0x0009e20000100a00 */
[----:B------:R-:W-:Y:S02]  /*ece0*/  LEA.HI.X.SX32 R17, R98, R0, 0x2, P3 ;  /* 0x0000000062117211 */ /* 0x000fe400018f16ff */
[CC--:B-1----:R-:W-:Y:S01]  /*ecf0*/  LEA R18, P4, R99.reuse, R246.reuse, 0x2 ;  /* 0x000000f663127211 */ /* 0x0c2fe200078810ff */
[----:B------:R1:W-:Y:S01]  /*ed00*/  STL.64 [R1+0x1f0], R22 ;  /* 0x0001f01601007387 */ /* 0x0003e20000100a00 */
[----:B------:R-:W-:Y:S02]  /*ed10*/  LEA R10, P0, R102, R246, 0x2 ;  /* 0x000000f6660a7211 */ /* 0x000fe400078010ff */
[----:B------:R-:W-:Y:S01]  /*ed20*/  LEA.HI.X.SX32 R19, R99, R0, 0x2, P4 ;  /* 0x0000000063137211 */ /* 0x000fe200020f16ff */
[----:B------:R2:W-:Y:S01]  /*ed30*/  STL.64 [R1+0x1e0], R12 ;  /* 0x0001e00c01007387 */ /* 0x0005e20000100a00 */
[----:B----4-:R-:W-:-:S03]  /*ed40*/  LEA R20, P5, R100, R246, 0x2 ;  /* 0x000000f664147211 */ /* 0x010fc600078a10ff */
[----:B------:R-:W-:Y:S01]  /*ed50*/  STL.64 [R1+0x1e8], R24 ;  /* 0x0001e81801007387 */ /* 0x000fe20000100a00 */
[----:B-1----:R-:W-:-:S03]  /*ed60*/  LEA R22, P6, R101, R246, 0x2 ;  /* 0x000000f665167211 */ /* 0x002fc600078c10ff */
[----:B------:R1:W-:Y:S01]  /*ed70*/  STL.64 [R1+0x1d8], R14 ;  /* 0x0001d80e01007387 */ /* 0x0003e20000100a00 */
[----:B------:R-:W-:Y:S02]  /*ed80*/  LEA.HI.X.SX32 R21, R100, R0, 0x2, P5 ;  /* 0x0000000064157211 */ /* 0x000fe400028f16ff */
[----:B--2---:R-:W-:Y:S01]  /*ed90*/  LEA R12, P1, R103, R246, 0x2 ;  /* 0x000000f6670c7211 */ /* 0x004fe200078210ff */
[----:B------:R2:W-:Y:S01]  /*eda0*/  STL.64 [R1+0x1d0], R16 ;  /* 0x0001d01001007387 */ /* 0x0005e20000100a00 */
[-C--:B------:R-:W-:Y:S02]  /*edb0*/  LEA.HI.X.SX32 R23, R101, R0.reuse, 0x2, P6 ;  /* 0x0000000065177211 */ /* 0x080fe400030f16ff */
[-C--:B------:R-:W-:Y:S01]  /*edc0*/  LEA.HI.X.SX32 R11, R102, R0.reuse, 0x2, P0 ;  /* 0x00000000660b7211 */ /* 0x080fe200000f16ff */
[----:B------:R4:W-:Y:S01]  /*edd0*/  STL.64 [R1+0x1c8], R18 ;  /* 0x0001c81201007387 */ /* 0x0009e20000100a00 */
[----:B------:R-:W-:Y:S02]  /*ede0*/  LEA.HI.X.SX32 R13, R103, R0, 0x2, P1 ;  /* 0x00000000670d7211 */ /* 0x000fe400008f16ff */
[-C--:B-1----:R-:W-:Y:S01]  /*edf0*/  LEA R14, P2, R104, R246.reuse, 0x2 ;  /* 0x000000f6680e7211 */ /* 0x082fe200078410ff */
[----:B------:R1:W-:Y:S01]  /*ee00*/  STL.64 [R1+0x1c0], R20 ;  /* 0x0001c01401007387 */ /* 0x0003e20000100a00 */
[----:B--2---:R-:W-:-:S03]  /*ee10*/  LEA R16, P3, R105, R246, 0x2 ;  /* 0x000000f669107211 */ /* 0x004fc600078610ff */
[----:B------:R2:W-:Y:S01]  /*ee20*/  STL.64 [R1+0x1b8], R22 ;  /* 0x0001b81601007387 */ /* 0x0005e20000100a00 */
[----:B------:R-:W-:Y:S02]  /*ee30*/  LEA.HI.X.SX32 R15, R104, R0, 0x2, P2 ;  /* 0x00000000680f7211 */ /* 0x000fe400010f16ff */
[C---:B----4-:R-:W-:Y:S01]  /*ee40*/  LEA R18, P4, R106.reuse, R246, 0x2 ;  /* 0x000000f66a127211 */ /* 0x050fe200078810ff */
[----:B------:R4:W-:Y:S01]  /*ee50*/  STL.64 [R1+0x1b0], R10 ;  /* 0x0001b00a01007387 */ /* 0x0009e20000100a00 */
[----:B------:R-:W-:Y:S02]  /*ee60*/  LEA.HI.X.SX32 R17, R105, R0, 0x2, P3 ;  /* 0x0000000069117211 */ /* 0x000fe400018f16ff */
[C---:B-1----:R-:W-:Y:S01]  /*ee70*/  LEA R20, P5, R107.reuse, R246, 0x2 ;  /* 0x000000f66b147211 */ /* 0x042fe200078a10ff */
[----:B------:R1:W-:Y:S01]  /*ee80*/  STL.64 [R1+0x1a8], R12 ;  /* 0x0001a80c01007387 */ /* 0x0003e20000100a00 */
[----:B------:R-:W-:Y:S02]  /*ee90*/  LEA.HI.X.SX32 R19, R106, R0, 0x2, P4 ;  /* 0x000000006a137211 */ /* 0x000fe400020f16ff */
[----:B--2---:R-:W-:Y:S01]  /*eea0*/  LEA R22, P6, R108, R246, 0x2 ;  /* 0x000000f66c167211 */ /* 0x004fe200078c10ff */
[----:B------:R2:W-:Y:S01]  /*eeb0*/  STL.64 [R1+0x1a0], R14 ;  /* 0x0001a00e01007387 */ /* 0x0005e20000100a00 */
[----:B------:R-:W-:-:S02]  /*eec0*/  LEA.HI.X.SX32 R21, R107, R0, 0x2, P5 ;  /* 0x000000006b157211 */ /* 0x000fc400028f16ff */
        /* <DEDUP_REMOVED lines=30> */
[----:B-1----:R-:W-:Y:S01]  /*f0b0*/  LEA R16, P3, R119, R246, 0x2 ;  /* 0x000000f677107211 */ /* 0x002fe200078610ff */
[----:B------:R-:W-:Y:S01]  /*f0c0*/  IMAD R125, R125, UR4, RZ ;  /* 0x000000047d7d7c24 */ /* 0x000fe2000f8e02ff */
[----:B------:R-:W-:Y:S02]  /*f0d0*/  LEA.HI.X.SX32 R15, R118, R0, 0x2, P2 ;  /* 0x00000000760f7211 */ /* 0x000fe400010f16ff */
[----:B--2---:R-:W-:Y:S01]  /*f0e0*/  LEA R18, P4, R120, R246, 0x2 ;  /* 0x000000f678127211 */ /* 0x004fe200078810ff */
[----:B------:R1:W-:Y:S01]  /*f0f0*/  STL.64 [R1+0x148], R22 ;  /* 0x0001481601007387 */ /* 0x0003e20000100a00 */
[----:B------:R-:W-:-:S02]  /*f100*/  LEA.HI.X.SX32 R17, R119, R0, 0x2, P3 ;  /* 0x0000000077117211 */ /* 0x000fc400018f16ff */
[----:B----4-:R-:W-:Y:S01]  /*f110*/  LEA R20, P5, R121, R246, 0x2 ;  /* 0x000000f679147211 */ /* 0x010fe200078a10ff */
[----:B------:R2:W-:Y:S01]  /*f120*/  STL.64 [R1+0x140], R10 ;  /* 0x0001400a01007387 */ /* 0x0005e20000100a00 */
[----:B------:R-:W-:Y:S01]  /*f130*/  IMAD R126, R126, UR4, RZ ;  /* 0x000000047e7e7c24 */ /* 0x000fe2000f8e02ff */
[-C--:B------:R-:W-:Y:S01]  /*f140*/  LEA.HI.X.SX32 R19, R120, R0.reuse, 0x2, P4 ;  /* 0x0000000078137211 */ /* 0x080fe200020f16ff */
[----:B------:R-:W-:Y:S01]  /*f150*/  IMAD R127, R127, UR4, RZ ;  /* 0x000000047f7f7c24 */ /* 0x000fe2000f8e02ff */
[----:B------:R4:W-:Y:S01]  /*f160*/  STL.64 [R1+0x138], R12 ;  /* 0x0001380c01007387 */ /* 0x0009e20000100a00 */
[----:B------:R-:W-:Y:S02]  /*f170*/  LEA.HI.X.SX32 R21, R121, R0, 0x2, P5 ;  /* 0x0000000079157211 */ /* 0x000fe400028f16ff */
[-C--:B-1----:R-:W-:Y:S01]  /*f180*/  LEA R22, P6, R122, R246.reuse, 0x2 ;  /* 0x000000f67a167211 */ /* 0x082fe200078c10ff */
[----:B------:R-:W-:Y:S01]  /*f190*/  IMAD R128, R128, UR4, RZ ;  /* 0x0000000480807c24 */ /* 0x000fe2000f8e02ff */
[----:B------:R1:W-:Y:S01]  /*f1a0*/  STL.64 [R1+0x130], R14 ;  /* 0x0001300e01007387 */ /* 0x0003e20000100a00 */
[----:B--2---:R-:W-:Y:S01]  /*f1b0*/  LEA R10, P0, R123, R246, 0x2 ;  /* 0x000000f67b0a7211 */ /* 0x004fe200078010ff */
[----:B------:R-:W-:Y:S01]  /*f1c0*/  IMAD R129, R129, UR4, RZ ;  /* 0x0000000481817c24 */ /* 0x000fe2000f8e02ff */
[----:B------:R-:W-:-:S02]  /*f1d0*/  LEA.HI.X.SX32 R23, R122, R0, 0x2, P6 ;  /* 0x000000007a177211 */ /* 0x000fc400030f16ff */
[----:B----4-:R-:W-:Y:S01]  /*f1e0*/  LEA R12, P1, R124, R246, 0x2 ;  /* 0x000000f67c0c7211 */ /* 0x010fe200078210ff */
[----:B------:R2:W-:Y:S01]  /*f1f0*/  STL.64 [R1+0x128], R16 ;  /* 0x0001281001007387 */ /* 0x0005e20000100a00 */
[----:B------:R-:W-:Y:S01]  /*f200*/  LEA.HI.X.SX32 R11, R123, R0, 0x2, P0 ;  /* 0x000000007b0b7211 */ /* 0x000fe200000f16ff */
[----:B------:R-:W-:Y:S01]  /*f210*/  IMAD R130, R130, UR4, RZ ;  /* 0x0000000482827c24 */ /* 0x000fe2000f8e02ff */
[----:B-1----:R-:W-:Y:S01]  /*f220*/  LEA R14, P2, R125, R246, 0x2 ;  /* 0x000000f67d0e7211 */ /* 0x002fe200078410ff */
[----:B------:R1:W-:Y:S01]  /*f230*/  STL.64 [R1+0x120], R18 ;  /* 0x0001201201007387 */ /* 0x0003e20000100a00 */
[-C--:B------:R-:W-:Y:S01]  /*f240*/  LEA.HI.X.SX32 R13, R124, R0.reuse, 0x2, P1 ;  /* 0x000000007c0d7211 */ /* 0x080fe200008f16ff */
[----:B------:R-:W-:Y:S01]  /*f250*/  IMAD R131, R131, UR4, RZ ;  /* 0x0000000483837c24 */ /* 0x000fe2000f8e02ff */
[----:B------:R-:W-:Y:S01]  /*f260*/  LEA.HI.X.SX32 R15, R125, R0, 0x2, P2 ;  /* 0x000000007d0f7211 */ /* 0x000fe200010f16ff */
[----:B------:R4:W-:Y:S01]  /*f270*/  STL.64 [R1+0x118], R20 ;  /* 0x0001181401007387 */ /* 0x0009e20000100a00 */
[----:B--2---:R-:W-:Y:S01]  /*f280*/  LEA R16, P3, R126, R246, 0x2 ;  /* 0x000000f67e107211 */ /* 0x004fe200078610ff */
[----:B------:R-:W-:-:S02]  /*f290*/  IMAD R132, R132, UR4, RZ ;  /* 0x0000000484847c24 */ /* 0x000fc4000f8e02ff */
[----:B------:R2:W-:Y:S01]  /*f2a0*/  STL.64 [R1+0x110], R22 ;  /* 0x0001101601007387 */ /* 0x0005e20000100a00 */
[----:B-1----:R-:W-:-:S03]  /*f2b0*/  LEA R18, P4, R127, R246, 0x2 ;  /* 0x000000f67f127211 */ /* 0x002fc600078810ff */
[----:B------:R1:W-:Y:S01]  /*f2c0*/  STL.64 [R1+0x108], R10 ;  /* 0x0001080a01007387 */ /* 0x0003e20000100a00 */
[----:B------:R-:W-:Y:S02]  /*f2d0*/  LEA.HI.X.SX32 R17, R126, R0, 0x2, P3 ;  /* 0x000000007e117211 */ /* 0x000fe400018f16ff */
[----:B----4-:R-:W-:Y:S01]  /*f2e0*/  LEA R20, P5, R128, R246, 0x2 ;  /* 0x000000f680147211 */ /* 0x010fe200078a10ff */
[----:B------:R-:W-:Y:S01]  /*f2f0*/  IMAD R133, R133, UR4, RZ ;  /* 0x0000000485857c24 */ /* 0x000fe2000f8e02ff */
[----:B------:R-:W-:Y:S02]  /*f300*/  LEA.HI.X.SX32 R19, R127, R0, 0x2, P4 ;  /* 0x000000007f137211 */ /* 0x000fe400020f16ff */
[----:B--2---:R-:W-:Y:S01]  /*f310*/  LEA R22, P6, R129, R246, 0x2 ;  /* 0x000000f681167211 */ /* 0x004fe200078c10ff */
[----:B------:R-:W-:Y:S01]  /*f320*/  IMAD R134, R134, UR4, RZ ;  /* 0x0000000486867c24 */ /* 0x000fe2000f8e02ff */
[----:B------:R2:W-:Y:S01]  /*f330*/  STL.64 [R1+0x100], R12 ;  /* 0x0001000c01007387 */ /* 0x0005e20000100a00 */
[----:B------:R-:W-:-:S02]  /*f340*/  LEA.HI.X.SX32 R21, R128, R0, 0x2, P5 ;  /* 0x0000000080157211 */ /* 0x000fc400028f16ff */
[----:B-1----:R-:W-:Y:S01]  /*f350*/  LEA R10, P0, R130, R246, 0x2 ;  /* 0x000000f6820a7211 */ /* 0x002fe200078010ff */
[----:B------:R-:W-:Y:S01]  /*f360*/  IMAD R135, R135, UR4, RZ ;  /* 0x0000000487877c24 */ /* 0x000fe2000f8e02ff */
[----:B------:R1:W-:Y:S01]  /*f370*/  STL.64 [R1+0xf8], R14 ;  /* 0x0000f80e01007387 */ /* 0x0003e20000100a00 */
[-C--:B------:R-:W-:Y:S01]  /*f380*/  LEA.HI.X.SX32 R23, R129, R0.reuse, 0x2, P6 ;  /* 0x0000000081177211 */ /* 0x080fe200030f16ff */
[----:B------:R-:W-:Y:S01]  /*f390*/  IMAD R136, R136, UR4, RZ ;  /* 0x0000000488887c24 */ /* 0x000fe2000f8e02ff */
[----:B------:R-:W-:Y:S01]  /*f3a0*/  LEA.HI.X.SX32 R11, R130, R0, 0x2, P0 ;  /* 0x00000000820b7211 */ /* 0x000fe200000f16ff */
[----:B------:R4:W-:Y:S01]  /*f3b0*/  STL.64 [R1+0xf0], R16 ;  /* 0x0000f01001007387 */ /* 0x0009e20000100a00 */
[-C--:B--2---:R-:W-:Y:S01]  /*f3c0*/  LEA R12, P1, R131, R246.reuse, 0x2 ;  /* 0x000000f6830c7211 */ /* 0x084fe200078210ff */
[----:B------:R-:W-:Y:S02]  /*f3d0*/  IMAD R137, R137, UR4, RZ ;  /* 0x0000000489897c24 */ /* 0x000fe4000f8e02ff */
[----:B------:R2:W-:Y:S01]  /*f3e0*/  STL.64 [R1+0xe8], R18 ;  /* 0x0000e81201007387 */ /* 0x0005e20000100a00 */
[----:B-1----:R-:W-:-:S03]  /*f3f0*/  LEA R14, P2, R132, R246, 0x2 ;  /* 0x000000f6840e7211 */ /* 0x002fc600078410ff */
[----:B------:R1:W-:Y:S01]  /*f400*/  STL.64 [R1+0xe0], R20 ;  /* 0x0000e01401007387 */ /* 0x0003e20000100a00 */
[----:B------:R-:W-:Y:S02]  /*f410*/  LEA.HI.X.SX32 R13, R131, R0, 0x2, P1 ;  /* 0x00000000830d7211 */ /* 0x000fe400008f16ff */
[----:B----4-:R-:W-:Y:S01]  /*f420*/  LEA R16, P3, R133, R246, 0x2 ;  /* 0x000000f685107211 */ /* 0x010fe200078610ff */
[----:B------:R-:W-:Y:S01]  /*f430*/  IMAD R138, R138, UR4, RZ ;  /* 0x000000048a8a7c24 */ /* 0x000fe2000f8e02ff */
[----:B------:R-:W-:Y:S01]  /*f440*/  LEA.HI.X.SX32 R15, R132, R0, 0x2, P2 ;  /* 0x00000000840f7211 */ /* 0x000fe200010f16ff */
[----:B------:R-:W-:Y:S01]  /*f450*/  IMAD R139, R139, UR4, RZ ;  /* 0x000000048b8b7c24 */ /* 0x000fe2000f8e02ff */
[----:B--2---:R-:W-:Y:S01]  /*f460*/  LEA R18, P4, R134, R246, 0x2 ;  /* 0x000000f686127211 */ /* 0x004fe200078810ff */
[----:B------:R2:W-:Y:S01]  /*f470*/  STL.64 [R1+0xd8], R22 ;  /* 0x0000d81601007387 */ /* 0x0005e20000100a00 */
[----:B------:R-:W-:Y:S02]  /*f480*/  LEA.HI.X.SX32 R17, R133, R0, 0x2, P3 ;  /* 0x0000000085117211 */ /* 0x000fe400018f16ff */
[----:B-1----:R-:W-:Y:S01]  /*f490*/  LEA R20, P5, R135, R246, 0x2 ;  /* 0x000000f687147211 */ /* 0x002fe200078a10ff */
[----:B------:R1:W-:Y:S01]  /*f4a0*/  STL.64 [R1+0xd0], R10 ;  /* 0x0000d00a01007387 */ /* 0x0003e20000100a00 */
[----:B------:R-:W-:Y:S01]  /*f4b0*/  IMAD R140, R140, UR4, RZ ;  /* 0x000000048c8c7c24 */ /* 0x000fe2000f8e02ff */
[-C--:B------:R-:W-:Y:S01]  /*f4c0*/  LEA.HI.X.SX32 R19, R134, R0.reuse, 0x2, P4 ;  /* 0x0000000086137211 */ /* 0x080fe200020f16ff */
[----:B------:R-:W-:Y:S01]  /*f4d0*/  IMAD R141, R141, UR4, RZ ;  /* 0x000000048d8d7c24 */ /* 0x000fe2000f8e02ff */
[----:B------:R4:W-:Y:S01]  /*f4e0*/  STL.64 [R1+0xc8], R12 ;  /* 0x0000c80c01007387 */ /* 0x0009e20000100a00 */
[----:B------:R-:W-:-:S02]  /*f4f0*/  LEA.HI.X.SX32 R21, R135, R0, 0x2, P5 ;  /* 0x0000000087157211 */ /* 0x000fc400028f16ff */
[-C--:B--2---:R-:W-:Y:S01]  /*f500*/  LEA R22, P6, R136, R246.reuse, 0x2 ;  /* 0x000000f688167211 */ /* 0x084fe200078c10ff */
[----:B------:R-:W-:Y:S01]  /*f510*/  IMAD R142, R142, UR4, RZ ;  /* 0x000000048e8e7c24 */ /* 0x000fe2000f8e02ff */
[----:B------:R2:W-:Y:S01]  /*f520*/  STL.64 [R1+0xc0], R14 ;  /* 0x0000c00e01007387 */ /* 0x0005e20000100a00 */
[----:B-1----:R-:W-:Y:S01]  /*f530*/  LEA R10, P0, R137, R246, 0x2 ;  /* 0x000000f6890a7211 */ /* 0x002fe200078010ff */
[----:B------:R-:W-:Y:S01]  /*f540*/  IMAD R143, R143, UR4, RZ ;  /* 0x000000048f8f7c24 */ /* 0x000fe2000f8e02ff */
[----:B------:R-:W-:Y:S02]  /*f550*/  LEA.HI.X.SX32 R23, R136, R0, 0x2, P6 ;  /* 0x0000000088177211 */ /* 0x000fe400030f16ff */
[----:B----4-:R-:W-:Y:S01]  /*f560*/  LEA R12, P1, R138, R246, 0x2 ;  /* 0x000000f68a0c7211 */ /* 0x010fe200078210ff */
[----:B------:R1:W-:Y:S01]  /*f570*/  STL.64 [R1+0xb8], R16 ;  /* 0x0000b81001007387 */ /* 0x0003e20000100a00 */
[----:B------:R-:W-:Y:S01]  /*f580*/  LEA.HI.X.SX32 R11, R137, R0, 0x2, P0 ;  /* 0x00000000890b7211 */ /* 0x000fe200000f16ff */
[----:B------:R-:W-:Y:S01]  /*f590*/  IMAD R144, R144, UR4, RZ ;  /* 0x0000000490907c24 */ /* 0x000fe2000f8e02ff */
[----:B--2---:R-:W-:Y:S01]  /*f5a0*/  LEA R14, P2, R139, R246, 0x2 ;  /* 0x000000f68b0e7211 */ /* 0x004fe200078410ff */
[----:B------:R2:W-:Y:S01]  /*f5b0*/  STL.64 [R1+0xb0], R18 ;  /* 0x0000b01201007387 */ /* 0x0005e20000100a00 */
[-C--:B------:R-:W-:Y:S01]  /*f5c0*/  LEA.HI.X.SX32 R13, R138, R0.reuse, 0x2, P1 ;  /* 0x000000008a0d7211 */ /* 0x080fe200008f16ff */
[----:B------:R-:W-:Y:S01]  /*f5d0*/  IMAD R145, R145, UR4, RZ ;  /* 0x0000000491917c24 */ /* 0x000fe2000f8e02ff */
[----:B------:R-:W-:Y:S01]  /*f5e0*/  LEA.HI.X.SX32 R15, R139, R0, 0x2, P2 ;  /* 0x000000008b0f7211 */ /* 0x000fe200010f16ff */
[----:B------:R4:W-:Y:S01]  /*f5f0*/  STL.64 [R1+0xa8], R20 ;  /* 0x0000a81401007387 */ /* 0x0009e20000100a00 */
[----:B-1----:R-:W-:Y:S01]  /*f600*/  LEA R16, P3, R140, R246, 0x2 ;  /* 0x000000f68c107211 */ /* 0x002fe200078610ff */
[----:B------:R-:W-:-:S02]  /*f610*/  IMAD R146, R146, UR4, RZ ;  /* 0x0000000492927c24 */ /* 0x000fc4000f8e02ff */
[----:B------:R1:W-:Y:S01]  /*f620*/  STL.64 [R1+0xa0], R22 ;  /* 0x0000a01601007387 */ /* 0x0003e20000100a00 */
[----:B--2---:R-:W-:-:S03]  /*f630*/  LEA R18, P4, R141, R246, 0x2 ;  /* 0x000000f68d127211 */ /* 0x004fc600078810ff */
[----:B------:R2:W-:Y:S01]  /*f640*/  STL.64 [R1+0x98], R10 ;  /* 0x0000980a01007387 */ /* 0x0005e20000100a00 */
[----:B------:R-:W-:Y:S02]  /*f650*/  LEA.HI.X.SX32 R17, R140, R0, 0x2, P3 ;  /* 0x000000008c117211 */ /* 0x000fe400018f16ff */
[----:B----4-:R-:W-:Y:S01]  /*f660*/  LEA R20, P5, R142, R246, 0x2 ;  /* 0x000000f68e147211 */ /* 0x010fe200078a10ff */
[----:B------:R-:W-:Y:S01]  /*f670*/  IMAD R147, R147, UR4, RZ ;  /* 0x0000000493937c24 */ /* 0x000fe2000f8e02ff */
[----:B------:R-:W-:Y:S02]  /*f680*/  LEA.HI.X.SX32 R19, R141, R0, 0x2, P4 ;  /* 0x000000008d137211 */ /* 0x000fe400020f16ff */
[----:B-1----:R-:W-:Y:S01]  /*f690*/  LEA R22, P6, R143, R246, 0x2 ;  /* 0x000000f68f167211 */ /* 0x002fe200078c10ff */
[----:B------:R-:W-:Y:S01]  /*f6a0*/  IMAD R148, R148, UR4, RZ ;  /* 0x0000000494947c24 */ /* 0x000fe2000f8e02ff */
[----:B------:R1:W-:Y:S01]  /*f6b0*/  STL.64 [R1+0x90], R12 ;  /* 0x0000900c01007387 */ /* 0x0003e20000100a00 */
[----:B------:R-:W-:-:S02]  /*f6c0*/  LEA.HI.X.SX32 R21, R142, R0, 0x2, P5 ;  /* 0x000000008e157211 */ /* 0x000fc400028f16ff */
[C---:B--2---:R-:W-:Y:S01]  /*f6d0*/  LEA R10, P0, R144.reuse, R246, 0x2 ;  /* 0x000000f6900a7211 */ /* 0x044fe200078010ff */
[----:B------:R-:W-:Y:S01]  /*f6e0*/  IMAD R149, R149, UR4, RZ ;  /* 0x0000000495957c24 */ /* 0x000fe2000f8e02ff */
[----:B------:R2:W-:Y:S01]  /*f6f0*/  STL.64 [R1+0x88], R14 ;  /* 0x0000880e01007387 */ /* 0x0005e20000100a00 */
[-C--:B------:R-:W-:Y:S01]  /*f700*/  LEA.HI.X.SX32 R23, R143, R0.reuse, 0x2, P6 ;  /* 0x000000008f177211 */ /* 0x080fe200030f16ff */
[----:B------:R-:W-:Y:S01]  /*f710*/  IMAD R151, R151, UR4, RZ ;  /* 0x0000000497977c24 */ /* 0x000fe2000f8e02ff */
[----:B------:R-:W-:Y:S01]  /*f720*/  LEA.HI.X.SX32 R11, R144, R0, 0x2, P0 ;  /* 0x00000000900b7211 */ /* 0x000fe200000f16ff */
[----:B------:R4:W-:Y:S01]  /*f730*/  STL.64 [R1+0x80], R16 ;  /* 0x0000801001007387 */ /* 0x0009e20000100a00 */
[----:B-1----:R-:W-:-:S03]  /*f740*/  LEA R12, P1, R145, R246, 0x2 ;  /* 0x000000f6910c7211 */ /* 0x002fc600078210ff */
[----:B------:R1:W-:Y:S01]  /*f750*/  STL.64 [R1+0x78], R18 ;  /* 0x0000781201007387 */ /* 0x0003e20000100a00 */
[----:B------:R-:W-:Y:S01]  /*f760*/  IMAD R150, R150, UR4, RZ ;  /* 0x0000000496967c24 */ /* 0x000fe2000f8e02ff */
[----:B--2---:R-:W-:Y:S02]  /*f770*/  LEA R14, P2, R146, R246, 0x2 ;  /* 0x000000f6920e7211 */ /* 0x004fe400078410ff */
        /* <DEDUP_REMOVED lines=9> */
[----:B--2---:R-:W-:Y:S01]  /*f810*/  LEA R20, P5, R149, R246, 0x2 ;  /* 0x000000f695147211 */ /* 0x004fe200078a10ff */
[----:B------:R2:W-:Y:S01]  /*f820*/  STL.64 [R1+0x60], R10 ;  /* 0x0000600a01007387 */ /* 0x0005e20000100a00 */
[----:B------:R-:W-:Y:S01]  /*f830*/  IMAD R154, R154, UR4, RZ ;  /* 0x000000049a9a7c24 */ /* 0x000fe2000f8e02ff */
[-C--:B------:R-:W-:Y:S01]  /*f840*/  LEA.HI.X.SX32 R19, R148, R0.reuse, 0x2, P4 ;  /* 0x0000000094137211 */ /* 0x080fe200020f16ff */
[----:B------:R-:W-:Y:S01]  /*f850*/  IMAD R155, R155, UR4, RZ ;  /* 0x000000049b9b7c24 */ /* 0x000fe2000f8e02ff */
[----:B------:R4:W-:Y:S01]  /*f860*/  STL.64 [R1+0x58], R12 ;  /* 0x0000580c01007387 */ /* 0x0009e20000100a00 */
[----:B------:R-:W-:Y:S01]  /*f870*/  LEA.HI.X.SX32 R21, R149, R0, 0x2, P5 ;  /* 0x0000000095157211 */ /* 0x000fe200028f16ff */
[----:B------:R-:W-:Y:S01]  /*f880*/  IMAD R156, R156, UR4, RZ ;  /* 0x000000049c9c7c24 */ /* 0x000fe2000f8e02ff */
[-C--:B-1----:R-:W-:Y:S01]  /*f890*/  LEA R22, P6, R150, R246.reuse, 0x2 ;  /* 0x000000f696167211 */ /* 0x082fe200078c10ff */
[----:B------:R1:W-:Y:S01]  /*f8a0*/  STL.64 [R1+0x50], R14 ;  /* 0x0000500e01007387 */ /* 0x0003e20000100a00 */
[----:B--2---:R-:W-:-:S03]  /*f8b0*/  LEA R10, P0, R151, R246, 0x2 ;  /* 0x000000f6970a7211 */ /* 0x004fc600078010ff */
[----:B------:R2:W-:Y:S01]  /*f8c0*/  STL.64 [R1+0x48], R16 ;  /* 0x0000481001007387 */ /* 0x0005e20000100a00 */
[----:B----4-:R-:W-:-:S03]  /*f8d0*/  LEA R12, P1, R152, R246, 0x2 ;  /* 0x000000f6980c7211 */ /* 0x010fc600078210ff */
[----:B------:R4:W-:Y:S01]  /*f8e0*/  STL.64 [R1+0x40], R18 ;  /* 0x0000401201007387 */ /* 0x0009e20000100a00 */
[----:B------:R-:W-:Y:S02]  /*f8f0*/  LEA.HI.X.SX32 R11, R151, R0, 0x2, P0 ;  /* 0x00000000970b7211 */ /* 0x000fe400000f16ff */
[----:B-1----:R-:W-:Y:S01]  /*f900*/  LEA R14, P2, R153, R246, 0x2 ;  /* 0x000000f6990e7211 */ /* 0x002fe200078410ff */
[----:B------:R1:W-:Y:S01]  /*f910*/  STL.64 [R1+0x38], R20 ;  /* 0x0000381401007387 */ /* 0x0003e20000100a00 */
[----:B------:R-:W-:Y:S02]  /*f920*/  LEA.HI.X.SX32 R23, R150, R0, 0x2, P6 ;  /* 0x0000000096177211 */ /* 0x000fe400030f16ff */
[----:B--2---:R-:W-:Y:S01]  /*f930*/  LEA R16, P3, R154, R246, 0x2 ;  /* 0x000000f69a107211 */ /* 0x004fe200078610ff */
[----:B------:R-:W-:Y:S01]  /*f940*/  IMAD R157, R157, UR4, RZ ;  /* 0x000000049d9d7c24 */ /* 0x000fe2000f8e02ff */
[----:B------:R-:W-:Y:S02]  /*f950*/  LEA.HI.X.SX32 R13, R152, R0, 0x2, P1 ;  /* 0x00000000980d7211 */ /* 0x000fe400008f16ff */
[----:B----4-:R-:W-:Y:S01]  /*f960*/  LEA R18, P4, R155, R246, 0x2 ;  /* 0x000000f69b127211 */ /* 0x010fe200078810ff */
[----:B------:R-:W-:Y:S01]  /*f970*/  IMAD R158, R158, UR4, RZ ;  /* 0x000000049e9e7c24 */ /* 0x000fe2000f8e02ff */
[----:B------:R-:W-:Y:S01]  /*f980*/  LEA.HI.X.SX32 R15, R153, R0, 0x2, P2 ;  /* 0x00000000990f7211 */ /* 0x000fe200010f16ff */
[----:B------:R-:W-:Y:S01]  /*f990*/  IMAD R159, R159, UR4, RZ ;  /* 0x000000049f9f7c24 */ /* 0x000fe2000f8e02ff */
[----:B-1----:R-:W-:Y:S01]  /*f9a0*/  LEA R20, P5, R156, R246, 0x2 ;  /* 0x000000f69c147211 */ /* 0x002fe200078a10ff */
[----:B------:R-:W-:Y:S01]  /*f9b0*/  IMAD R160, R160, UR4, RZ ;  /* 0x00000004a0a07c24 */ /* 0x000fe2000f8e02ff */
[----:B------:R1:W-:Y:S01]  /*f9c0*/  STL.64 [R1+0x28], R10 ;  /* 0x0000280a01007387 */ /* 0x0003e20000100a00 */
[----:B------:R-:W-:-:S02]  /*f9d0*/  LEA.HI.X.SX32 R17, R154, R0, 0x2, P3 ;  /* 0x000000009a117211 */ /* 0x000fc400018f16ff */
[-C--:B------:R-:W-:Y:S01]  /*f9e0*/  LEA.HI.X.SX32 R19, R155, R0.reuse, 0x2, P4 ;  /* 0x000000009b137211 */ /* 0x080fe200020f16ff */
[----:B------:R-:W-:Y:S01]  /*f9f0*/  STL.64 [R1+0x30], R22 ;  /* 0x0000301601007387 */ /* 0x000fe20000100a00 */
[----:B------:R-:W-:Y:S01]  /*fa00*/  LEA.HI.X.SX32 R21, R156, R0, 0x2, P5 ;  /* 0x000000009c157211 */ /* 0x000fe200028f16ff */
[----:B------:R-:W-:Y:S01]  /*fa10*/  IMAD R161, R161, UR4, RZ ;  /* 0x00000004a1a17c24 */ /* 0x000fe2000f8e02ff */
[-C--:B------:R-:W-:Y:S01]  /*fa20*/  LEA R248, P6, R157, R246.reuse, 0x2 ;  /* 0x000000f69df87211 */ /* 0x080fe200078c10ff */
[----:B------:R2:W-:Y:S01]  /*fa30*/  STL.64 [R1+0x20], R12 ;  /* 0x0000200c01007387 */ /* 0x0005e20000100a00 */
[----:B------:R-:W-:Y:S02]  /*fa40*/  IMAD R163, R163, UR4, RZ ;  /* 0x00000004a3a37c24 */ /* 0x000fe4000f8e02ff */
[----:B------:R-:W-:Y:S01]  /*fa50*/  IMAD R164, R164, UR4, RZ ;  /* 0x00000004a4a47c24 */ /* 0x000fe2000f8e02ff */
[----:B------:R4:W-:Y:S01]  /*fa60*/  STL.64 [R1+0x18], R14 ;  /* 0x0000180e01007387 */ /* 0x0009e20000100a00 */
[----:B------:R-:W-:Y:S01]  /*fa70*/  IMAD R162, R162, UR4, RZ ;  /* 0x00000004a2a27c24 */ /* 0x000fe2000f8e02ff */
[----:B-1----:R-:W-:Y:S01]  /*fa80*/  LEA R10, P0, R158, R246, 0x2 ;  /* 0x000000f69e0a7211 */ /* 0x002fe200078010ff */
[----:B------:R-:W-:Y:S01]  /*fa90*/  IMAD R165, R165, UR4, RZ ;  /* 0x00000004a5a57c24 */ /* 0x000fe2000f8e02ff */
[----:B------:R1:W-:Y:S01]  /*faa0*/  STL.64 [R1+0x10], R16 ;  /* 0x0000101001007387 */ /* 0x0003e20000100a00 */
[----:B------:R-:W-:-:S02]  /*fab0*/  IMAD R166, R166, UR4, RZ ;  /* 0x00000004a6a67c24 */ /* 0x000fc4000f8e02ff */
[----:B------:R-:W-:Y:S01]  /*fac0*/  IMAD R167, R167, UR4, RZ ;  /* 0x00000004a7a77c24 */ /* 0x000fe2000f8e02ff */
[-C--:B--2---:R-:W-:Y:S01]  /*fad0*/  LEA R12, P1, R159, R246.reuse, 0x2 ;  /* 0x000000f69f0c7211 */ /* 0x084fe200078210ff */
[----:B------:R-:W-:Y:S01]  /*fae0*/  STL.64 [R1+0x8], R18 ;  /* 0x0000081201007387 */ /* 0x000fe20000100a00 */
[----:B----4-:R-:W-:-:S03]  /*faf0*/  LEA R14, P2, R160, R246, 0x2 ;  /* 0x000000f6a00e7211 */ /* 0x010fc600078410ff */
[----:B------:R2:W-:Y:S01]  /*fb00*/  STL.64 [R1], R20 ;  /* 0x0000001401007387 */ /* 0x0005e20000100a00 */
[----:B------:R-:W-:Y:S01]  /*fb10*/  LEA.HI.X.SX32 R249, R157, R0, 0x2, P6 ;  /* 0x000000009df97211 */ /* 0x000fe200030f16ff */
[----:B------:R-:W-:Y:S01]  /*fb20*/  IMAD R168, R168, UR4, RZ ;  /* 0x00000004a8a87c24 */ /* 0x000fe2000f8e02ff */
[-C--:B-1----:R-:W-:Y:S01]  /*fb30*/  LEA R16, P3, R161, R246.reuse, 0x2 ;  /* 0x000000f6a1107211 */ /* 0x082fe200078610ff */
[----:B------:R-:W-:Y:S01]  /*fb40*/  IMAD R170, R170, UR4, RZ ;  /* 0x00000004aaaa7c24 */ /* 0x000fe2000f8e02ff */
[----:B------:R-:W-:Y:S01]  /*fb50*/  LEA R22, P6, R164, R246, 0x2 ;  /* 0x000000f6a4167211 */ /* 0x000fe200078c10ff */
[----:B------:R-:W-:Y:S01]  /*fb60*/  IMAD R171, R171, UR4, RZ ;  /* 0x00000004abab7c24 */ /* 0x000fe2000f8e02ff */
[-C--:B------:R-:W-:Y:S01]  /*fb70*/  LEA.HI.X.SX32 R11, R158, R0.reuse, 0x2, P0 ;  /* 0x000000009e0b7211 */ /* 0x080fe200000f16ff */
[----:B------:R-:W-:Y:S01]  /*fb80*/  IMAD R169, R169, UR4, RZ ;  /* 0x00000004a9a97c24 */ /* 0x000fe2000f8e02ff */
[-C--:B------:R-:W-:Y:S01]  /*fb90*/  LEA.HI.X.SX32 R13, R159, R0.reuse, 0x2, P1 ;  /* 0x000000009f0d7211 */ /* 0x080fe200008f16ff */
[----:B------:R-:W-:Y:S01]  /*fba0*/  IMAD R172, R172, UR4, RZ ;  /* 0x00000004acac7c24 */ /* 0x000fe2000f8e02ff */
[----:B------:R-:W-:Y:S01]  /*fbb0*/  LEA.HI.X.SX32 R15, R160, R0, 0x2, P2 ;  /* 0x00000000a00f7211 */ /* 0x000fe200010f16ff */
[----:B------:R-:W-:Y:S01]  /*fbc0*/  IMAD R173, R173, UR4, RZ ;  /* 0x00000004adad7c24 */ /* 0x000fe2000f8e02ff */
[-C--:B--2---:R-:W-:Y:S01]  /*fbd0*/  LEA R20, P5, R163, R246.reuse, 0x2 ;  /* 0x000000f6a3147211 */ /* 0x084fe200078a10ff */
[----:B------:R-:W-:Y:S01]  /*fbe0*/  IMAD R174, R174, UR4, RZ ;  /* 0x00000004aeae7c24 */ /* 0x000fe2000f8e02ff */
[----:B------:R-:W-:-:S02]  /*fbf0*/  LEA R18, P4, R162, R246, 0x2 ;  /* 0x000000f6a2127211 */ /* 0x000fc400078810ff */
[-C--:B------:R-:W-:Y:S02]  /*fc00*/  LEA R24, P0, R165, R246.reuse, 0x2 ;  /* 0x000000f6a5187211 */ /* 0x080fe400078010ff */
[-C--:B------:R-:W-:Y:S02]  /*fc10*/  LEA R26, P1, R166, R246.reuse, 0x2 ;  /* 0x000000f6a61a7211 */ /* 0x080fe400078210ff */
        /* <DEDUP_REMOVED lines=8> */
[----:B------:R-:W-:Y:S01]  /*fca0*/  LEA R30, P3, R168, R246, 0x2 ;  /* 0x000000f6a81e7211 */ /* 0x000fe200078610ff */
[----:B------:R-:W-:Y:S01]  /*fcb0*/  IMAD R179, R179, UR4, RZ ;  /* 0x00000004b3b37c24 */ /* 0x000fe2000f8e02ff */
[----:B------:R-:W-:Y:S01]  /*fcc0*/  LEA.HI.X.SX32 R19, R162, R0, 0x2, P4 ;  /* 0x00000000a2137211 */ /* 0x000fe200020f16ff */
[----:B------:R-:W-:Y:S01]  /*fcd0*/  IMAD R180, R180, UR4, RZ ;  /* 0x00000004b4b47c24 */ /* 0x000fe2000f8e02ff */
[-C--:B------:R-:W-:Y:S01]  /*fce0*/  LEA R34, P5, R170, R246.reuse, 0x2 ;  /* 0x000000f6aa227211 */ /* 0x080fe200078a10ff */
[----:B------:R-:W-:Y:S01]  /*fcf0*/  IMAD R181, R181, UR4, RZ ;  /* 0x00000004b5b57c24 */ /* 0x000fe2000f8e02ff */
[----:B------:R-:W-:-:S02]  /*fd00*/  LEA R36, P6, R171, R246, 0x2 ;  /* 0x000000f6ab247211 */ /* 0x000fc400078c10ff */
[-C--:B------:R-:W-:Y:S02]  /*fd10*/  LEA.HI.X.SX32 R25, R165, R0.reuse, 0x2, P0 ;  /* 0x00000000a5197211 */ /* 0x080fe400000f16ff */
[-C--:B------:R-:W-:Y:S02]  /*fd20*/  LEA.HI.X.SX32 R27, R166, R0.reuse, 0x2, P1 ;  /* 0x00000000a61b7211 */ /* 0x080fe400008f16ff */
[----:B------:R-:W-:Y:S02]  /*fd30*/  LEA.HI.X.SX32 R29, R167, R0, 0x2, P2 ;  /* 0x00000000a71d7211 */ /* 0x000fe400010f16ff */
[-C--:B------:R-:W-:Y:S02]  /*fd40*/  LEA R32, P4, R169, R246.reuse, 0x2 ;  /* 0x000000f6a9207211 */ /* 0x080fe400078810ff */
[-C--:B------:R-:W-:Y:S02]  /*fd50*/  LEA R38, P0, R172, R246.reuse, 0x2 ;  /* 0x000000f6ac267211 */ /* 0x080fe400078010ff */
[----:B------:R-:W-:-:S02]  /*fd60*/  LEA R40, P1, R173, R246, 0x2 ;  /* 0x000000f6ad287211 */ /* 0x000fc400078210ff */
        /* <DEDUP_REMOVED lines=43> */
[----:B------:R-:W-:-:S02]  /*10020*/  LEA R60, P4, R183, R246, 0x2 ;  /* 0x000000f6b73c7211 */ /* 0x000fc400078810ff */
[-C--:B------:R-:W-:Y:S02]  /*10030*/  LEA R66, P0, R186, R246.reuse, 0x2 ;  /* 0x000000f6ba427211 */ /* 0x080fe400078010ff */
[-C--:B------:R-:W-:Y:S02]  /*10040*/  LEA R68, P1, R187, R246.reuse, 0x2 ;  /* 0x000000f6bb447211 */ /* 0x080fe400078210ff */
[----:B------:R-:W-:Y:S01]  /*10050*/  LEA R70, P2, R188, R246, 0x2 ;  /* 0x000000f6bc467211 */ /* 0x000fe200078410ff */
[----:B------:R-:W-:Y:S01]  /*10060*/  IMAD R77, R77, UR29, RZ ;  /* 0x0000001d4d4d7c24 */ /* 0x000fe2000f8e02ff */
[----:B------:R-:W-:Y:S01]  /*10070*/  MOV R136, R71 ;  /* 0x0000004700887202 */ /* 0x000fe20000000f00 */
[----:B------:R-:W-:Y:S01]  /*10080*/  IMAD R73, R73, UR26, RZ ;  /* 0x0000001a49497c24 */ /* 0x000fe2000f8e02ff */
[-C--:B------:R-:W-:Y:S01]  /*10090*/  LEA.HI.X.SX32 R59, R182, R0.reuse, 0x2, P3 ;  /* 0x00000000b63b7211 */ /* 0x080fe200018f16ff */
[----:B------:R-:W-:Y:S01]  /*100a0*/  IMAD R79, R79, UR30, RZ ;  /* 0x0000001e4f4f7c24 */ /* 0x000fe2000f8e02ff */
[-C--:B------:R-:W-:Y:S01]  /*100b0*/  LEA.HI.X.SX32 R63, R184, R0.reuse, 0x2, P5 ;  /* 0x00000000b83f7211 */ /* 0x080fe200028f16ff */
[----:B------:R-:W-:Y:S01]  /*100c0*/  IMAD.MOV.U32 R139, RZ, RZ, R76 ;  /* 0x000000ffff8b7224 */ /* 0x000fe200078e004c */
        /* <DEDUP_REMOVED lines=13> */
[----:B------:R-:W-:Y:S01]  /*101a0*/  IMAD.MOV.U32 R9, RZ, RZ, R82 ;  /* 0x000000ffff097224 */ /* 0x000fe200078e0052 */
[----:B------:R-:W-:Y:S01]  /*101b0*/  LEA.HI.X.SX32 R71, R188, R0, 0x2, P2 ;  /* 0x00000000bc477211 */ /* 0x000fe200010f16ff */
[----:B------:R-:W-:Y:S01]  /*101c0*/  IMAD.MOV.U32 R138, RZ, RZ, R74 ;  /* 0x000000ffff8a7224 */ /* 0x000fe200078e004a */
[-C--:B------:R-:W-:Y:S01]  /*101d0*/  LEA R74, P4, R190, R246.reuse, 0x2 ;  /* 0x000000f6be4a7211 */ /* 0x080fe200078810ff */
[----:B------:R-:W-:Y:S01]  /*101e0*/  IMAD.MOV.U32 R134, RZ, RZ, R80 ;  /* 0x000000ffff867224 */ /* 0x000fe200078e0050 */
[-C--:B------:R-:W-:Y:S01]  /*101f0*/  LEA R80, P0, R193, R246.reuse, 0x2 ;  /* 0x000000f6c1507211 */ /* 0x080fe200078010ff */
[----:B------:R-:W-:Y:S01]  /*10200*/  IMAD R197, R197, UR4, RZ ;  /* 0x00000004c5c57c24 */ /* 0x000fe2000f8e02ff */
[-C--:B------:R-:W-:Y:S01]  /*10210*/  LEA R82, P1, R194, R246.reuse, 0x2 ;  /* 0x000000f6c2527211 */ /* 0x080fe200078210ff */
[----:B------:R-:W-:Y:S01]  /*10220*/  IMAD R200, R200, UR4, RZ ;  /* 0x00000004c8c87c24 */ /* 0x000fe2000f8e02ff */
[----:B------:R-:W-:Y:S01]  /*10230*/  LEA R84, P2, R195, R246, 0x2 ;  /* 0x000000f6c3547211 */ /* 0x000fe200078410ff */
[----:B------:R-:W-:-:S02]  /*10240*/  IMAD R201, R201, UR4, RZ ;  /* 0x00000004c9c97c24 */ /* 0x000fc4000f8e02ff */
[----:B------:R-:W-:Y:S01]  /*10250*/  IMAD R202, R202, UR4, RZ ;  /* 0x00000004caca7c24 */ /* 0x000fe2000f8e02ff */
[----:B------:R-:W-:Y:S01]  /*10260*/  MOV R140, R77 ;  /* 0x0000004d008c7202 */ /* 0x000fe20000000f00 */
[----:B------:R-:W-:Y:S01]  /*10270*/  IMAD.MOV.U32 R137, RZ, RZ, R73 ;  /* 0x000000ffff897224 */ /* 0x000fe200078e0049 */
[-C--:B------:R-:W-:Y:S01]  /*10280*/  LEA.HI.X.SX32 R73, R189, R0.reuse, 0x2, P3 ;  /* 0x00000000bd497211 */ /* 0x080fe200018f16ff */
[----:B------:R-:W-:Y:S01]  /*10290*/  IMAD.MOV.U32 R141, RZ, RZ, R79 ;  /* 0x000000ffff8d7224 */ /* 0x000fe200078e004f */
[-C--:B------:R-:W-:Y:S01]  /*102a0*/  LEA.HI.X.SX32 R77, R191, R0.reuse, 0x2, P5 ;  /* 0x00000000bf4d7211 */ /* 0x080fe200028f16ff */
[----:B------:R-:W-:Y:S01]  /*102b0*/  IMAD.MOV.U32 R3, RZ, RZ, R85 ;  /* 0x000000ffff037224 */ /* 0x000fe200078e0055 */
[----:B------:R-:W-:Y:S01]  /*102c0*/  LEA.HI.X.SX32 R79, R192, R0, 0x2, P6 ;  /* 0x00000000c04f7211 */ /* 0x000fe200030f16ff */
[----:B------:R-:W-:Y:S01]  /*102d0*/  IMAD.MOV.U32 R132, RZ, RZ, R83 ;  /* 0x000000ffff847224 */ /* 0x000fe200078e0053 */
        /* <DEDUP_REMOVED lines=38> */
[----:B------:R-:W-:Y:S02]  /*10540*/  LEA R112, P2, R209, R246, 0x2 ;  /* 0x000000f6d1707211 */ /* 0x000fe400078410ff */
[-C--:B------:R-:W-:Y:S02]  /*10550*/  LEA.HI.X.SX32 R101, R203, R0.reuse, 0x2, P3 ;  /* 0x00000000cb657211 */ /* 0x080fe400018f16ff */
[-C--:B------:R-:W-:Y:S02]  /*10560*/  LEA.HI.X.SX32 R105, R205, R0.reuse, 0x2, P5 ;  /* 0x00000000cd697211 */ /* 0x080fe400028f16ff */
        /* <DEDUP_REMOVED lines=14> */
[----:B------:R-:W-:-:S02]  /*10650*/  LEA.HI.X.SX32 R113, R209, R0, 0x2, P2 ;  /* 0x00000000d1717211 */ /* 0x000fc400010f16ff */
[-C--:B------:R-:W-:Y:S02]  /*10660*/  LEA R116, P4, R211, R246.reuse, 0x2 ;  /* 0x000000f6d3747211 */ /* 0x080fe400078810ff */
[-C--:B------:R-:W-:Y:S02]  /*10670*/  LEA R122, P0, R214, R246.reuse, 0x2 ;  /* 0x000000f6d67a7211 */ /* 0x080fe400078010ff */
[-C--:B------:R-:W-:Y:S02]  /*10680*/  LEA R124, P1, R215, R246.reuse, 0x2 ;  /* 0x000000f6d77c7211 */ /* 0x080fe400078210ff */
[----:B------:R-:W-:Y:S01]  /*10690*/  LEA R126, P2, R216, R246, 0x2 ;  /* 0x000000f6d87e7211 */ /* 0x000fe200078410ff */
[----:B------:R-:W-:Y:S01]  /*106a0*/  IMAD.MOV.U32 R206, RZ, RZ, R138 ;  /* 0x000000ffffce7224 */ /* 0x000fe200078e008a */
[-C--:B------:R-:W-:Y:S01]  /*106b0*/  LEA.HI.X.SX32 R115, R210, R0.reuse, 0x2, P3 ;  /* 0x00000000d2737211 */ /* 0x080fe200018f16ff */
[----:B------:R-:W-:Y:S01]  /*106c0*/  IMAD.MOV.U32 R210, RZ, RZ, R140 ;  /* 0x000000ffffd27224 */ /* 0x000fe200078e008c */
[-C--:B------:R-:W-:Y:S01]  /*106d0*/  LEA.HI.X.SX32 R119, R212, R0.reuse, 0x2, P5 ;  /* 0x00000000d4777211 */ /* 0x080fe200028f16ff */
[----:B------:R-:W-:Y:S01]  /*106e0*/  IMAD.MOV.U32 R202, RZ, RZ, R136 ;  /* 0x000000ffffca7224 */ /* 0x000fe200078e0088 */
[-C--:B------:R-:W-:Y:S01]  /*106f0*/  LEA.HI.X.SX32 R121, R213, R0.reuse, 0x2, P6 ;  /* 0x00000000d5797211 */ /* 0x080fe200030f16ff */
[----:B------:R-:W-:Y:S01]  /*10700*/  IMAD.MOV.U32 R213, RZ, RZ, R134 ;  /* 0x000000ffffd57224 */ /* 0x000fe200078e0086 */
[----:B------:R-:W-:Y:S01]  /*10710*/  LEA.HI.X.SX32 R117, R211, R0, 0x2, P4 ;  /* 0x00000000d3757211 */ /* 0x000fe200020f16ff */
[----:B------:R-:W-:Y:S01]  /*10720*/  IMAD R224, R224, UR4, RZ ;  /* 0x00000004e0e07c24 */ /* 0x000fe2000f8e02ff */
[----:B------:R-:W-:Y:S01]  /*10730*/  MOV R212, R132 ;  /* 0x0000008400d47202 */ /* 0x000fe20000000f00 */
[----:B------:R-:W-:Y:S01]  /*10740*/  IMAD R225, R225, UR4, RZ ;  /* 0x00000004e1e17c24 */ /* 0x000fe2000f8e02ff */
[-C--:B------:R-:W-:Y:S01]  /*10750*/  LEA.HI.X.SX32 R123, R214, R0.reuse, 0x2, P0 ;  /* 0x00000000d67b7211 */ /* 0x080fe200000f16ff */
[----:B------:R-:W-:Y:S01]  /*10760*/  IMAD R226, R226, UR4, RZ ;  /* 0x00000004e2e27c24 */ /* 0x000fe2000f8e02ff */
[-C--:B------:R-:W-:Y:S01]  /*10770*/  LEA.HI.X.SX32 R125, R215, R0.reuse, 0x2, P1 ;  /* 0x00000000d77d7211 */ /* 0x080fe200008f16ff */
[----:B------:R-:W-:Y:S01]  /*10780*/  IMAD R227, R227, UR5, RZ ;  /* 0x00000005e3e37c24 */ /* 0x000fe2000f8e02ff */
[----:B------:R-:W-:Y:S01]  /*10790*/  LEA.HI.X.SX32 R127, R216, R0, 0x2, P2 ;  /* 0x00000000d87f7211 */ /* 0x000fe200010f16ff */
[----:B------:R-:W-:Y:S01]  /*107a0*/  IMAD R228, R228, UR6, RZ ;  /* 0x00000006e4e47c24 */ /* 0x000fe2000f8e02ff */
[-C--:B------:R-:W-:Y:S01]  /*107b0*/  LEA R128, P3, R217, R246.reuse, 0x2 ;  /* 0x000000f6d9807211 */ /* 0x080fe200078610ff */
[----:B------:R-:W-:Y:S01]  /*107c0*/  IMAD R229, R229, UR7, RZ ;  /* 0x00000007e5e57c24 */ /* 0x000fe2000f8e02ff */
[-C--:B------:R-:W-:Y:S01]  /*107d0*/  LEA R130, P4, R218, R246.reuse, 0x2 ;  /* 0x000000f6da827211 */ /* 0x080fe200078810ff */
[----:B------:R-:W-:Y:S01]  /*107e0*/  IMAD R230, R230, UR8, RZ ;  /* 0x00000008e6e67c24 */ /* 0x000fe2000f8e02ff */
[----:B------:R-:W-:-:S02]  /*107f0*/  LEA R132, P5, R219, R246, 0x2 ;  /* 0x000000f6db847211 */ /* 0x000fc400078a10ff */
[-C--:B------:R-:W-:Y:S02]  /*10800*/  LEA R134, P6, R220, R246.reuse, 0x2 ;  /* 0x000000f6dc867211 */ /* 0x080fe400078c10ff */
[-C--:B------:R-:W-:Y:S02]  /*10810*/  LEA R136, P0, R221, R246.reuse, 0x2 ;  /* 0x000000f6dd887211 */ /* 0x080fe400078010ff */
[-C--:B------:R-:W-:Y:S02]  /*10820*/  LEA R138, P1, R222, R246.reuse, 0x2 ;  /* 0x000000f6de8a7211 */ /* 0x080fe400078210ff */
[----:B------:R-:W-:Y:S01]  /*10830*/  LEA R140, P2, R223, R246, 0x2 ;  /* 0x000000f6df8c7211 */ /* 0x000fe200078410ff */
[----:B------:R-:W-:Y:S01]  /*10840*/  IMAD.MOV.U32 R214, RZ, RZ, R141 ;  /* 0x000000ffffd67224 */ /* 0x000fe200078e008d */
[----:B------:R-:W-:Y:S01]  /*10850*/  MOV R208, R139 ;  /* 0x0000008b00d07202 */ /* 0x000fe20000000f00 */
[----:B------:R-:W-:Y:S01]  /*10860*/  IMAD.MOV.U32 R204, RZ, RZ, R137 ;  /* 0x000000ffffcc7224 */ /* 0x000fe200078e0089 */
[-C--:B------:R-:W-:Y:S01]  /*10870*/  LEA.HI.X.SX32 R129, R217, R0.reuse, 0x2, P3 ;  /* 0x00000000d9817211 */ /* 0x080fe200018f16ff */
[----:B------:R-:W-:Y:S01]  /*10880*/  IMAD R231, R231, UR9, RZ ;  /* 0x00000009e7e77c24 */ /* 0x000fe2000f8e02ff */
        /* <DEDUP_REMOVED lines=15> */
[-C--:B------:R-:W-:Y:S02]  /*10980*/  LEA R148, P6, R227, R246.reuse, 0x2 ;  /* 0x000000f6e3947211 */ /* 0x080fe400078c10ff */
        /* <DEDUP_REMOVED lines=20> */
[-C--:B------:R-:W-:Y:S02]  /*10ad0*/  LEA R162, P6, R234, R246.reuse, 0x2 ;  /* 0x000000f6eaa27211 */ /* 0x080fe400078c10ff */
[-C--:B------:R-:W-:Y:S02]  /*10ae0*/  LEA R164, P0, R235, R246.reuse, 0x2 ;  /* 0x000000f6eba47211 */ /* 0x080fe400078010ff */
[----:B------:R-:W-:-:S02]  /*10af0*/  LEA R166, P1, R236, R246, 0x2 ;  /* 0x000000f6eca67211 */ /* 0x000fc400078210ff */
[----:B------:R-:W-:Y:S01]  /*10b00*/  LEA R168, P2, R237, R246, 0x2 ;  /* 0x000000f6eda87211 */ /* 0x000fe200078410ff */
[----:B------:R-:W-:Y:S01]  /*10b10*/  IMAD R245, R245, UR23, RZ ;  /* 0x00000017f5f57c24 */ /* 0x000fe2000f8e02ff */
[-C--:B------:R-:W-:Y:S02]  /*10b20*/  LEA.HI.X.SX32 R157, R231, R0.reuse, 0x2, P3 ;  /* 0x00000000e79d7211 */ /* 0x080fe400018f16ff */
[-C--:B------:R-:W-:Y:S02]  /*10b30*/  LEA.HI.X.SX32 R159, R232, R0.reuse, 0x2, P4 ;  /* 0x00000000e89f7211 */ /* 0x080fe400020f16ff */
[-C--:B------:R-:W-:Y:S02]  /*10b40*/  LEA.HI.X.SX32 R161, R233, R0.reuse, 0x2, P5 ;  /* 0x00000000e9a17211 */ /* 0x080fe400028f16ff */
[-C--:B------:R-:W-:Y:S02]  /*10b50*/  LEA.HI.X.SX32 R163, R234, R0.reuse, 0x2, P6 ;  /* 0x00000000eaa37211 */ /* 0x080fe400030f16ff */
[----:B------:R-:W-:-:S02]  /*10b60*/  LEA.HI.X.SX32 R165, R235, R0, 0x2, P0 ;  /* 0x00000000eba57211 */ /* 0x000fc400000f16ff */
[-C--:B------:R-:W-:Y:S02]  /*10b70*/  LEA.HI.X.SX32 R167, R236, R0.reuse, 0x2, P1 ;  /* 0x00000000eca77211 */ /* 0x080fe400008f16ff */
[----:B------:R-:W-:Y:S02]  /*10b80*/  LEA.HI.X.SX32 R169, R237, R0, 0x2, P2 ;  /* 0x00000000eda97211 */ /* 0x000fe400010f16ff */
[-C--:B------:R-:W-:Y:S02]  /*10b90*/  LEA R170, P3, R238, R246.reuse, 0x2 ;  /* 0x000000f6eeaa7211 */ /* 0x080fe400078610ff */
[-C--:B------:R-:W-:Y:S02]  /*10ba0*/  LEA R172, P4, R239, R246.reuse, 0x2 ;  /* 0x000000f6efac7211 */ /* 0x080fe400078810ff */
[-C--:B------:R-:W-:Y:S02]  /*10bb0*/  LEA R174, P5, R240, R246.reuse, 0x2 ;  /* 0x000000f6f0ae7211 */ /* 0x080fe400078a10ff */
[----:B------:R-:W-:-:S02]  /*10bc0*/  LEA R176, P6, R241, R246, 0x2 ;  /* 0x000000f6f1b07211 */ /* 0x000fc400078c10ff */
[-C--:B------:R-:W-:Y:S02]  /*10bd0*/  LEA R178, P0, R242, R246.reuse, 0x2 ;  /* 0x000000f6f2b27211 */ /* 0x080fe400078010ff */
[-C--:B------:R-:W-:Y:S02]  /*10be0*/  LEA R180, P1, R243, R246.reuse, 0x2 ;  /* 0x000000f6f3b47211 */ /* 0x080fe400078210ff */
[----:B------:R-:W-:Y:S02]  /*10bf0*/  LEA R182, P2, R244, R246, 0x2 ;  /* 0x000000f6f4b67211 */ /* 0x000fe400078410ff */
[-C--:B------:R-:W-:Y:S02]  /*10c00*/  LEA.HI.X.SX32 R171, R238, R0.reuse, 0x2, P3 ;  /* 0x00000000eeab7211 */ /* 0x080fe400018f16ff */
[-C--:B------:R-:W-:Y:S02]  /*10c10*/  LEA.HI.X.SX32 R173, R239, R0.reuse, 0x2, P4 ;  /* 0x00000000efad7211 */ /* 0x080fe400020f16ff */
[----:B------:R-:W-:-:S02]  /*10c20*/  LEA.HI.X.SX32 R175, R240, R0, 0x2, P5 ;  /* 0x00000000f0af7211 */ /* 0x000fc400028f16ff */
[-C--:B------:R-:W-:Y:S02]  /*10c30*/  LEA.HI.X.SX32 R177, R241, R0.reuse, 0x2, P6 ;  /* 0x00000000f1b17211 */ /* 0x080fe400030f16ff */
[-C--:B------:R-:W-:Y:S02]  /*10c40*/  LEA.HI.X.SX32 R179, R242, R0.reuse, 0x2, P0 ;  /* 0x00000000f2b37211 */ /* 0x080fe400000f16ff */
[-C--:B------:R-:W-:Y:S02]  /*10c50*/  LEA.HI.X.SX32 R181, R243, R0.reuse, 0x2, P1 ;  /* 0x00000000f3b57211 */ /* 0x080fe400008f16ff */
[----:B------:R-:W-:Y:S02]  /*10c60*/  LEA.HI.X.SX32 R183, R244, R0, 0x2, P2 ;  /* 0x00000000f4b77211 */ /* 0x000fe400010f16ff */
[-C--:B------:R-:W-:Y:S02]  /*10c70*/  LEA R184, P3, R245, R246.reuse, 0x2 ;  /* 0x000000f6f5b87211 */ /* 0x080fe400078610ff */
[----:B------:R-:W-:-:S02]  /*10c80*/  LEA R186, P4, R250, R246, 0x2 ;  /* 0x000000f6faba7211 */ /* 0x000fc400078810ff */
[-C--:B------:R-:W-:Y:S02]  /*10c90*/  LEA R188, P5, R202, R246.reuse, 0x2 ;  /* 0x000000f6cabc7211 */ /* 0x080fe400078a10ff */
[-C--:B------:R-:W-:Y:S02]  /*10ca0*/  LEA R190, P6, R204, R246.reuse, 0x2 ;  /* 0x000000f6ccbe7211 */ /* 0x080fe400078c10ff */
[-C--:B------:R-:W-:Y:S02]  /*10cb0*/  LEA R192, P0, R206, R246.reuse, 0x2 ;  /* 0x000000f6cec07211 */ /* 0x080fe400078010ff */
[-C--:B------:R-:W-:Y:S02]  /*10cc0*/  LEA R194, P1, R208, R246.reuse, 0x2 ;  /* 0x000000f6d0c27211 */ /* 0x080fe400078210ff */
[----:B------:R-:W-:Y:S02]  /*10cd0*/  LEA R196, P2, R210, R246, 0x2 ;  /* 0x000000f6d2c47211 */ /* 0x000fe400078410ff */
[----:B------:R-:W-:-:S02]  /*10ce0*/  LEA.HI.X.SX32 R185, R245, R0, 0x2, P3 ;  /* 0x00000000f5b97211 */ /* 0x000fc400018f16ff */
[-C--:B------:R-:W-:Y:S02]  /*10cf0*/  LEA.HI.X.SX32 R187, R250, R0.reuse, 0x2, P4 ;  /* 0x00000000fabb7211 */ /* 0x080fe400020f16ff */
[-C--:B------:R-:W-:Y:S02]  /*10d00*/  LEA.HI.X.SX32 R189, R202, R0.reuse, 0x2, P5 ;  /* 0x00000000cabd7211 */ /* 0x080fe400028f16ff */
[-C--:B------:R-:W-:Y:S02]  /*10d10*/  LEA.HI.X.SX32 R191, R204, R0.reuse, 0x2, P6 ;  /* 0x00000000ccbf7211 */ /* 0x080fe400030f16ff */
[-C--:B------:R-:W-:Y:S02]  /*10d20*/  LEA.HI.X.SX32 R193, R206, R0.reuse, 0x2, P0 ;  /* 0x00000000cec17211 */ /* 0x080fe400000f16ff */
[-C--:B------:R-:W-:Y:S02]  /*10d30*/  LEA.HI.X.SX32 R195, R208, R0.reuse, 0x2, P1 ;  /* 0x00000000d0c37211 */ /* 0x080fe400008f16ff */
[----:B------:R-:W-:-:S02]  /*10d40*/  LEA.HI.X.SX32 R197, R210, R0, 0x2, P2 ;  /* 0x00000000d2c57211 */ /* 0x000fc400010f16ff */
[-C--:B------:R-:W-:Y:S02]  /*10d50*/  LEA R198, P3, R214, R246.reuse, 0x2 ;  /* 0x000000f6d6c67211 */ /* 0x080fe400078610ff */
[-C--:B------:R-:W-:Y:S02]  /*10d60*/  LEA R200, P4, R213, R246.reuse, 0x2 ;  /* 0x000000f6d5c87211 */ /* 0x080fe400078810ff */
[-C--:B------:R-:W-:Y:S02]  /*10d70*/  LEA R202, P5, R212, R246.reuse, 0x2 ;  /* 0x000000f6d4ca7211 */ /* 0x080fe400078a10ff */
[-C--:B------:R-:W-:Y:S02]  /*10d80*/  LEA R204, P6, R3, R246.reuse, 0x2 ;  /* 0x000000f603cc7211 */ /* 0x080fe400078c10ff */
[-C--:B------:R-:W-:Y:S02]  /*10d90*/  LEA R206, P0, R9, R246.reuse, 0x2 ;  /* 0x000000f609ce7211 */ /* 0x080fe400078010ff */
[----:B------:R-:W-:-:S02]  /*10da0*/  LEA R208, P1, R251, R246, 0x2 ;  /* 0x000000f6fbd07211 */ /* 0x000fc400078210ff */
[----:B------:R-:W-:Y:S02]  /*10db0*/  LEA R210, P2, R247, R246, 0x2 ;  /* 0x000000f6f7d27211 */ /* 0x000fe400078410ff */
[-C--:B------:R-:W-:Y:S02]  /*10dc0*/  LEA.HI.X.SX32 R199, R214, R0.reuse, 0x2, P3 ;  /* 0x00000000d6c77211 */ /* 0x080fe400018f16ff */
[-C--:B------:R-:W-:Y:S02]  /*10dd0*/  LEA.HI.X.SX32 R201, R213, R0.reuse, 0x2, P4 ;  /* 0x00000000d5c97211 */ /* 0x080fe400020f16ff */
[-C--:B------:R-:W-:Y:S02]  /*10de0*/  LEA.HI.X.SX32 R203, R212, R0.reuse, 0x2, P5 ;  /* 0x00000000d4cb7211 */ /* 0x080fe400028f16ff */
[-C--:B------:R-:W-:Y:S02]  /*10df0*/  LEA.HI.X.SX32 R205, R3, R0.reuse, 0x2, P6 ;  /* 0x0000000003cd7211 */ /* 0x080fe400030f16ff */
[----:B------:R-:W-:-:S02]  /*10e00*/  LEA.HI.X.SX32 R207, R9, R0, 0x2, P0 ;  /* 0x0000000009cf7211 */ /* 0x000fc400000f16ff */
[-C--:B------:R-:W-:Y:S02]  /*10e10*/  LEA.HI.X.SX32 R209, R251, R0.reuse, 0x2, P1 ;  /* 0x00000000fbd17211 */ /* 0x080fe400008f16ff */
[----:B------:R-:W-:Y:S01]  /*10e20*/  LEA.HI.X.SX32 R211, R247, R0, 0x2, P2 ;  /* 0x00000000f7d37211 */ /* 0x000fe200010f16ff */
[----:B------:R-:W2:Y:S01]  /*10e30*/  LDL.LU R9, [R1+0x4a8] ;  /* 0x0004a80001097983 */ /* 0x000ea20000300800 */
[----:B------:R-:W-:Y:S01]  /*10e40*/  ULDC UR18, c[0x0][0x240] ;  /* 0x0000900000127ab9 */ /* 0x000fe20000000800 */
[----:B------:R-:W1:Y:S01]  /*10e50*/  LDC R250, c[0x0][0x230] ;  /* 0x00008c00fffa7b82 */ /* 0x000e620000000800 */
[----:B------:R-:W-:Y:S01]  /*10e60*/  ULDC UR8, c[0x0][0x240] ;  /* 0x0000900000087ab9 */ /* 0x000fe20000000800 */
[----:B------:R-:W4:Y:S01]  /*10e70*/  LDL.LU R217, [R1+0x4a4] ;  /* 0x0004a40001d97983 */ /* 0x000f220000300800 */
[----:B------:R-:W-:Y:S01]  /*10e80*/  ULDC UR23, c[0x0][0x240] ;  /* 0x0000900000177ab9 */ /* 0x000fe20000000800 */
[----:B------:R-:W-:Y:S01]  /*10e90*/  ULDC UR5, c[0x0][0x240] ;  /* 0x0000900000057ab9 */ /* 0x000fe20000000800 */
[----:B------:R-:W-:Y:S01]  /*10ea0*/  ULDC UR6, c[0x0][0x240] ;  /* 0x0000900000067ab9 */ /* 0x000fe20000000800 */
[----:B------:R-:W4:Y:S01]  /*10eb0*/  LDL.LU R219, [R1+0x4a0] ;  /* 0x0004a00001db7983 */ /* 0x000f220000300800 */
[----:B------:R-:W-:Y:S01]  /*10ec0*/  ULDC UR9, c[0x0][0x240] ;  /* 0x0000900000097ab9 */ /* 0x000fe20000000800 */
[----:B------:R-:W3:Y:S01]  /*10ed0*/  LDC R251, c[0x0][0x230] ;  /* 0x00008c00fffb7b82 */ /* 0x000ee20000000800 */
[----:B------:R-:W-:Y:S01]  /*10ee0*/  ULDC UR17, c[0x0][0x240] ;  /* 0x0000900000117ab9 */ /* 0x000fe20000000800 */
[----:B------:R-:W4:Y:S01]  /*10ef0*/  LDL.LU R221, [R1+0x49c] ;  /* 0x00049c0001dd7983 */ /* 0x000f220000300800 */
[----:B------:R-:W-:Y:S01]  /*10f00*/  ULDC UR22, c[0x0][0x240] ;  /* 0x0000900000167ab9 */ /* 0x000fe20000000800 */
[----:B------:R-:W-:Y:S01]  /*10f10*/  ULDC UR10, c[0x0][0x240] ;  /* 0x00009000000a7ab9 */ /* 0x000fe20000000800 */
        /* <DEDUP_REMOVED lines=14> */
[----:B------:R-:W4:Y:S01]  /*11000*/  S2UR UR4, SR_CgaCtaId ;  /* 0x00000000000479c3 */ /* 0x000f220000008800 */
[----:B------:R-:W-:-:S02]  /*11010*/  ULDC UR24, c[0x0][0x230] ;  /* 0x00008c0000187ab9 */ /* 0x000fc40000000800 */
        /* <DEDUP_REMOVED lines=10> */
[----:B------:R-:W-:Y:S01]  /*110c0*/  UIADD3 UR7, UR7, 0x1f, URZ ;  /* 0x0000001f07077890 */ /* 0x000fe2000fffe03f */
[----:B-1----:R-:W-:-:S02]  /*110d0*/  VIADD R250, R250, 0xfffffffb ;  /* 0xfffffffbfafa7836 */ /* 0x002fc40000000000 */
[----:B------:R1:W-:Y:S01]  /*110e0*/  STL.64 [R1+0x19b8], R188 ;  /* 0x0019b8bc01007387 */ /* 0x0003e20000100a00 */
[----:B------:R-:W-:Y:S01]  /*110f0*/  UISETP.GT.AND UP0, UPT, UR7, 0x1f, UPT ;  /* 0x0000001f0700788c */ /* 0x000fe2000bf04270 */
[----:B---3--:R-:W-:Y:S02]  /*11100*/  VIADD R251, R251, 0xffffffff ;  /* 0xfffffffffbfb7836 */ /* 0x008fe40000000000 */
[----:B------:R3:W-:Y:S04]  /*11110*/  STL.64 [R1+0x19b0], R204 ;  /* 0x0019b0cc01007387 */ /* 0x0007e80000100a00 */
[----:B------:R3:W-:Y:S04]  /*11120*/  STL.64 [R1+0x19a8], R14 ;  /* 0x0019a80e01007387 */ /* 0x0007e80000100a00 */
[----:B------:R-:W-:Y:S01]  /*11130*/  STL.64 [R1+0x19a0], R30 ;  /* 0x0019a01e01007387 */ /* 0x000fe20000100a00 */
[----:B-1----:R-:W1:Y:S03]  /*11140*/  LDC R189, c[0x0][0x230] ;  /* 0x00008c00ffbd7b82 */ /* 0x002e660000000800 */
[----:B------:R-:W-:Y:S04]  /*11150*/  STL.64 [R1+0x1998], R46 ;  /* 0x0019982e01007387 */ /* 0x000fe80000100a00 */
[----:B------:R-:W-:Y:S01]  /*11160*/  STL.64 [R1+0x1990], R62 ;  /* 0x0019903e01007387 */ /* 0x000fe20000100a00 */
[----:B------:R-:W1:Y:S03]  /*11170*/  LDC R188, c[0x0][0x230] ;  /* 0x00008c00ffbc7b82 */ /* 0x000e660000000800 */
[----:B------:R-:W-:Y:S04]  /*11180*/  STL.64 [R1+0x1988], R78 ;  /* 0x0019884e01007387 */ /* 0x000fe80000100a00 */
[----:B------:R-:W-:Y:S01]  /*11190*/  STL.64 [R1+0x1980], R94 ;  /* 0x0019805e01007387 */ /* 0x000fe20000100a00 */
[----:B---3--:R-:W3:Y:S03]  /*111a0*/  LDC R205, c[0x0][0x230] ;  /* 0x00008c00ffcd7b82 */ /* 0x008ee60000000800 */
[----:B------:R-:W-:Y:S04]  /*111b0*/  STL.64 [R1+0x1978], R110 ;  /* 0x0019786e01007387 */ /* 0x000fe80000100a00 */
[----:B------:R-:W-:Y:S01]  /*111c0*/  STL.64 [R1+0x1970], R126 ;  /* 0x0019707e01007387 */ /* 0x000fe20000100a00 */
[----:B------:R-:W3:Y:S03]  /*111d0*/  LDC R15, c[0x0][0x230] ;  /* 0x00008c00ff0f7b82 */ /* 0x000ee60000000800 */
[----:B------:R-:W-:Y:S04]  /*111e0*/  STL.64 [R1+0x1968], R142 ;  /* 0x0019688e01007387 */ /* 0x000fe80000100a00 */
[----:B------:R-:W-:Y:S01]  /*111f0*/  STL.64 [R1+0x1960], R158 ;  /* 0x0019609e01007387 */ /* 0x000fe20000100a00 */
[----:B------:R-:W3:Y:S03]  /*11200*/  LDC R14, c[0x0][0x230] ;  /* 0x00008c00ff0e7b82 */ /* 0x000ee60000000800 */
[----:B------:R-:W-:Y:S04]  /*11210*/  STL.64 [R1+0x1958], R174 ;  /* 0x001958ae01007387 */ /* 0x000fe80000100a00 */
[----:B------:R-:W-:Y:S04]  /*11220*/  STL.64 [R1+0x1950], R190 ;  /* 0x001950be01007387 */ /* 0x000fe80000100a00 */
[----:B------:R-:W-:Y:S04]  /*11230*/  STL.64 [R1+0x1948], R206 ;  /* 0x001948ce01007387 */ /* 0x000fe80000100a00 */
[----:B------:R1:W-:Y:S04]  /*11240*/  STL.64 [R1+0x1940], R16 ;  /* 0x0019401001007387 */ /* 0x0003e80000100a00 */
[----:B------:R-:W-:Y:S04]  /*11250*/  STL.64 [R1+0x1938], R32 ;  /* 0x0019382001007387 */ /* 0x000fe80000100a00 */
[----:B------:R-:W-:Y:S04]  /*11260*/  STL.64 [R1+0x1930], R48 ;  /* 0x0019303001007387 */ /* 0x000fe80000100a00 */
[----:B------:R-:W-:Y:S01]  /*11270*/  STL.64 [R1+0x1928], R64 ;  /* 0x0019284001007387 */ /* 0x000fe20000100a00 */
[----:B-1----:R-:W1:Y:S03]  /*11280*/  LDC R16, c[0x0][0x230] ;  /* 0x00008c00ff107b82 */ /* 0x002e660000000800 */
[----:B------:R-:W-:Y:S04]  /*11290*/  STL.64 [R1+0x1920], R80 ;  /* 0x0019205001007387 */ /* 0x000fe80000100a00 */
        /* <DEDUP_REMOVED lines=8> */
[----:B------:R3:W-:Y:S04]  /*11320*/  STL.64 [R1+0x18d8], R18 ;  /* 0x0018d81201007387 */ /* 0x0007e80000100a00 */
[----:B------:R1:W-:Y:S04]  /*11330*/  STL.64 [R1+0x18d0], R34 ;  /* 0x0018d02201007387 */ /* 0x0003e80000100a00 */
[----:B------:R-:W-:Y:S04]  /*11340*/  STL.64 [R1+0x18c8], R50 ;  /* 0x0018c83201007387 */ /* 0x000fe80000100a00 */
[----:B------:R-:W-:Y:S01]  /*11350*/  STL.64 [R1+0x18c0], R66 ;  /* 0x0018c04201007387 */ /* 0x000fe20000100a00 */
[----:B---3--:R-:W3:Y:S03]  /*11360*/  LDC R19, c[0x0][0x230] ;  /* 0x00008c00ff137b82 */ /* 0x008ee60000000800 */
[----:B------:R-:W-:Y:S01]  /*11370*/  STL.64 [R1+0x18b8], R82 ;  /* 0x0018b85201007387 */ /* 0x000fe20000100a00 */
[----:B-1----:R-:W-:-:S03]  /*11380*/  IMAD R35, R8, 0x7, RZ ;  /* 0x0000000708237824 */ /* 0x002fc600078e02ff */
[----:B------:R-:W-:Y:S01]  /*11390*/  STL.64 [R1+0x18b0], R98 ;  /* 0x0018b06201007387 */ /* 0x000fe20000100a00 */
[----:B------:R-:W1:Y:S01]  /*113a0*/  LDC R18, c[0x0][0x230] ;  /* 0x00008c00ff127b82 */ /* 0x000e620000000800 */
[C---:B------:R-:W-:Y:S02]  /*113b0*/  IMAD.WIDE R174, R35.reuse, 0x4, R6 ;  /* 0x0000000423ae7825 */ /* 0x040fe400078e0206 */
[----:B------:R-:W-:Y:S02]  /*113c0*/  STL.64 [R1+0x18a8], R114 ;  /* 0x0018a87201007387 */ /* 0x000fe40000100a00 */
[----:B------:R-:W-:Y:S02]  /*113d0*/  IMAD.WIDE R190, R35, 0x4, R4 ;  /* 0x0000000423be7825 */ /* 0x000fe400078e0204 */
[----:B------:R-:W-:Y:S01]  /*113e0*/  STL.64 [R1+0x18a0], R130 ;  /* 0x0018a08201007387 */ /* 0x000fe20000100a00 */
[----:B------:R-:W3:Y:S03]  /*113f0*/  LDC R34, c[0x0][0x230] ;  /* 0x00008c00ff227b82 */ /* 0x000ee60000000800 */
        /* <DEDUP_REMOVED lines=10> */
[----:B------:R-:W-:Y:S04]  /*114a0*/  STL.64 [R1+0x1848], R100 ;  /* 0x0018486401007387 */ /* 0x000fe80000100a00 */
[----:B------:R-:W-:Y:S04]  /*114b0*/  STL.64 [R1+0x1840], R116 ;  /* 0x0018407401007387 */ /* 0x000fe80000100a00 */
[----:B------:R-:W-:Y:S01]  /*114c0*/  STL.64 [R1+0x1838], R132 ;  /* 0x0018388401007387 */ /* 0x000fe20000100a00 */
[----:B-1----:R-:W-:-:S03]  /*114d0*/  IMAD R84, R8, 0x13, RZ ;  /* 0x0000001308547824 */ /* 0x002fc600078e02ff */
[----:B------:R-:W-:Y:S01]  /*114e0*/  STL.64 [R1+0x1830], R148 ;  /* 0x0018309401007387 */ /* 0x000fe20000100a00 */
[----:B------:R-:W-:-:S03]  /*114f0*/  IMAD.WIDE R146, R84, 0x4, R6 ;  /* 0x0000000454927825 */ /* 0x000fc600078e0206 */
[----:B------:R-:W-:Y:S01]  /*11500*/  STL.64 [R1+0x1828], R164 ;  /* 0x001828a401007387 */ /* 0x000fe20000100a00 */
[----:B------:R-:W-:-:S03]  /*11510*/  IMAD.WIDE R162, R84, 0x4, R4 ;  /* 0x0000000454a27825 */ /* 0x000fc600078e0204 */
[----:B------:R-:W-:Y:S04]  /*11520*/  STL.64 [R1+0x1820], R180 ;  /* 0x001820b401007387 */ /* 0x000fe80000100a00 */
[----:B------:R-:W-:Y:S04]  /*11530*/  STL.64 [R1+0x1818], R196 ;  /* 0x001818c401007387 */ /* 0x000fe80000100a00 */
[----:B------:R1:W-:Y:S04]  /*11540*/  STL.64 [R1+0x1810], R22 ;  /* 0x0018101601007387 */ /* 0x0003e80000100a00 */
[----:B------:R3:W-:Y:S04]  /*11550*/  STL.64 [R1+0x1808], R38 ;  /* 0x0018082601007387 */ /* 0x0007e80000100a00 */
[----:B------:R-:W-:Y:S04]  /*11560*/  STL.64 [R1+0x1800], R54 ;  /* 0x0018003601007387 */ /* 0x000fe80000100a00 */
[----:B------:R4:W-:Y:S01]  /*11570*/  STL.64 [R1+0x17f8], R70 ;  /* 0x0017f84601007387 */ /* 0x0009e20000100a00 */
[----:B-1----:R-:W1:Y:S01]  /*11580*/  LDC R23, c[0x0][0x230] ;  /* 0x00008c00ff177b82 */ /* 0x002e620000000800 */
[----:B--2---:R-:W-:Y:S01]  /*11590*/  IMAD R9, R9, UR5, RZ ;  /* 0x0000000509097c24 */ /* 0x004fe2000f8e02ff */
[----:B------:R-:W-:Y:S01]  /*115a0*/  USEL UR5, URZ, 0x4, !UP0 ;  /* 0x000000043f057887 */ /* 0x000fe2000c000000 */
[----:B------:R-:W-:Y:S01]  /*115b0*/  STL.64 [R1+0x17f0], R86 ;  /* 0x0017f05601007387 */ /* 0x000fe20000100a00 */
[----:B---3--:R-:W-:Y:S01]  /*115c0*/  IMAD R38, R8, 0x3, RZ ;  /* 0x0000000308267824 */ /* 0x008fe200078e02ff */
[----:B------:R-:W-:Y:S01]  /*115d0*/  UISETP.GT.AND UP0, UPT, UR7, 0x3f, UPT ;  /* 0x0000003f0700788c */ /* 0x000fe2000bf04270 */
[----:B----4-:R-:W-:Y:S01]  /*115e0*/  IMAD R217, R217, UR6, RZ ;  /* 0x00000006d9d97c24 */ /* 0x010fe2000f8e02ff */
[----:B------:R-:W-:Y:S01]  /*115f0*/  STL.64 [R1+0x17e8], R102 ;  /* 0x0017e86601007387 */ /* 0x000fe20000100a00 */
[----:B------:R-:W2:Y:S01]  /*11600*/  LDC R22, c[0x0][0x230] ;  /* 0x00008c00ff167b82 */ /* 0x000ea20000000800 */
[----:B------:R-:W-:Y:S01]  /*11610*/  IMAD R219, R219, UR8, RZ ;  /* 0x00000008dbdb7c24 */ /* 0x000fe2000f8e02ff */
[----:B------:R-:W-:Y:S01]  /*11620*/  ULDC UR6, c[0x0][0x230] ;  /* 0x00008c0000067ab9 */ /* 0x000fe20000000800 */
[----:B------:R-:W-:Y:S01]  /*11630*/  STL.64 [R1+0x17e0], R118 ;  /* 0x0017e07601007387 */ /* 0x000fe20000100a00 */
[----:B------:R-:W-:-:S03]  /*11640*/  IMAD.WIDE R62, R38, 0x4, R4 ;  /* 0x00000004263e7825 */ /* 0x000fc600078e0204 */
[----:B------:R-:W-:Y:S01]  /*11650*/  STL.64 [R1+0x17d8], R134 ;  /* 0x0017d88601007387 */ /* 0x000fe20000100a00 */
[----:B------:R-:W-:Y:S01]  /*11660*/  IMAD R221, R221, UR9, RZ ;  /* 0x00000009dddd7c24 */ /* 0x000fe2000f8e02ff */
[----:B------:R-:W-:Y:S01]  /*11670*/  ULDC.64 UR8, c[0x0][0x238] ;  /* 0x00008e0000087ab9 */ /* 0x000fe20000000a00 */
[----:B------:R-:W-:Y:S01]  /*11680*/  IMAD R223, R223, UR10, RZ ;  /* 0x0000000adfdf7c24 */ /* 0x000fe2000f8e02ff */
[----:B------:R-:W-:Y:S01]  /*11690*/  STL.64 [R1+0x17d0], R150 ;  /* 0x0017d09601007387 */ /* 0x000fe20000100a00 */
[----:B------:R-:W-:Y:S01]  /*116a0*/  USHF.L.U32 UR8, UR8, 0x5, URZ ;  /* 0x0000000508087899 */ /* 0x000fe2000800063f */
[----:B------:R-:W-:Y:S02]  /*116b0*/  IMAD R225, R225, UR11, RZ ;  /* 0x0000000be1e17c24 */ /* 0x000fe4000f8e02ff */
[----:B------:R3:W-:Y:S01]  /*116c0*/  STL.64 [R1+0x17c8], R166 ;  /* 0x0017c8a601007387 */ /* 0x0007e20000100a00 */
[C---:B------:R-:W-:Y:S02]  /*116d0*/  IMAD R71, R8.reuse, 0x17, RZ ;  /* 0x0000001708477824 */ /* 0x040fe400078e02ff */
[----:B------:R-:W-:Y:S01]  /*116e0*/  IMAD R227, R227, UR12, RZ ;  /* 0x0000000ce3e37c24 */ /* 0x000fe2000f8e02ff */
[----:B------:R-:W-:Y:S01]  /*116f0*/  STL.64 [R1+0x17c0], R182 ;  /* 0x0017c0b601007387 */ /* 0x000fe20000100a00 */
[----:B------:R-:W-:-:S02]  /*11700*/  IMAD R70, R8, 0x1b, RZ ;  /* 0x0000001b08467824 */ /* 0x000fc400078e02ff */
[----:B------:R-:W-:Y:S01]  /*11710*/  IMAD R229, R226, UR13, RZ ;  /* 0x0000000de2e57c24 */ /* 0x000fe2000f8e02ff */
[----:B------:R4:W-:Y:S01]  /*11720*/  STL.64 [R1+0x17b8], R198 ;  /* 0x0017b8c601007387 */ /* 0x0009e20000100a00 */
[----:B------:R-:W-:Y:S02]  /*11730*/  IMAD R55, R8, 0x1f, RZ ;  /* 0x0000001f08377824 */ /* 0x000fe400078e02ff */
[----:B------:R-:W-:Y:S01]  /*11740*/  IMAD R231, R224, UR14, RZ ;  /* 0x0000000ee0e77c24 */ /* 0x000fe2000f8e02ff */
[----:B------:R-:W-:Y:S01]  /*11750*/  LEA R224, P6, R225, R246, 0x2 ;  /* 0x000000f6e1e07211 */ /* 0x000fe200078c10ff */
[----:B------:R-:W-:-:S03]  /*11760*/  IMAD.WIDE R68, R71, 0x4, R6 ;  /* 0x0000000447447825 */ /* 0x000fc600078e0206 */
[----:B------:R-:W-:Y:S01]  /*11770*/  LEA.HI.X.SX32 R225, R225, R0, 0x2, P6 ;  /* 0x00000000e1e17211 */ /* 0x000fe200030f16ff */
[----:B------:R-:W-:Y:S01]  /*11780*/  IMAD R233, R222, UR15, RZ ;  /* 0x0000000fdee97c24 */ /* 0x000fe2000f8e02ff */
[----:B------:R-:W-:Y:S01]  /*11790*/  ULDC.64 UR14, c[0x0][0x208] ;  /* 0x00008200000e7ab9 */ /* 0x000fe20000000a00 */
[----:B------:R-:W-:Y:S01]  /*117a0*/  IMAD R235, R220, UR16, RZ ;  /* 0x00000010dceb7c24 */ /* 0x000fe2000f8e02ff */
[----:B------:R-:W-:Y:S01]  /*117b0*/  LEA R220, P1, R221, R246, 0x2 ;  /* 0x000000f6dddc7211 */ /* 0x000fe200078210ff */
[----:B---3--:R-:W-:-:S03]  /*117c0*/  IMAD.WIDE R166, R70, 0x4, R6 ;  /* 0x0000000446a67825 */ /* 0x008fc600078e0206 */
[----:B------:R-:W-:Y:S01]  /*117d0*/  LEA.HI.X.SX32 R221, R221, R0, 0x2, P1 ;  /* 0x00000000dddd7211 */ /* 0x000fe200008f16ff */
[----:B------:R-:W-:Y:S01]  /*117e0*/  IMAD R237, R218, UR17, RZ ;  /* 0x00000011daed7c24 */ /* 0x000fe2000f8e02ff */
[-C--:B------:R-:W-:Y:S01]  /*117f0*/  LEA R218, P3, R219, R246.reuse, 0x2 ;  /* 0x000000f6dbda7211 */ /* 0x080fe200078610ff */
[----:B------:R-:W-:Y:S01]  /*11800*/  IMAD R239, R214, UR18, RZ ;  /* 0x00000012d6ef7c24 */ /* 0x000fe2000f8e02ff */
[-C--:B------:R-:W-:Y:S01]  /*11810*/  LEA R232, P1, R233, R246.reuse, 0x2 ;  /* 0x000000f6e9e87211 */ /* 0x080fe200078210ff */
[----:B------:R-:W3:Y:S01]  /*11820*/  S2R R214, SR_TID.X ;  /* 0x0000000000d67919 */ /* 0x000ee20000002100 */
[----:B------:R-:W-:Y:S01]  /*11830*/  IMAD R241, R216, UR19, RZ ;  /* 0x00000013d8f17c24 */ /* 0x000fe2000f8e02ff */
[----:B------:R-:W-:Y:S01]  /*11840*/  LEA R216, P4, R217, R246, 0x2 ;  /* 0x000000f6d9d87211 */ /* 0x000fe200078810ff */
[----:B------:R-:W-:Y:S01]  /*11850*/  IMAD.WIDE R86, R55, 0x4, R6 ;  /* 0x0000000437567825 */ /* 0x000fe200078e0206 */
[----:B------:R-:W-:Y:S02]  /*11860*/  LEA.HI.X.SX32 R219, R219, R0, 0x2, P3 ;  /* 0x00000000dbdb7211 */ /* 0x000fe400018f16ff */
[----:B------:R-:W-:Y:S01]  /*11870*/  LEA R230, P3, R231, R246, 0x2 ;  /* 0x000000f6e7e67211 */ /* 0x000fe200078610ff */
[----:B------:R-:W-:Y:S01]  /*11880*/  IMAD R243, R215, UR20, RZ ;  /* 0x00000014d7f37c24 */ /* 0x000fe2000f8e02ff */
[----:B------:R-:W-:Y:S01]  /*11890*/  LEA.HI.X.SX32 R217, R217, R0, 0x2, P4 ;  /* 0x00000000d9d97211 */ /* 0x000fe200020f16ff */
[----:B------:R-:W-:Y:S01]  /*118a0*/  IMAD R3, R3, UR23, RZ ;  /* 0x0000001703037c24 */ /* 0x000fe2000f8e02ff */
[----:B------:R-:W-:Y:S01]  /*118b0*/  LEA R228, P4, R229, R246, 0x2 ;  /* 0x000000f6e5e47211 */ /* 0x000fe200078810ff */
[----:B------:R-:W-:Y:S01]  /*118c0*/  IMAD.WIDE R84, R71, 0x4, R4 ;  /* 0x0000000447547825 */ /* 0x000fe200078e0204 */
[----:B------:R-:W-:-:S02]  /*118d0*/  LEA.HI.X.SX32 R231, R231, R0, 0x2, P3 ;  /* 0x00000000e7e77211 */ /* 0x000fc400018f16ff */
[----:B------:R-:W-:Y:S01]  /*118e0*/  LEA R242, P3, R243, R246, 0x2 ;  /* 0x000000f6f3f27211 */ /* 0x000fe200078610ff */
[----:B------:R-:W-:Y:S01]  /*118f0*/  IMAD R245, R213, UR21, RZ ;  /* 0x00000015d5f57c24 */ /* 0x000fe2000f8e02ff */
[----:B------:R-:W-:Y:S01]  /*11900*/  LEA.HI.X.SX32 R229, R229, R0, 0x2, P4 ;  /* 0x00000000e5e57211 */ /* 0x000fe200020f16ff */
[----:B------:R-:W-:Y:S01]  /*11910*/  IMAD R247, R212, UR22, RZ ;  /* 0x00000016d4f77c24 */ /* 0x000fe2000f8e02ff */
[----:B------:R-:W-:Y:S01]  /*11920*/  LEA R212, P0, R3, R246, 0x2 ;  /* 0x000000f603d47211 */ /* 0x000fe200078010ff */
[--C-:B------:R-:W-:Y:S01]  /*11930*/  IMAD.WIDE R164, R70, 0x4, R4.reuse ;  /* 0x0000000446a47825 */ /* 0x100fe200078e0204 */
[-C--:B------:R-:W-:Y:S02]  /*11940*/  LEA.HI.X.SX32 R233, R233, R0.reuse, 0x2, P1 ;  /* 0x00000000e9e97211 */ /* 0x080fe400008f16ff */
[----:B------:R-:W-:Y:S01]  /*11950*/  LEA.HI.X.SX32 R213, R3, R0, 0x2, P0 ;  /* 0x0000000003d57211 */ /* 0x000fe200000f16ff */
[----:B------:R-:W-:Y:S01]  /*11960*/  IMAD.WIDE R70, R55, 0x4, R4 ;  /* 0x0000000437467825 */ /* 0x000fe200078e0204 */
[----:B------:R-:W-:-:S02]  /*11970*/  LEA R222, P0, R223, R246, 0x2 ;  /* 0x000000f6dfde7211 */ /* 0x000fc400078010ff */
[----:B------:R-:W-:Y:S02]  /*11980*/  LEA R236, P6, R237, R246, 0x2 ;  /* 0x000000f6edec7211 */ /* 0x000fe400078c10ff */
[----:B------:R-:W-:Y:S02]  /*11990*/  LEA.HI.X.SX32 R223, R223, R0, 0x2, P0 ;  /* 0x00000000dfdf7211 */ /* 0x000fe400000f16ff */
[-C--:B------:R-:W-:Y:S02]  /*119a0*/  LEA R234, P0, R235, R246.reuse, 0x2 ;  /* 0x000000f6ebea7211 */ /* 0x080fe400078010ff */
[----:B---3--:R-:W-:Y:S02]  /*119b0*/  LOP3.LUT R47, R214, 0x1f, RZ, 0xc0, !PT ;  /* 0x0000001fd62f7812 */ /* 0x008fe400078ec0ff */
[-C--:B------:R-:W-:Y:S02]  /*119c0*/  LEA R214, P5, R9, R246.reuse, 0x2 ;  /* 0x000000f609d67211 */ /* 0x080fe400078a10ff */
[----:B------:R-:W-:Y:S01]  /*119d0*/  LEA R240, P4, R241, R246, 0x2 ;  /* 0x000000f6f1f07211 */ /* 0x000fe200078810ff */
[----:B------:R-:W-:Y:S01]  /*119e0*/  IMAD.SHL.U32 R39, R47, 0x4, RZ ;  /* 0x000000042f277824 */ /* 0x000fe200078e00ff */
[----:B------:R-:W-:-:S02]  /*119f0*/  LEA.HI.X.SX32 R215, R9, R0, 0x2, P5 ;  /* 0x0000000009d77211 */ /* 0x000fc400028f16ff */
[-C--:B------:R-:W-:Y:S02]  /*11a00*/  LEA R226, P5, R227, R246.reuse, 0x2 ;  /* 0x000000f6e3e27211 */ /* 0x080fe400078a10ff */
[----:B------:R-:W-:Y:S02]  /*11a10*/  LEA R244, P1, R245, R246, 0x2 ;  /* 0x000000f6f5f47211 */ /* 0x000fe400078210ff */
[----:B------:R-:W-:Y:S02]  /*11a20*/  LEA.HI.X.SX32 R227, R227, R0, 0x2, P5 ;  /* 0x00000000e3e37211 */ /* 0x000fe400028f16ff */
[----:B------:R-:W-:Y:S02]  /*11a30*/  LEA R238, P5, R239, R246, 0x2 ;  /* 0x000000f6efee7211 */ /* 0x000fe400078a10ff */
[-C--:B------:R-:W-:Y:S02]  /*11a40*/  LEA.HI.X.SX32 R235, R235, R0.reuse, 0x2, P0 ;  /* 0x00000000ebeb7211 */ /* 0x080fe400000f16ff */
[----:B------:R-:W-:-:S02]  /*11a50*/  LEA.HI.X.SX32 R243, R243, R0, 0x2, P3 ;  /* 0x00000000f3f37211 */ /* 0x000fc400018f16ff */
[----:B------:R-:W-:Y:S02]  /*11a60*/  LEA R246, P0, R247, R246, 0x2 ;  /* 0x000000f6f7f67211 */ /* 0x000fe400078010ff */
[----:B------:R-:W-:Y:S02]  /*11a70*/  ISETP.GE.U32.AND P3, PT, R250, 0x7fffffdc, PT ;  /* 0x7fffffdcfa00780c */ /* 0x000fe40003f66070 */
[-C--:B------:R-:W-:Y:S01]  /*11a80*/  LEA.HI.X.SX32 R239, R239, R0.reuse, 0x2, P5 ;  /* 0x00000000efef7211 */ /* 0x080fe200028f16ff */
[----:B------:R-:W3:Y:S01]  /*11a90*/  LDC R250, c[0x0][0x230] ;  /* 0x00008c00fffa7b82 */ /* 0x000ee20000000800 */
[----:B------:R-:W-:Y:S02]  /*11aa0*/  ISETP.GE.U32.AND P5, PT, R251, 0x7fffffe0, PT ;  /* 0x7fffffe0fb00780c */ /* 0x000fe40003fa6070 */
[-C--:B------:R-:W-:Y:S02]  /*11ab0*/  LEA.HI.X.SX32 R237, R237, R0.reuse, 0x2, P6 ;  /* 0x00000000eded7211 */ /* 0x080fe400030f16ff */
[----:B------:R-:W-:-:S02]  /*11ac0*/  LEA.HI.X.SX32 R241, R241, R0, 0x2, P4 ;  /* 0x00000000f1f17211 */ /* 0x000fc400020f16ff */
[-C--:B------:R-:W-:Y:S01]  /*11ad0*/  LEA.HI.X.SX32 R245, R245, R0.reuse, 0x2, P1 ;  /* 0x00000000f5f57211 */ /* 0x080fe200008f16ff */
[----:B------:R-:W1:Y:S01]  /*11ae0*/  LDC R251, c[0x0][0x230] ;  /* 0x00008c00fffb7b82 */ /* 0x000e620000000800 */
[----:B------:R-:W-:Y:S01]  /*11af0*/  LEA.HI.X.SX32 R247, R247, R0, 0x2, P0 ;  /* 0x00000000f7f77211 */ /* 0x000fe200000f16ff */
[----:B------:R-:W-:Y:S01]  /*11b00*/  VIADD R0, R189, 0xffffffeb ;  /* 0xffffffebbd007836 */ /* 0x000fe20000000000 */
[----:B------:R-:W-:Y:S02]  /*11b10*/  ISETP.GE.AND P2, PT, R47, UR24, PT ;  /* 0x000000182f007c0c */ /* 0x000fe4000bf46270 */
[----:B------:R-:W-:Y:S01]  /*11b20*/  MOV R3, UR5 ;  /* 0x0000000500037c02 */ /* 0x000fe20008000f00 */
[----:B------:R-:W-:Y:S01]  /*11b30*/  UMOV UR5, 0x400 ;  /* 0x0000040000057882 */ /* 0x000fe20000000000 */
[----:B------:R-:W-:Y:S01]  /*11b40*/  ISETP.GE.U32.AND P4, PT, R0, 0x7fffffcc, PT ;  /* 0x7fffffcc0000780c */ /* 0x000fe20003f86070 */
[----:B------:R-:W2:Y:S01]  /*11b50*/  LDC R189, c[0x0][0x230] ;  /* 0x00008c00ffbd7b82 */ /* 0x000ea20000000800 */
[----:B------:R-:W-:Y:S01]  /*11b60*/  SEL R3, R3, RZ, !P2 ;  /* 0x000000ff03037207 */ /* 0x000fe20005000000 */
[----:B------:R-:W-:Y:S01]  /*11b70*/  ULEA UR5, UR4, UR5, 0x18 ;  /* 0x0000000504057291 */ /* 0x000fe2000f8ec03f */
[----:B------:R-:W-:Y:S01]  /*11b80*/  IADD3 R9, R205, -0xd, RZ ;  /* 0xfffffff3cd097810 */ /* 0x000fe20007ffe0ff */
[----:B------:R-:W-:Y:S01]  /*11b90*/  IMAD.WIDE R204, R8, 0x4, R4 ;  /* 0x0000000408cc7825 */ /* 0x000fe200078e0204 */
[----:B------:R-:W-:-:S02]  /*11ba0*/  ISETP.NE.U32.AND P6, PT, R3, RZ, PT ;  /* 0x000000ff0300720c */ /* 0x000fc40003fc5070 */
[----:B------:R-:W-:Y:S01]  /*11bb0*/  ISETP.GE.U32.AND P1, PT, R9, 0x7fffffd4, PT ;  /* 0x7fffffd40900780c */ /* 0x000fe20003f26070 */
[----:B------:R-:W-:Y:S02]  /*11bc0*/  VIADD R3, R188, 0xffffffef ;  /* 0xffffffefbc037836 */ /* 0x000fe40000000000 */
[----:B------:R-:W-:Y:S02]  /*11bd0*/  VIADD R0, R39, UR5 ;  /* 0x0000000527007c36 */ /* 0x000fe40008000000 */
[----:B---3--:R-:W-:Y:S01]  /*11be0*/  VIADD R250, R250, 0xfffffff7 ;  /* 0xfffffff7fafa7836 */ /* 0x008fe20000000000 */
[----:B------:R-:W-:Y:S02]  /*11bf0*/  ISETP.GE.U32.AND P2, PT, R3, 0x7fffffd0, PT ;  /* 0x7fffffd00300780c */ /* 0x000fe40003f46070 */
[----:B------:R-:W-:Y:S01]  /*11c00*/  SHF.L.U32 R3, R8, 0x2, RZ ;  /* 0x0000000208037819 */ /* 0x000fe200000006ff */
[----:B------:R-:W-:Y:S01]  /*11c10*/  @!PT LDS RZ, [RZ] ;  /* 0x00000000fffff984 */ /* 0x000fe20000000800 */
[----:B------:R-:W-:Y:S01]  /*11c20*/  @!PT LDS RZ, [RZ] ;  /* 0x00000000fffff984 */ /* 0x000fe20000000800 */
[----:B------:R-:W-:Y:S01]  /*11c30*/  @!PT LDS RZ, [RZ] ;  /* 0x00000000fffff984 */ /* 0x000fe20000000800 */
[----:B------:R3:W-:Y:S01]  /*11c40*/  LDGSTS.E [R0+0x10000], desc[UR14][R6.64], !P5 ;  /* 0x1000000006007fae */ /* 0x0007e2000e92184e */
[----:B------:R-:W-:Y:S01]  /*11c50*/  ISETP.GE.U32.AND P0, PT, R250, 0x7fffffd8, PT ;  /* 0x7fffffd8fa00780c */ /* 0x000fe20003f06070 */
[----:B------:R-:W-:-:S02]  /*11c60*/  IMAD.SHL.U32 R250, R8, 0x10, RZ ;  /* 0x0000001008fa7824 */ /* 0x000fc400078e00ff */
[C---:B------:R-:W-:Y:S01]  /*11c70*/  IMAD.WIDE R78, R3.reuse, 0x4, R6 ;  /* 0x00000004034e7825 */ /* 0x040fe200078e0206 */
[----:B------:R3:W-:Y:S03]  /*11c80*/  LDGSTS.E [R0+0x10080], desc[UR14][R4.64], !P5 ;  /* 0x1008000004007fae */ /* 0x0007e6000e92184e */
[----:B------:R-:W-:Y:S01]  /*11c90*/  IMAD.WIDE R94, R3, 0x4, R4 ;  /* 0x00000004035e7825 */ /* 0x000fe200078e0204 */
[----:B------:R-:W-:Y:S03]  /*11ca0*/  LDGSTS.E [R0+0x10400], desc[UR14][R78.64], !P3 ;  /* 0x104000004e007fae */ /* 0x000fe6000d92184e */
[----:B-1----:R-:W-:Y:S01]  /*11cb0*/  VIADD R3, R251, 0xffffffe3 ;  /* 0xffffffe3fb037836 */ /* 0x002fe20000000000 */
[----:B------:R-:W-:Y:S01]  /*11cc0*/  LDGSTS.E [R0+0x10480], desc[UR14][R94.64], !P3 ;  /* 0x104800005e007fae */ /* 0x000fe2000d92184e */
[----:B--2---:R-:W-:-:S02]  /*11cd0*/  VIADD R9, R189, 0xffffffe7 ;  /* 0xffffffe7bd097836 */ /* 0x004fc40000000000 */
[----:B------:R-:W-:Y:S01]  /*11ce0*/  VIADD R251, R16, 0xfffffffe ;  /* 0xfffffffe10fb7836 */ /* 0x000fe20000000000 */
[----:B------:R-:W-:Y:S01]  /*11cf0*/  ISETP.GE.U32.AND P3, PT, R3, 0x7fffffc4, PT ;  /* 0x7fffffc40300780c */ /* 0x000fe20003f66070 */
[--C-:B------:R-:W-:Y:S01]  /*11d00*/  IMAD.WIDE R50, R250, 0x4, R6.reuse ;  /* 0x00000004fa327825 */ /* 0x100fe200078e0206 */
[C---:B------:R-:W-:Y:S02]  /*11d10*/  SHF.L.U32 R3, R8.reuse, 0x3, RZ ;  /* 0x0000000308037819 */ /* 0x040fe400000006ff */
[----:B------:R-:W-:Y:S01]  /*11d20*/  ISETP.GE.U32.AND P5, PT, R9, 0x7fffffc8, PT ;  /* 0x7fffffc80900780c */ /* 0x000fe20003fa6070 */
[----:B------:R-:W-:Y:S02]  /*11d30*/  IMAD R9, R8, 0xc, RZ ;  /* 0x0000000c08097824 */ /* 0x000fe400078e02ff */
[----:B------:R-:W-:-:S04]  /*11d40*/  IMAD.WIDE R206, R3, 0x4, R6 ;  /* 0x0000000403ce7825 */ /* 0x000fc800078e0206 */
[----:B------:R-:W-:Y:S01]  /*11d50*/  IMAD.WIDE R16, R3, 0x4, R4 ;  /* 0x0000000403107825 */ /* 0x000fe200078e0204 */
[----:B------:R-:W-:Y:S03]  /*11d60*/  LDGSTS.E [R0+0x10800], desc[UR14][R206.64], !P0 ;  /* 0x10800000ce007fae */ /* 0x000fe6000c12184e */
[----:B------:R-:W-:Y:S01]  /*11d70*/  IMAD.WIDE R128, R9, 0x4, R6 ;  /* 0x0000000409807825 */ /* 0x000fe200078e0206 */
[----:B------:R-:W-:Y:S01]  /*11d80*/  LDGSTS.E [R0+0x10880], desc[UR14][R16.64], !P0 ;  /* 0x1088000010007fae */ /* 0x000fe2000c12184e */
[----:B------:R-:W-:Y:S02]  /*11d90*/  ISETP.GE.U32.AND P0, PT, R251, 0x7fffffdf, PT ;  /* 0x7fffffdffb00780c */ /* 0x000fe40003f06070 */
[--C-:B------:R-:W-:Y:S01]  /*11da0*/  IMAD.WIDE R144, R9, 0x4, R4.reuse ;  /* 0x0000000409907825 */ /* 0x100fe200078e0204 */
[----:B------:R-:W-:Y:S01]  /*11db0*/  LDGSTS.E [R0+0x10c00], desc[UR14][R128.64], !P1 ;  /* 0x10c0000080007fae */ /* 0x000fe2000c92184e */
[----:B------:R-:W1:Y:S01]  /*11dc0*/  LDC R251, c[0x0][0x230] ;  /* 0x00008c00fffb7b82 */ /* 0x000e620000000800 */
[----:B------:R-:W-:Y:S01]  /*11dd0*/  IADD3 R9, R18, -0xa, RZ ;  /* 0xfffffff612097810 */ /* 0x000fe20007ffe0ff */
[----:B------:R-:W-:Y:S01]  /*11de0*/  IMAD.WIDE R66, R250, 0x4, R4 ;  /* 0x00000004fa427825 */ /* 0x000fe200078e0204 */
[----:B------:R-:W-:Y:S03]  /*11df0*/  LDGSTS.E [R0+0x10c80], desc[UR14][R144.64], !P1 ;  /* 0x10c8000090007fae */ /* 0x000fe6000c92184e */
[----:B------:R-:W-:Y:S01]  /*11e00*/  VIADD R3, R19, 0xfffffffa ;  /* 0xfffffffa13037836 */ /* 0x000fe20000000000 */
[----:B------:R-:W-:Y:S01]  /*11e10*/  LDGSTS.E [R0+0x11000], desc[UR14][R50.64], !P2 ;  /* 0x1100000032007fae */ /* 0x000fe2000d12184e */
[----:B------:R-:W2:Y:S01]  /*11e20*/  LDC R250, c[0x0][0x230] ;  /* 0x00008c00fffa7b82 */ /* 0x000ea20000000800 */
[----:B------:R-:W-:-:S02]  /*11e30*/  IMAD.WIDE R188, R8, 0x4, R6 ;  /* 0x0000000408bc7825 */ /* 0x000fc400078e0206 */
[----:B------:R-:W-:Y:S01]  /*11e40*/  ISETP.GE.U32.AND P1, PT, R3, 0x7fffffdb, PT ;  /* 0x7fffffdb0300780c */ /* 0x000fe20003f26070 */
[----:B------:R-:W-:Y:S01]  /*11e50*/  LDGSTS.E [R0+0x11080], desc[UR14][R66.64], !P2 ;  /* 0x1108000042007fae */ /* 0x000fe2000d12184e */
[----:B------:R-:W-:Y:S01]  /*11e60*/  IMAD R3, R8, 0x14, RZ ;  /* 0x0000001408037824 */ /* 0x000fe200078e02ff */
[----:B------:R-:W-:Y:S01]  /*11e70*/  ISETP.GE.U32.AND P2, PT, R9, 0x7fffffd7, PT ;  /* 0x7fffffd70900780c */ /* 0x000fe20003f46070 */
[----:B------:R-:W-:Y:S01]  /*11e80*/  VIADD R9, R15, 0xfffffff2 ;  /* 0xfffffff20f097836 */ /* 0x000fe20000000000 */
[----:B------:R-:W4:Y:S01]  /*11e90*/  LDC R18, c[0x0][0x230] ;  /* 0x00008c00ff127b82 */ /* 0x000f220000000800 */
[----:B------:R-:W-:-:S04]  /*11ea0*/  IMAD.WIDE R178, R3, 0x4, R6 ;  /* 0x0000000403b27825 */ /* 0x000fc800078e0206 */
[----:B------:R-:W-:Y:S01]  /*11eb0*/  IMAD.WIDE R194, R3, 0x4, R4 ;  /* 0x0000000403c27825 */ /* 0x000fe200078e0204 */
[----:B------:R-:W-:Y:S02]  /*11ec0*/  LDGSTS.E [R0+0x11400], desc[UR14][R178.64], !P4 ;  /* 0x11400000b2007fae */ /* 0x000fe4000e12184e */
[----:B------:R-:W3:Y:S01]  /*11ed0*/  LDC R15, c[0x0][0x230] ;  /* 0x00008c00ff0f7b82 */ /* 0x000ee20000000800 */
[----:B------:R-:W-:Y:S01]  /*11ee0*/  IMAD R3, R8, 0x18, RZ ;  /* 0x0000001808037824 */ /* 0x000fe200078e02ff */
[----:B------:R-:W-:Y:S01]  /*11ef0*/  LDGSTS.E [R0+0x11480], desc[UR14][R194.64], !P4 ;  /* 0x11480000c2007fae */ /* 0x000fe2000e12184e */
[----:B------:R-:W-:Y:S01]  /*11f00*/  ISETP.GE.U32.AND P4, PT, R9, 0x7fffffd3, PT ;  /* 0x7fffffd30900780c */ /* 0x000fe20003f86070 */
[----:B------:R-:W-:Y:S02]  /*11f10*/  VIADD R9, R14, 0xffffffee ;  /* 0xffffffee0e097836 */ /* 0x000fe40000000000 */
[C---:B------:R-:W-:Y:S02]  /*11f20*/  IMAD.WIDE R100, R3.reuse, 0x4, R6 ;  /* 0x0000000403647825 */ /* 0x040fe400078e0206 */
[----:B------:R-:W3:Y:S02]  /*11f30*/  LDC R14, c[0x0][0x230] ;  /* 0x00008c00ff0e7b82 */ /* 0x000ee40000000800 */
[----:B------:R-:W-:Y:S01]  /*11f40*/  IMAD.WIDE R116, R3, 0x4, R4 ;  /* 0x0000000403747825 */ /* 0x000fe200078e0204 */
[----:B------:R-:W-:Y:S03]  /*11f50*/  LDGSTS.E [R0+0x11800], desc[UR14][R100.64], !P5 ;  /* 0x1180000064007fae */ /* 0x000fe6000e92184e */
[----:B------:R-:W-:Y:S01]  /*11f60*/  IMAD R3, R8, 0x1c, RZ ;  /* 0x0000001c08037824 */ /* 0x000fe200078e02ff */
[----:B------:R-:W-:Y:S01]  /*11f70*/  LDGSTS.E [R0+0x11880], desc[UR14][R116.64], !P5 ;  /* 0x1188000074007fae */ /* 0x000fe2000e92184e */
[----:B------:R-:W-:Y:S01]  /*11f80*/  ISETP.GE.U32.AND P5, PT, R9, 0x7fffffcf, PT ;  /* 0x7fffffcf0900780c */ /* 0x000fe20003fa6070 */
[----:B------:R-:W3:Y:S01]  /*11f90*/  LDC R19, c[0x0][0x230] ;  /* 0x00008c00ff137b82 */ /* 0x000ee20000000800 */
[----:B------:R-:W-:Y:S01]  /*11fa0*/  IMAD.WIDE R150, R3, 0x4, R6 ;  /* 0x0000000403967825 */ /* 0x000fe200078e0206 */
[----:B------:R-:W-:-:S03]  /*11fb0*/  LOP3.LUT R9, R39, 0x20, RZ, 0x3c, !PT ;  /* 0x0000002027097812 */ /* 0x000fc600078e3cff */
[----:B------:R-:W-:Y:S01]  /*11fc0*/  IMAD.WIDE R148, R3, 0x4, R4 ;  /* 0x0000000403947825 */ /* 0x000fe200078e0204 */
[----:B------:R-:W-:Y:S01]  /*11fd0*/  LDGSTS.E [R0+0x11c00], desc[UR14][R150.64], !P3 ;  /* 0x11c0000096007fae */ /* 0x000fe2000d92184e */
[----:B------:R-:W-:Y:S02]  /*11fe0*/  IADD3 R9, R9, UR5, RZ ;  /* 0x0000000509097c10 */ /* 0x000fe4000fffe0ff */
[----:B--2---:R-:W-:Y:S01]  /*11ff0*/  VIADD R3, R250, 0xffffffea ;  /* 0xffffffeafa037836 */ /* 0x004fe20000000000 */
[----:B------:R-:W-:Y:S01]  /*12000*/  LDGSTS.E [R0+0x11c80], desc[UR14][R148.64], !P3 ;  /* 0x11c8000094007fae */ /* 0x000fe2000d92184e */
[----:B-1----:R-:W-:Y:S02]  /*12010*/  VIADD R250, R251, 0xffffffe6 ;  /* 0xffffffe6fbfa7836 */ /* 0x002fe40000000000 */
[----:B------:R-:W1:Y:S01]  /*12020*/  LDC R251, c[0x0][0x230] ;  /* 0x00008c00fffb7b82 */ /* 0x000e620000000800 */
[----:B------:R-:W-:Y:S01]  /*12030*/  ISETP.GE.U32.AND P3, PT, R3, 0x7fffffcb, PT ;  /* 0x7fffffcb0300780c */ /* 0x000fe20003f66070 */
[----:B------:R-:W-:Y:S01]  /*12040*/  IMAD R3, R8, 0x5, RZ ;  /* 0x0000000508037824 */ /* 0x000fe200078e02ff */
[----:B------:R-:W-:Y:S03]  /*12050*/  LDGSTS.E [R9+0x10100], desc[UR14][R188.64], !P0 ;  /* 0x10100000bc097fae */ /* 0x000fe6000c12184e */
[----:B------:R-:W-:Y:S01]  /*12060*/  IMAD.WIDE R110, R3, 0x4, R6 ;  /* 0x00000004036e7825 */ /* 0x000fe200078e0206 */
[----:B------:R-:W-:Y:S01]  /*12070*/  LDGSTS.E [R9+0x10180], desc[UR14][R204.64], !P0 ;  /* 0x10180000cc097fae */ /* 0x000fe2000c12184e */
[----:B------:R-:W-:-:S02]  /*12080*/  ISETP.GE.U32.AND P0, PT, R250, 0x7fffffc7, PT ;  /* 0x7fffffc7fa00780c */ /* 0x000fc40003f06070 */
[----:B------:R-:W-:Y:S01]  /*12090*/  IMAD.WIDE R126, R3, 0x4, R4 ;  /* 0x00000004037e7825 */ /* 0x000fe200078e0204 */
[----:B------:R-:W-:Y:S03]  /*120a0*/  LDGSTS.E [R9+0x10500], desc[UR14][R110.64], !P1 ;  /* 0x105000006e097fae */ /* 0x000fe6000c92184e */
[----:B----4-:R-:W-:Y:S01]  /*120b0*/  VIADD R250, R18, 0xffffffe2 ;  /* 0xffffffe212fa7836 */ /* 0x010fe20000000000 */
[----:B------:R-:W-:Y:S01]  /*120c0*/  LDGSTS.E [R9+0x10580], desc[UR14][R126.64], !P1 ;  /* 0x105800007e097fae */ /* 0x000fe2000c92184e */
[----:B------:R-:W-:Y:S01]  /*120d0*/  IMAD R3, R8, 0x9, RZ ;  /* 0x0000000908037824 */ /* 0x000fe200078e02ff */
[----:B------:R-:W2:Y:S02]  /*120e0*/  LDC R18, c[0x0][0x230] ;  /* 0x00008c00ff127b82 */ /* 0x000ea40000000800 */
[----:B------:R-:W-:Y:S01]  /*120f0*/  ISETP.GE.U32.AND P1, PT, R250, 0x7fffffc3, PT ;  /* 0x7fffffc3fa00780c */ /* 0x000fe20003f26070 */
[----:B------:R-:W-:-:S04]  /*12100*/  IMAD.WIDE R32, R3, 0x4, R6 ;  /* 0x0000000403207825 */ /* 0x000fc800078e0206 */
[----:B------:R-:W-:Y:S01]  /*12110*/  IMAD.WIDE R48, R3, 0x4, R4 ;  /* 0x0000000403307825 */ /* 0x000fe200078e0204 */
[----:B------:R-:W-:Y:S03]  /*12120*/  LDGSTS.E [R9+0x10900], desc[UR14][R32.64], !P2 ;  /* 0x1090000020097fae */ /* 0x000fe6000d12184e */
[----:B---3--:R-:W-:Y:S01]  /*12130*/  VIADD R250, R15, 0xfffffffd ;  /* 0xfffffffd0ffa7836 */ /* 0x008fe20000000000 */
[----:B------:R-:W-:Y:S01]  /*12140*/  LDGSTS.E [R9+0x10980], desc[UR14][R48.64], !P2 ;  /* 0x1098000030097fae */ /* 0x000fe2000d12184e */
[----:B------:R-:W-:Y:S01]  /*12150*/  IMAD R3, R8, 0xd, RZ ;  /* 0x0000000d08037824 */ /* 0x000fe200078e02ff */
[----:B------:R-:W3:Y:S02]  /*12160*/  LDC R15, c[0x0][0x230] ;  /* 0x00008c00ff0f7b82 */ /* 0x000ee40000000800 */
[----:B------:R-:W-:Y:S01]  /*12170*/  ISETP.GE.U32.AND P2, PT, R250, 0x7fffffde, PT ;  /* 0x7fffffdefa00780c */ /* 0x000fe20003f46070 */
[----:B------:R-:W-:Y:S01]  /*12180*/  IMAD.WIDE R160, R3, 0x4, R6 ;  /* 0x0000000403a07825 */ /* 0x000fe200078e0206 */
[----:B------:R-:W-:-:S03]  /*12190*/  IADD3 R250, R14, -0x7, RZ ;  /* 0xfffffff90efa7810 */ /* 0x000fc60007ffe0ff */
[----:B------:R-:W-:Y:S01]  /*121a0*/  IMAD.WIDE R176, R3, 0x4, R4 ;  /* 0x0000000403b07825 */ /* 0x000fe200078e0204 */
[----:B------:R-:W4:Y:S01]  /*121b0*/  LDC R14, c[0x0][0x230] ;  /* 0x00008c00ff0e7b82 */ /* 0x000f220000000800 */
[----:B------:R-:W-:Y:S02]  /*121c0*/  LDGSTS.E [R9+0x10d00], desc[UR14][R160.64], !P4 ;  /* 0x10d00000a0097fae */ /* 0x000fe4000e12184e */
[----:B------:R-:W-:Y:S02]  /*121d0*/  IMAD R3, R8, 0x11, RZ ;  /* 0x0000001108037824 */ /* 0x000fe400078e02ff */
[----:B------:R-:W-:Y:S01]  /*121e0*/  LDGSTS.E [R9+0x10d80], desc[UR14][R176.64], !P4 ;  /* 0x10d80000b0097fae */ /* 0x000fe2000e12184e */
[----:B------:R-:W-:Y:S01]  /*121f0*/  ISETP.GE.U32.AND P4, PT, R250, 0x7fffffda, PT ;  /* 0x7fffffdafa00780c */ /* 0x000fe20003f86070 */
[----:B------:R-:W-:-:S04]  /*12200*/  IMAD.WIDE R82, R3, 0x4, R6 ;  /* 0x0000000403527825 */ /* 0x000fc800078e0206 */
[----:B------:R-:W-:Y:S01]  /*12210*/  IMAD.WIDE R98, R3, 0x4, R4 ;  /* 0x0000000403627825 */ /* 0x000fe200078e0204 */
[----:B------:R-:W-:Y:S03]  /*12220*/  LDGSTS.E [R9+0x11100], desc[UR14][R82.64], !P5 ;  /* 0x1110000052097fae */ /* 0x000fe6000e92184e */
[----:B-1----:R-:W-:Y:S01]  /*12230*/  VIADD R250, R251, 0xfffffff5 ;  /* 0xfffffff5fbfa7836 */ /* 0x002fe20000000000 */
[----:B------:R-:W-:Y:S01]  /*12240*/  LDGSTS.E [R9+0x11180], desc[UR14][R98.64], !P5 ;  /* 0x1118000062097fae */ /* 0x000fe2000e92184e */
[----:B------:R-:W-:-:S03]  /*12250*/  IMAD R3, R8, 0x15, RZ ;  /* 0x0000001508037824 */ /* 0x000fc600078e02ff */
[----:B------:R-:W-:Y:S01]  /*12260*/  ISETP.GE.U32.AND P5, PT, R250, 0x7fffffd6, PT ;  /* 0x7fffffd6fa00780c */ /* 0x000fe20003fa6070 */
[----:B------:R-:W-:-:S04]  /*12270*/  IMAD.WIDE R210, R3, 0x4, R6 ;  /* 0x0000000403d27825 */ /* 0x000fc800078e0206 */
[----:B------:R-:W-:Y:S01]  /*12280*/  IMAD.WIDE R20, R3, 0x4, R4 ;  /* 0x0000000403147825 */ /* 0x000fe200078e0204 */
[----:B------:R-:W-:Y:S03]  /*12290*/  LDGSTS.E [R9+0x11500], desc[UR14][R210.64], !P3 ;  /* 0x11500000d2097fae */ /* 0x000fe6000d92184e */
[----:B------:R-:W-:Y:S01]  /*122a0*/  IMAD R3, R8, 0x19, RZ ;  /* 0x0000001908037824 */ /* 0x000fe200078e02ff */
[----:B------:R-:W-:Y:S01]  /*122b0*/  LDGSTS.E [R9+0x11580], desc[UR14][R20.64], !P3 ;  /* 0x1158000014097fae */ /* 0x000fe2000d92184e */
[----:B--2---:R-:W-:Y:S02]  /*122c0*/  VIADD R250, R18, 0xfffffff1 ;  /* 0xfffffff112fa7836 */ /* 0x004fe40000000000 */
[C---:B------:R-:W-:Y:S01]  /*122d0*/  IMAD.WIDE R198, R3.reuse, 0x4, R6 ;  /* 0x0000000403c67825 */ /* 0x040fe200078e0206 */
[----:B------:R-:W1:Y:S02]  /*122e0*/  LDC R18, c[0x0][0x230] ;  /* 0x00008c00ff127b82 */ /* 0x000e640000000800 */
[----:B------:R-:W-:Y:S01]  /*122f0*/  ISETP.GE.U32.AND P3, PT, R250, 0x7fffffd2, PT ;  /* 0x7fffffd2fa00780c */ /* 0x000fe20003f66070 */
[----:B------:R-:W-:Y:S01]  /*12300*/  IMAD.WIDE R196, R3, 0x4, R4 ;  /* 0x0000000403c47825 */ /* 0x000fe200078e0204 */
[----:B------:R-:W-:Y:S03]  /*12310*/  LDGSTS.E [R9+0x11900], desc[UR14][R198.64], !P0 ;  /* 0x11900000c6097fae */ /* 0x000fe6000c12184e */
[----:B------:R-:W-:Y:S01]  /*12320*/  IMAD R3, R8, 0x1d, RZ ;  /* 0x0000001d08037824 */ /* 0x000fe200078e02ff */
[----:B------:R2:W-:Y:S01]  /*12330*/  LDGSTS.E [R9+0x11980], desc[UR14][R196.64], !P0 ;  /* 0x11980000c4097fae */ /* 0x0005e2000c12184e */
[----:B---3--:R-:W-:-:S02]  /*12340*/  VIADD R250, R15, 0xffffffed ;  /* 0xffffffed0ffa7836 */ /* 0x008fc40000000000 */
[----:B------:R-:W-:-:S03]  /*12350*/  IMAD.WIDE R134, R3, 0x4, R6 ;  /* 0x0000000403867825 */ /* 0x000fc600078e0206 */
[----:B------:R-:W-:Y:S01]  /*12360*/  ISETP.GE.U32.AND P0, PT, R250, 0x7fffffce, PT ;  /* 0x7fffffcefa00780c */ /* 0x000fe20003f06070 */
[----:B------:R-:W-:Y:S01]  /*12370*/  IMAD.WIDE R132, R3, 0x4, R4 ;  /* 0x0000000403847825 */ /* 0x000fe200078e0204 */
[----:B------:R-:W-:Y:S01]  /*12380*/  SHF.L.U32 R3, R8, 0x1, RZ ;  /* 0x0000000108037819 */ /* 0x000fe200000006ff */
[----:B------:R-:W-:Y:S01]  /*12390*/  LDGSTS.E [R9+0x11d00], desc[UR14][R134.64], !P1 ;  /* 0x11d0000086097fae */ /* 0x000fe2000c92184e */
[----:B------:R-:W-:Y:S01]  /*123a0*/  LOP3.LUT R250, R39, 0x40, RZ, 0x3c, !PT ;  /* 0x0000004027fa7812 */ /* 0x000fe200078e3cff */
[----:B----4-:R-:W-:Y:S02]  /*123b0*/  VIADD R251, R14, 0xffffffe9 ;  /* 0xffffffe90efb7836 */ /* 0x010fe40000000000 */
[----:B------:R3:W-:Y:S01]  /*123c0*/  LDGSTS.E [R9+0x11d80], desc[UR14][R132.64], !P1 ;  /* 0x11d8000084097fae */ /* 0x0007e2000c92184e */
[----:B------:R-:W-:Y:S02]  /*123d0*/  IMAD.WIDE R14, R3, 0x4, R6 ;  /* 0x00000004030e7825 */ /* 0x000fe400078e0206 */
[----:B------:R-:W-:-:S02]  /*123e0*/  ISETP.GE.U32.AND P1, PT, R251, 0x7fffffca, PT ;  /* 0x7fffffcafb00780c */ /* 0x000fc40003f26070 */
[----:B------:R-:W-:Y:S02]  /*123f0*/  VIADD R251, R19, 0xffffffe5 ;  /* 0xffffffe513fb7836 */ /* 0x000fe40000000000 */
[----:B------:R-:W-:Y:S01]  /*12400*/  VIADD R250, R250, UR5 ;  /* 0x00000005fafa7c36 */ /* 0x000fe20008000000 */
[----:B------:R-:W4:Y:S01]  /*12410*/  LDC R19, c[0x0][0x230] ;  /* 0x00008c00ff137b82 */ /* 0x000f220000000800 */
[----:B------:R-:W-:-:S03]  /*12420*/  IMAD.WIDE R30, R3, 0x4, R4 ;  /* 0x00000004031e7825 */ /* 0x000fc600078e0204 */
[----:B------:R-:W-:Y:S01]  /*12430*/  LDGSTS.E [R250+0x10200], desc[UR14][R14.64], !P2 ;  /* 0x102000000efa7fae */ /* 0x000fe2000d12184e */
[----:B------:R-:W-:-:S03]  /*12440*/  IMAD R3, R8, 0x6, RZ ;  /* 0x0000000608037824 */ /* 0x000fc600078e02ff */
[----:B------:R-:W-:Y:S01]  /*12450*/  LDGSTS.E [R250+0x10280], desc[UR14][R30.64], !P2 ;  /* 0x102800001efa7fae */ /* 0x000fe2000d12184e */
[----:B------:R-:W-:Y:S01]  /*12460*/  IMAD.WIDE R142, R3, 0x4, R6 ;  /* 0x00000004038e7825 */ /* 0x000fe200078e0206 */
[----:B------:R-:W-:Y:S02]  /*12470*/  ISETP.GE.U32.AND P2, PT, R251, 0x7fffffc6, PT ;  /* 0x7fffffc6fb00780c */ /* 0x000fe40003f46070 */
[----:B------:R-:W-:Y:S01]  /*12480*/  IADD3 R251, R23, -0x1f, RZ ;  /* 0xffffffe117fb7810 */ /* 0x000fe20007ffe0ff */
[----:B------:R-:W-:Y:S01]  /*12490*/  IMAD.WIDE R158, R3, 0x4, R4 ;  /* 0x00000004039e7825 */ /* 0x000fe200078e0204 */
[----:B------:R-:W-:Y:S01]  /*124a0*/  LDGSTS.E [R250+0x10600], desc[UR14][R142.64], !P4 ;  /* 0x106000008efa7fae */ /* 0x000fe2000e12184e */
[----:B------:R-:W2:Y:S02]  /*124b0*/  LDC R23, c[0x0][0x230] ;  /* 0x00008c00ff177b82 */ /* 0x000ea40000000800 */
[----:B------:R-:W-:Y:S01]  /*124c0*/  IMAD R3, R8, 0xa, RZ ;  /* 0x0000000a08037824 */ /* 0x000fe200078e02ff */
[----:B------:R-:W-:Y:S01]  /*124d0*/  LDGSTS.E [R250+0x10680], desc[UR14][R158.64], !P4 ;  /* 0x106800009efa7fae */ /* 0x000fe2000e12184e */
[----:B------:R-:W-:Y:S01]  /*124e0*/  ISETP.GE.U32.AND P4, PT, R251, 0x7fffffc2, PT ;  /* 0x7fffffc2fb00780c */ /* 0x000fe20003f86070 */
[----:B-1----:R-:W-:-:S02]  /*124f0*/  VIADD R251, R18, 0xfffffffc ;  /* 0xfffffffc12fb7836 */ /* 0x002fc40000000000 */
[C---:B------:R-:W-:Y:S01]  /*12500*/  IMAD.WIDE R64, R3.reuse, 0x4, R6 ;  /* 0x0000000403407825 */ /* 0x040fe200078e0206 */
[----:B------:R-:W1:Y:S03]  /*12510*/  LDC R18, c[0x0][0x230] ;  /* 0x00008c00ff127b82 */ /* 0x000e660000000800 */
[----:B------:R-:W-:Y:S01]  /*12520*/  IMAD.WIDE R80, R3, 0x4, R4 ;  /* 0x0000000403507825 */ /* 0x000fe200078e0204 */
[----:B------:R-:W-:Y:S03]  /*12530*/  LDGSTS.E [R250+0x10a00], desc[UR14][R64.64], !P5 ;  /* 0x10a0000040fa7fae */ /* 0x000fe6000e92184e */
[C---:B------:R-:W-:Y:S01]  /*12540*/  IMAD R3, R8.reuse, 0xe, RZ ;  /* 0x0000000e08037824 */ /* 0x040fe200078e02ff */
[----:B------:R-:W-:Y:S01]  /*12550*/  LDGSTS.E [R250+0x10a80], desc[UR14][R80.64], !P5 ;  /* 0x10a8000050fa7fae */ /* 0x000fe2000e92184e */
[----:B------:R-:W-:Y:S01]  /*12560*/  ISETP.GE.U32.AND P5, PT, R251, 0x7fffffdd, PT ;  /* 0x7fffffddfb00780c */ /* 0x000fe20003fa6070 */
[----:B------:R-:W-:-:S02]  /*12570*/  IMAD R251, R8, 0x12, RZ ;  /* 0x0000001208fb7824 */ /* 0x000fc400078e02ff */
[----:B------:R-:W-:-:S04]  /*12580*/  IMAD.WIDE R192, R3, 0x4, R6 ;  /* 0x0000000403c07825 */ /* 0x000fc800078e0206 */
[----:B------:R-:W-:Y:S01]  /*12590*/  IMAD.WIDE R208, R3, 0x4, R4 ;  /* 0x0000000403d07825 */ /* 0x000fe200078e0204 */
[----:B------:R-:W-:Y:S03]  /*125a0*/  LDGSTS.E [R250+0x10e00], desc[UR14][R192.64], !P3 ;  /* 0x10e00000c0fa7fae */ /* 0x000fe6000d92184e */
[----:B------:R-:W-:Y:S01]  /*125b0*/  VIADD R3, R22, 0xfffffff8 ;  /* 0xfffffff816037836 */ /* 0x000fe20000000000 */
[----:B------:R-:W-:Y:S01]  /*125c0*/  LDGSTS.E [R250+0x10e80], desc[UR14][R208.64], !P3 ;  /* 0x10e80000d0fa7fae */ /* 0x000fe2000d92184e */
[----:B------:R-:W-:Y:S01]  /*125d0*/  IMAD.WIDE R114, R251, 0x4, R6 ;  /* 0x00000004fb727825 */ /* 0x000fe200078e0206 */
[----:B------:R-:W3:Y:S02]  /*125e0*/  LDC R22, c[0x0][0x230] ;  /* 0x00008c00ff167b82 */ /* 0x000ee40000000800 */
[----:B------:R-:W-:Y:S01]  /*125f0*/  ISETP.GE.U32.AND P3, PT, R3, 0x7fffffd9, PT ;  /* 0x7fffffd90300780c */ /* 0x000fe20003f66070 */
[----:B------:R-:W-:Y:S01]  /*12600*/  IMAD.WIDE R130, R251, 0x4, R4 ;  /* 0x00000004fb827825 */ /* 0x000fe200078e0204 */
[----:B------:R-:W-:Y:S03]  /*12610*/  LDGSTS.E [R250+0x11200], desc[UR14][R114.64], !P0 ;  /* 0x1120000072fa7fae */ /* 0x000fe6000c12184e */
[----:B----4-:R-:W-:Y:S01]  /*12620*/  VIADD R3, R19, 0xfffffff4 ;  /* 0xfffffff413037836 */ /* 0x010fe20000000000 */
[----:B------:R-:W-:Y:S01]  /*12630*/  LDGSTS.E [R250+0x11280], desc[UR14][R130.64], !P0 ;  /* 0x1128000082fa7fae */ /* 0x000fe2000c12184e */
[----:B------:R-:W4:Y:S01]  /*12640*/  LDC R19, c[0x0][0x230] ;  /* 0x00008c00ff137b82 */ /* 0x000f220000000800 */
[----:B------:R-:W-:-:S02]  /*12650*/  IMAD R251, R8, 0x1a, RZ ;  /* 0x0000001a08fb7824 */ /* 0x000fc400078e02ff */
[----:B------:R-:W-:Y:S01]  /*12660*/  ISETP.GE.U32.AND P0, PT, R3, 0x7fffffd5, PT ;  /* 0x7fffffd50300780c */ /* 0x000fe20003f06070 */
[----:B------:R-:W-:Y:S02]  /*12670*/  IMAD R3, R8, 0x16, RZ ;  /* 0x0000001608037824 */ /* 0x000fe400078e02ff */
[----:B------:R-:W-:-:S04]  /*12680*/  IMAD.WIDE R182, R251, 0x4, R6 ;  /* 0x00000004fbb67825 */ /* 0x000fc800078e0206 */
[----:B------:R-:W-:-:S04]  /*12690*/  IMAD.WIDE R36, R3, 0x4, R6 ;  /* 0x0000000403247825 */ /* 0x000fc800078e0206 */
[--C-:B------:R-:W-:Y:S01]  /*126a0*/  IMAD.WIDE R52, R3, 0x4, R4.reuse ;  /* 0x0000000403347825 */ /* 0x100fe200078e0204 */
[----:B------:R-:W-:Y:S01]  /*126b0*/  IADD3 R3, R34, -0x10, RZ ;  /* 0xfffffff022037810 */ /* 0x000fe20007ffe0ff */
[----:B------:R-:W-:Y:S01]  /*126c0*/  LDGSTS.E [R250+0x11600], desc[UR14][R36.64], !P1 ;  /* 0x1160000024fa7fae */ /* 0x000fe2000c92184e */
[----:B---3--:R-:W-:Y:S01]  /*126d0*/  IADD3 R22, R22, -0x1c, RZ ;  /* 0xffffffe416167810 */ /* 0x008fe20007ffe0ff */
[----:B------:R-:W-:Y:S02]  /*126e0*/  IMAD.WIDE R180, R251, 0x4, R4 ;  /* 0x00000004fbb47825 */ /* 0x000fe400078e0204 */
[----:B------:R-:W-:Y:S01]  /*126f0*/  LDGSTS.E [R250+0x11680], desc[UR14][R52.64], !P1 ;  /* 0x1168000034fa7fae */ /* 0x000fe2000c92184e */
[----:B------:R-:W-:Y:S01]  /*12700*/  ISETP.GE.U32.AND P1, PT, R3, 0x7fffffd1, PT ;  /* 0x7fffffd10300780c */ /* 0x000fe20003f26070 */
[----:B------:R-:W-:Y:S02]  /*12710*/  IMAD R3, R8, 0x1e, RZ ;  /* 0x0000001e08037824 */ /* 0x000fe400078e02ff */
[----:B-1----:R-:W-:Y:S01]  /*12720*/  VIADD R251, R18, 0xffffffec ;  /* 0xffffffec12fb7836 */ /* 0x002fe20000000000 */
[----:B------:R-:W-:Y:S01]  /*12730*/  LDGSTS.E [R250+0x11a00], desc[UR14][R182.64], !P2 ;  /* 0x11a00000b6fa7fae */ /* 0x000fe2000d12184e */
[C---:B------:R-:W-:Y:S01]  /*12740*/  IMAD.WIDE R118, R3.reuse, 0x4, R6 ;  /* 0x0000000403767825 */ /* 0x040fe200078e0206 */
[----:B------:R-:W1:Y:S02]  /*12750*/  LDC R18, c[0x0][0x230] ;  /* 0x00008c00ff127b82 */ /* 0x000e640000000800 */
[----:B------:R-:W-:Y:S01]  /*12760*/  LDGSTS.E [R250+0x11a80], desc[UR14][R180.64], !P2 ;  /* 0x11a80000b4fa7fae */ /* 0x000fe2000d12184e */
[----:B------:R-:W-:Y:S01]  /*12770*/  IMAD.WIDE R102, R3, 0x4, R4 ;  /* 0x0000000403667825 */ /* 0x000fe200078e0204 */
[----:B------:R-:W-:-:S02]  /*12780*/  LOP3.LUT R3, R39, 0x60, RZ, 0x3c, !PT ;  /* 0x0000006027037812 */ /* 0x000fc400078e3cff */
[----:B------:R-:W-:Y:S01]  /*12790*/  LDGSTS.E [R250+0x11e00], desc[UR14][R118.64], !P4 ;  /* 0x11e0000076fa7fae */ /* 0x000fe2000e12184e */
[----:B----4-:R-:W-:Y:S01]  /*127a0*/  VIADD R19, R19, 0xffffffe0 ;  /* 0xffffffe013137836 */ /* 0x010fe20000000000 */
[----:B------:R-:W-:Y:S01]  /*127b0*/  ISETP.GE.U32.AND P2, PT, R251, 0x7fffffcd, PT ;  /* 0x7fffffcdfb00780c */ /* 0x000fe20003f46070 */
[----:B------:R-:W-:Y:S01]  /*127c0*/  VIADD R3, R3, UR5 ;  /* 0x0000000503037c36 */ /* 0x000fe20008000000 */
[----:B------:R-:W-:Y:S01]  /*127d0*/  LDGSTS.E [R250+0x11e80], desc[UR14][R102.64], !P4 ;  /* 0x11e8000066fa7fae */ /* 0x000fe2000e12184e */
[----:B------:R-:W-:Y:S01]  /*127e0*/  IMAD R34, R8, 0xb, RZ ;  /* 0x0000000b08227824 */ /* 0x000fe200078e02ff */
[----:B------:R-:W-:Y:S01]  /*127f0*/  ISETP.GE.AND P4, PT, R47, R19, PT ;  /* 0x000000132f00720c */ /* 0x000fe20003f86270 */
[--C-:B------:R-:W-:Y:S01]  /*12800*/  IMAD.WIDE R46, R38, 0x4, R6.reuse ;  /* 0x00000004262e7825 */ /* 0x100fe200078e0206 */
[----:B------:R-:W3:Y:S02]  /*12810*/  LDC R39, c[0x0][0x230] ;  /* 0x00008c00ff277b82 */ /* 0x000ee40000000800 */
[----:B------:R-:W-:Y:S01]  /*12820*/  SEL R251, RZ, 0x4, P4 ;  /* 0x00000004fffb7807 */ /* 0x000fe20002000000 */
[----:B------:R-:W-:Y:S01]  /*12830*/  IMAD.WIDE R96, R34, 0x4, R6 ;  /* 0x0000000422607825 */ /* 0x000fe200078e0206 */
[----:B------:R-:W-:Y:S01]  /*12840*/  LDGSTS.E [R3+0x10300], desc[UR14][R46.64], !P5 ;  /* 0x103000002e037fae */ /* 0x000fe2000e92184e */
[----:B------:R-:W-:-:S02]  /*12850*/  ISETP.GE.U32.AND P4, PT, R22, 0x7fffffc5, PT ;  /* 0x7fffffc51600780c */ /* 0x000fc40003f86070 */
[----:B------:R-:W-:Y:S01]  /*12860*/  IMAD.WIDE R112, R34, 0x4, R4 ;  /* 0x0000000422707825 */ /* 0x000fe200078e0204 */
[----:B------:R-:W-:Y:S01]  /*12870*/  LDGSTS.E [R3+0x10380], desc[UR14][R62.64], !P5 ;  /* 0x103800003e037fae */ /* 0x000fe2000e92184e */
[----:B------:R-:W-:Y:S01]  /*12880*/  PLOP3.LUT P5, PT, PT, PT, UP0, 0x80, 0x0 ;  /* 0x000000000000781c */ /* 0x000fe20003faf008 */
[----:B------:R-:W4:Y:S01]  /*12890*/  LDC R38, c[0x0][0x230] ;  /* 0x00008c00ff267b82 */ /* 0x000f220000000800 */
[----:B-1----:R-:W-:Y:S01]  /*128a0*/  VIADD R54, R18, 0xffffffdf ;  /* 0xffffffdf12367836 */ /* 0x002fe20000000000 */
[----:B------:R-:W-:Y:S01]  /*128b0*/  LDGSTS.E [R3+0x10700], desc[UR14][R174.64], !P3 ;  /* 0x10700000ae037fae */ /* 0x000fe2000d92184e */
[----:B------:R-:W-:Y:S01]  /*128c0*/  SEL R251, R251, RZ, P5 ;  /* 0x000000fffbfb7207 */ /* 0x000fe20002800000 */
[----:B--2---:R-:W-:Y:S01]  /*128d0*/  VIADD R23, R23, 0xffffffe8 ;  /* 0xffffffe817177836 */ /* 0x004fe20000000000 */
[----:B------:R-:W-:Y:S01]  /*128e0*/  ISETP.GE.U32.AND P5, PT, R19, 0x7fffffc1, PT ;  /* 0x7fffffc11300780c */ /* 0x000fe20003fa6070 */
[----:B------:R-:W-:Y:S02]  /*128f0*/  LDGSTS.E [R3+0x10780], desc[UR14][R190.64], !P3 ;  /* 0x10780000be037fae */ /* 0x000fe4000d92184e */
[----:B------:R-:W1:Y:S01]  /*12900*/  LDC R22, c[0x0][0x230] ;  /* 0x00008c00ff167b82 */ /* 0x000e620000000800 */
[----:B------:R-:W-:Y:S01]  /*12910*/  ISETP.GE.U32.AND P3, PT, R23, 0x7fffffc9, PT ;  /* 0x7fffffc91700780c */ /* 0x000fe20003f66070 */
[----:B------:R-:W-:Y:S04]  /*12920*/  LDGSTS.E [R3+0x10b00], desc[UR14][R96.64], !P0 ;  /* 0x10b0000060037fae */ /* 0x000fe8000c12184e */
[----:B------:R-:W-:Y:S01]  /*12930*/  LDGSTS.E [R3+0x10b80], desc[UR14][R112.64], !P0 ;  /* 0x10b8000070037fae */ /* 0x000fe2000c12184e */
[----:B------:R-:W-:Y:S01]  /*12940*/  ISETP.NE.U32.AND P0, PT, R251, RZ, PT ;  /* 0x000000fffb00720c */ /* 0x000fe20003f05070 */
[----:B------:R-:W-:Y:S01]  /*12950*/  IMAD R251, R8, 0xf, RZ ;  /* 0x0000000f08fb7824 */ /* 0x000fe200078e02ff */
[----:B------:R-:W2:Y:S01]  /*12960*/  LDC R23, c[0x0][0x230] ;  /* 0x00008c00ff177b82 */ /* 0x000ea20000000800 */
[----:B------:R-:W-:-:S02]  /*12970*/  IMAD.U32 R8, RZ, RZ, UR8 ;  /* 0x00000008ff087e24 */ /* 0x000fc4000f8e00ff */
[----:B------:R-:W-:-:S04]  /*12980*/  IMAD.WIDE R18, R251, 0x4, R6 ;  /* 0x00000004fb127825 */ /* 0x000fc800078e0206 */
[C---:B------:R-:W-:Y:S01]  /*12990*/  IMAD.WIDE R6, R8.reuse, 0x4, R6 ;  /* 0x0000000408067825 */ /* 0x040fe200078e0206 */
[----:B------:R-:W-:Y:S03]  /*129a0*/  LDGSTS.E [R3+0x10f00], desc[UR14][R18.64], !P1 ;  /* 0x10f0000012037fae */ /* 0x000fe6000c92184e */
[--C-:B------:R-:W-:Y:S01]  /*129b0*/  IMAD.WIDE R34, R251, 0x4, R4.reuse ;  /* 0x00000004fb227825 */ /* 0x100fe200078e0204 */
[----:B------:R3:W-:Y:S01]  /*129c0*/  STL.64 [R1+0x9b8], R6 ;  /* 0x0009b80601007387 */ /* 0x0007e20000100a00 */
[----:B------:R-:W1:Y:S02]  /*129d0*/  LDC R251, c[0x0][0x230] ;  /* 0x00008c00fffb7b82 */ /* 0x000e640000000800 */
[----:B------:R-:W-:Y:S01]  /*129e0*/  IMAD.WIDE R4, R8, 0x4, R4 ;  /* 0x0000000408047825 */ /* 0x000fe200078e0204 */
[----:B------:R-:W-:Y:S04]  /*129f0*/  LDGSTS.E [R3+0x10f80], desc[UR14][R34.64], !P1 ;  /* 0x10f8000022037fae */ /* 0x000fe8000c92184e */
[----:B------:R-:W-:Y:S01]  /*12a00*/  LDGSTS.E [R3+0x11300], desc[UR14][R146.64], !P2 ;  /* 0x1130000092037fae */ /* 0x000fe2000d12184e */
[----:B---3--:R-:W-:Y:S01]  /*12a10*/  MOV R6, R188 ;  /* 0x000000bc00067202 */ /* 0x008fe20000000f00 */
[----:B------:R-:W-:-:S02]  /*12a20*/  IMAD.MOV.U32 R7, RZ, RZ, R189 ;  /* 0x000000ffff077224 */ /* 0x000fc400078e00bd */
[----:B------:R-:W-:Y:S04]  /*12a30*/  LDGSTS.E [R3+0x11380], desc[UR14][R162.64], !P2 ;  /* 0x11380000a2037fae */ /* 0x000fe8000d12184e */
[----:B------:R-:W3:Y:S04]  /*12a40*/  LDL.LU.64 R188, [R1+0x19b8] ;  /* 0x0019b80001bc7983 */ /* 0x000ee80000300a00 */
[----:B------:R4:W-:Y:S04]  /*12a50*/  STL.64 [R1+0x9c0], R4 ;  /* 0x0009c00401007387 */ /* 0x0009e80000100a00 */
[----:B------:R-:W-:Y:S04]  /*12a60*/  LDGSTS.E [R3+0x11700], desc[UR14][R68.64], !P3 ;  /* 0x1170000044037fae */ /* 0x000fe8000d92184e */
[----:B------:R-:W-:Y:S01]  /*12a70*/  LDGSTS.E [R3+0x11780], desc[UR14][R84.64], !P3 ;  /* 0x1178000054037fae */ /* 0x000fe2000d92184e */
[----:B----4-:R-:W-:-:S03]  /*12a80*/  IMAD.WIDE R4, R8, 0x4, R6 ;  /* 0x0000000408047825 */ /* 0x010fc600078e0206 */
[----:B------:R-:W-:Y:S01]  /*12a90*/  LDGSTS.E [R3+0x11b00], desc[UR14][R166.64], !P4 ;  /* 0x11b00000a6037fae */ /* 0x000fe2000e12184e */
[----:B------:R-:W-:-:S03]  /*12aa0*/  IMAD.WIDE R6, R8, 0x4, R204 ;  /* 0x0000000408067825 */ /* 0x000fc600078e02cc */
[----:B------:R-:W-:Y:S04]  /*12ab0*/  LDGSTS.E [R3+0x11b80], desc[UR14][R164.64], !P4 ;  /* 0x11b80000a4037fae */ /* 0x000fe8000e12184e */
[----:B------:R-:W4:Y:S04]  /*12ac0*/  LDL.LU.64 R204, [R1+0x19b0] ;  /* 0x0019b00001cc7983 */ /* 0x000f280000300a00 */
[----:B------:R2:W-:Y:S01]  /*12ad0*/  STL.64 [R1+0x9c8], R4 ;  /* 0x0009c80401007387 */ /* 0x0005e20000100a00 */
[----:B------:R-:W-:-:S03]  /*12ae0*/  IMAD.WIDE R196, R8, 0x4, R196 ;  /* 0x0000000408c47825 */ /* 0x000fc600078e02c4 */
[----:B------:R-:W-:Y:S01]  /*12af0*/  LDGSTS.E [R3+0x11f00], desc[UR14][R86.64], !P5 ;  /* 0x11f0000056037fae */ /* 0x000fe2000e92184e */
[----:B------:R-:W-:-:S03]  /*12b00*/  IMAD.WIDE R150, R8, 0x4, R150 ;  /* 0x0000000408967825 */ /* 0x000fc600078e0296 */
[----:B------:R-:W-:Y:S01]  /*12b10*/  LDGSTS.E [R3+0x11f80], desc[UR14][R70.64], !P5 ;  /* 0x11f8000046037fae */ /* 0x000fe2000e92184e */
[----:B--2---:R-:W-:-:S04]  /*12b20*/  IMAD.WIDE R4, R8, 0x4, R14 ;  /* 0x0000000408047825 */ /* 0x004fc800078e020e */
[----:B------:R-:W-:Y:S01]  /*12b30*/  IMAD.WIDE R132, R8, 0x4, R132 ;  /* 0x0000000408847825 */ /* 0x000fe200078e0284 */
[----:B------:R-:W2:Y:S04]  /*12b40*/  LDL.LU.64 R14, [R1+0x19a8] ;  /* 0x0019a800010e7983 */ /* 0x000ea80000300a00 */
[----:B------:R1:W-:Y:S01]  /*12b50*/  STL.64 [R1+0x9d0], R6 ;  /* 0x0009d00601007387 */ /* 0x0003e20000100a00 */
[----:B------:R-:W-:-:S03]  /*12b60*/  ISETP.GE.U32.AND P5, PT, R54, 0x7fffffc0, PT ;  /* 0x7fffffc03600780c */ /* 0x000fc60003fa6070 */
[----:B------:R-:W0:Y:S01]  /*12b70*/  LDGDEPBAR ;  /* 0x00000000000079af */ /* 0x000e220000000000 */
[----:B-1----:R-:W-:-:S03]  /*12b80*/  IMAD.WIDE R6, R8, 0x4, R30 ;  /* 0x0000000408067825 */ /* 0x002fc600078e021e */
[----:B------:R-:W2:Y:S04]  /*12b90*/  LDL.LU.64 R30, [R1+0x19a0] ;  /* 0x0019a000011e7983 */ /* 0x000ea80000300a00 */
[----:B------:R1:W-:Y:S02]  /*12ba0*/  STL.64 [R1+0x9d8], R4 ;  /* 0x0009d80401007387 */ /* 0x0003e40000100a00 */
[C---:B-1----:R-:W-:Y:S02]  /*12bb0*/  IMAD.WIDE R4, R8.reuse, 0x4, R46 ;  /* 0x0000000408047825 */ /* 0x042fe400078e022e */
[----:B------:R-:W2:Y:S04]  /*12bc0*/  LDL.LU.64 R46, [R1+0x1998] ;  /* 0x00199800012e7983 */ /* 0x000ea80000300a00 */
[----:B------:R1:W-:Y:S02]  /*12bd0*/  STL.64 [R1+0x9e0], R6 ;  /* 0x0009e00601007387 */ /* 0x0003e40000100a00 */
[----:B-1----:R-:W-:-:S02]  /*12be0*/  IMAD.WIDE R6, R8, 0x4, R62 ;  /* 0x0000000408067825 */ /* 0x002fc400078e023e */
        /* <DEDUP_REMOVED lines=67> */
[----:B------:R1:W-:Y:S04]  /*13020*/  STL.64 [R1+0xa98], R4 ;  /* 0x000a980401007387 */ /* 0x0003e80000100a00 */
[----:B------:R3:W-:Y:S01]  /*13030*/  STL.64 [R1+0xaa0], R6 ;  /* 0x000aa00601007387 */ /* 0x0007e20000100a00 */
[----:B-1----:R-:W-:-:S03]  /*13040*/  IMAD.WIDE R4, R8, 0x4, R18 ;  /* 0x0000000408047825 */ /* 0x002fc600078e0212 */
[----:B------:R-:W2:Y:S01]  /*13050*/  LDL.LU.64 R18, [R1+0x18d8] ;  /* 0x0018d80001127983 */ /* 0x000ea20000300a00 */
[----:B---3--:R-:W-:-:S03]  /*13060*/  IMAD.WIDE R6, R8, 0x4, R34 ;  /* 0x0000000408067825 */ /* 0x008fc600078e0222 */
[----:B------:R1:W-:Y:S04]  /*13070*/  STL.64 [R1+0xaa8], R4 ;  /* 0x000aa80401007387 */ /* 0x0003e80000100a00 */
[----:B------:R-:W3:Y:S01]  /*13080*/  LDL.LU.64 R34, [R1+0x18d0] ;  /* 0x0018d00001227983 */ /* 0x000ee20000300a00 */
[----:B-1----:R-:W-:-:S03]  /*13090*/  IMAD.WIDE R4, R8, 0x4, R50 ;  /* 0x0000000408047825 */ /* 0x002fc600078e0232 */
[----:B------:R-:W3:Y:S04]  /*130a0*/  LDL.LU.64 R50, [R1+0x18c8] ;  /* 0x0018c80001327983 */ /* 0x000ee80000300a00 */
[----:B------:R1:W-:Y:S02]  /*130b0*/  STL.64 [R1+0xab0], R6 ;  /* 0x000ab00601007387 */ /* 0x0003e40000100a00 */
[C---:B-1----:R-:W-:Y:S02]  /*130c0*/  IMAD.WIDE R6, R8.reuse, 0x4, R66 ;  /* 0x0000000408067825 */ /* 0x042fe400078e0242 */
[----:B------:R-:W3:Y:S04]  /*130d0*/  LDL.LU.64 R66, [R1+0x18c0] ;  /* 0x0018c00001427983 */ /* 0x000ee80000300a00 */
[----:B------:R1:W-:Y:S02]  /*130e0*/  STL.64 [R1+0xab8], R4 ;  /* 0x000ab80401007387 */ /* 0x0003e40000100a00 */
[----:B-1----:R-:W-:-:S02]  /*130f0*/  IMAD.WIDE R4, R8, 0x4, R82 ;  /* 0x0000000408047825 */ /* 0x002fc400078e0252 */
        /* <DEDUP_REMOVED lines=10> */
[----:B------:R1:W-:Y:S04]  /*131a0*/  STL.64 [R1+0xad8], R4 ;  /* 0x000ad80401007387 */ /* 0x0003e80000100a00 */
[----:B------:R4:W-:Y:S01]  /*131b0*/  STL.64 [R1+0xae0], R6 ;  /* 0x000ae00601007387 */ /* 0x0009e20000100a00 */
[----:B-1----:R-:W-:-:S03]  /*131c0*/  IMAD.WIDE R4, R8, 0x4, R146 ;  /* 0x0000000408047825 */ /* 0x002fc600078e0292 */
[----:B------:R-:W3:Y:S01]  /*131d0*/  LDL.LU.64 R146, [R1+0x1898] ;  /* 0x0018980001927983 */ /* 0x000ee20000300a00 */
[----:B----4-:R-:W-:-:S03]  /*131e0*/  IMAD.WIDE R6, R8, 0x4, R162 ;  /* 0x0000000408067825 */ /* 0x010fc600078e02a2 */
[----:B------:R1:W-:Y:S04]  /*131f0*/  STL.64 [R1+0xae8], R4 ;  /* 0x000ae80401007387 */ /* 0x0003e80000100a00 */
[----:B------:R-:W4:Y:S01]  /*13200*/  LDL.LU.64 R162, [R1+0x1890] ;  /* 0x0018900001a27983 */ /* 0x000f220000300a00 */
[----:B-1----:R-:W-:-:S03]  /*13210*/  IMAD.WIDE R4, R8, 0x4, R178 ;  /* 0x0000000408047825 */ /* 0x002fc600078e02b2 */
[----:B------:R-:W4:Y:S04]  /*13220*/  LDL.LU.64 R178, [R1+0x1888] ;  /* 0x0018880001b27983 */ /* 0x000f280000300a00 */
[----:B------:R1:W-:Y:S02]  /*13230*/  STL.64 [R1+0xaf0], R6 ;  /* 0x000af00601007387 */ /* 0x0003e40000100a00 */
[C---:B-1----:R-:W-:Y:S02]  /*13240*/  IMAD.WIDE R6, R8.reuse, 0x4, R194 ;  /* 0x0000000408067825 */ /* 0x042fe400078e02c2 */
[----:B------:R-:W4:Y:S04]  /*13250*/  LDL.LU.64 R194, [R1+0x1880] ;  /* 0x0018800001c27983 */ /* 0x000f280000300a00 */
[----:B------:R1:W-:Y:S02]  /*13260*/  STL.64 [R1+0xaf8], R4 ;  /* 0x000af80401007387 */ /* 0x0003e40000100a00 */
[----:B-1----:R-:W-:-:S02]  /*13270*/  IMAD.WIDE R4, R8, 0x4, R210 ;  /* 0x0000000408047825 */ /* 0x002fc400078e02d2 */
        /* <DEDUP_REMOVED lines=10> */
[----:B------:R1:W-:Y:S04]  /*13320*/  STL.64 [R1+0xb18], R4 ;  /* 0x000b180401007387 */ /* 0x0003e80000100a00 */
[----:B------:R1:W-:Y:S02]  /*13330*/  STL.64 [R1+0xb20], R6 ;  /* 0x000b200601007387 */ /* 0x0003e40000100a00 */
[----:B-1----:R-:W-:-:S02]  /*13340*/  IMAD.WIDE R4, R8, 0x4, R68 ;  /* 0x0000000408047825 */ /* 0x002fc400078e0244 */
[----:B------:R-:W4:Y:S02]  /*13350*/  LDL.LU.64 R68, [R1+0x1858] ;  /* 0x0018580001447983 */ /* 0x000f240000300a00 */
[C---:B------:R-:W-:Y:S02]  /*13360*/  IMAD.WIDE R6, R8.reuse, 0x4, R84 ;  /* 0x0000000408067825 */ /* 0x040fe400078e0254 */
[----:B------:R1:W-:Y:S04]  /*13370*/  STL.64 [R1+0xb28], R4 ;  /* 0x000b280401007387 */ /* 0x0003e80000100a00 */
[----:B------:R-:W4:Y:S01]  /*13380*/  LDL.LU.64 R84, [R1+0x1850] ;  /* 0x0018500001547983 */ /* 0x000f220000300a00 */
[----:B-1----:R-:W-:-:S03]  /*13390*/  IMAD.WIDE R4, R8, 0x4, R100 ;  /* 0x0000000408047825 */ /* 0x002fc600078e0264 */
[----:B------:R-:W4:Y:S04]  /*133a0*/  LDL.LU.64 R100, [R1+0x1848] ;  /* 0x0018480001647983 */ /* 0x000f280000300a00 */
[----:B------:R1:W-:Y:S02]  /*133b0*/  STL.64 [R1+0xb30], R6 ;  /* 0x000b300601007387 */ /* 0x0003e40000100a00 */
[C---:B-1----:R-:W-:Y:S02]  /*133c0*/  IMAD.WIDE R6, R8.reuse, 0x4, R116 ;  /* 0x0000000408067825 */ /* 0x042fe400078e0274 */
[----:B------:R-:W4:Y:S04]  /*133d0*/  LDL.LU.64 R116, [R1+0x1840] ;  /* 0x0018400001747983 */ /* 0x000f280000300a00 */
[----:B------:R1:W-:Y:S04]  /*133e0*/  STL.64 [R1+0xb38], R4 ;  /* 0x000b380401007387 */ /* 0x0003e80000100a00 */
[----:B------:R2:W-:Y:S01]  /*133f0*/  STL.64 [R1+0xb40], R6 ;  /* 0x000b400601007387 */ /* 0x0005e20000100a00 */
[----:B-1----:R-:W-:-:S04]  /*13400*/  IMAD.WIDE R4, R8, 0x4, R198 ;  /* 0x0000000408047825 */ /* 0x002fc800078e02c6 */
[C---:B--2---:R-:W-:Y:S01]  /*13410*/  IMAD.WIDE R6, R8.reuse, 0x4, R182 ;  /* 0x0000000408067825 */ /* 0x044fe200078e02b6 */
[----:B------:R1:W-:Y:S04]  /*13420*/  STL.64 [R1+0xb48], R4 ;  /* 0x000b480401007387 */ /* 0x0003e80000100a00 */
[----:B------:R-:W-:Y:S04]  /*13430*/  STL.64 [R1+0xb50], R196 ;  /* 0x000b50c401007387 */ /* 0x000fe80000100a00 */
[----:B------:R2:W-:Y:S01]  /*13440*/  STL.64 [R1+0xb58], R6 ;  /* 0x000b580601007387 */ /* 0x0005e20000100a00 */
[----:B-1----:R-:W-:-:S05]  /*13450*/  IMAD.WIDE R4, R8, 0x4, R180 ;  /* 0x0000000408047825 */ /* 0x002fca00078e02b4 */
[----:B------:R1:W-:Y:S01]  /*13460*/  STL.64 [R1+0xb60], R4 ;  /* 0x000b600401007387 */ /* 0x0003e20000100a00 */
[----:B--2---:R-:W-:-:S05]  /*13470*/  IMAD.WIDE R6, R8, 0x4, R166 ;  /* 0x0000000408067825 */ /* 0x004fca00078e02a6 */
[----:B------:R2:W-:Y:S01]  /*13480*/  STL.64 [R1+0xb68], R6 ;  /* 0x000b680601007387 */ /* 0x0005e20000100a00 */
[----:B-1----:R-:W-:-:S05]  /*13490*/  IMAD.WIDE R4, R8, 0x4, R164 ;  /* 0x0000000408047825 */ /* 0x002fca00078e02a4 */
[----:B------:R1:W-:Y:S01]  /*134a0*/  STL.64 [R1+0xb70], R4 ;  /* 0x000b700401007387 */ /* 0x0003e20000100a00 */
[----:B--2---:R-:W-:-:S03]  /*134b0*/  IMAD.WIDE R6, R8, 0x4, R148 ;  /* 0x0000000408067825 */ /* 0x004fc600078e0294 */
[----:B------:R-:W-:Y:S04]  /*134c0*/  STL.64 [R1+0xb78], R150 ;  /* 0x000b789601007387 */ /* 0x000fe80000100a00 */
        /* <DEDUP_REMOVED lines=12> */
[----:B--2---:R-:W-:-:S03]  /*13590*/  VIADD R7, R39, 0xffffffdb ;  /* 0xffffffdb27077836 */ /* 0x004fc60000000000 */
[----:B------:R-:W2:Y:S01]  /*135a0*/  LDL.64 R132, [R1+0x438] ;  /* 0x0004380001847983 */ /* 0x000ea20000100a00 */
[----:B------:R-:W-:-:S03]  /*135b0*/  VIADD R6, R38, 0xffffffd7 ;  /* 0xffffffd726067836 */ /* 0x000fc60000000000 */
[----:B------:R-:W3:Y:S04]  /*135c0*/  LDL.64 R148, [R1+0x3f8] ;  /* 0x0003f80001947983 */ /* 0x000ee80000100a00 */
[----:B------:R-:W4:Y:S01]  /*135d0*/  LDL.64 R198, [R1+0x3b8] ;  /* 0x0003b80001c67983 */ /* 0x000f220000100a00 */
[----:B-1----:R-:W-:Y:S01]  /*135e0*/  IADD3 R5, R23, -0x2d, RZ ;  /* 0xffffffd317057810 */ /* 0x002fe20007ffe0ff */
[----:B------:R-:W-:Y:S02]  /*135f0*/  VIADD R4, R22, 0xffffffcf ;  /* 0xffffffcf16047836 */ /* 0x000fe40000000000 */
[----:B------:R-:W4:Y:S04]  /*13600*/  LDL.64 R182, [R1+0x378] ;  /* 0x0003780001b67983 */ /* 0x000f280000100a00 */
        /* <DEDUP_REMOVED lines=13> */
[----:B--2---:R-:W-:Y:S04]  /*136e0*/  LDGSTS.E [R0], desc[UR14][R132.64], P6 ;  /* 0x0000000084007fae */ /* 0x004fe8000b12184e */
[----:B---3--:R-:W-:Y:S04]  /*136f0*/  LDGSTS.E [R0+0x400], desc[UR14][R148.64], P6 ;  /* 0x0040000094007fae */ /* 0x008fe8000b12184e */
[----:B----4-:R-:W-:Y:S04]  /*13700*/  LDGSTS.E [R0+0x800], desc[UR14][R198.64], P6 ;  /* 0x00800000c6007fae */ /* 0x010fe8000b12184e */
[----:B------:R-:W-:Y:S04]  /*13710*/  LDGSTS.E [R0+0xc00], desc[UR14][R182.64], P6 ;  /* 0x00c00000b6007fae */ /* 0x000fe8000b12184e */
        /* <DEDUP_REMOVED lines=11> */
[----:B------:R-:W2:Y:S04]  /*137d0*/  LDL.LU.64 R132, [R1+0x1838] ;  /* 0x0018380001847983 */ /* 0x000ea80000300a00 */
[----:B------:R-:W-:Y:S04]  /*137e0*/  LDGSTS.E [R0+0x3c00], desc[UR14][R180.64], P6 ;  /* 0x03c00000b4007fae */ /* 0x000fe8000b12184e */
[----:B------:R-:W3:Y:S04]  /*137f0*/  LDL.LU.64 R148, [R1+0x1830] ;  /* 0x0018300001947983 */ /* 0x000ee80000300a00 */
[----:B------:R-:W-:Y:S04]  /*13800*/  LDGSTS.E [R0+0x4000], desc[UR14][R164.64], P6 ;  /* 0x04000000a4007fae */ /* 0x000fe8000b12184e */
[----:B------:R-:W4:Y:S04]  /*13810*/  LDL.64 R180, [R1+0x3f0] ;  /* 0x0003f00001b47983 */ /* 0x000f280000100a00 */
[----:B------:R-:W2:Y:S04]  /*13820*/  LDL.64 R196, [R1+0x3b0] ;  /* 0x0003b00001c47983 */ /* 0x000ea80000100a00 */
[----:B------:R-:W3:Y:S04]  /*13830*/  LDL.64 R164, [R1+0x430] ;  /* 0x0004300001a47983 */ /* 0x000ee80000100a00 */
[----:B------:R-:W2:Y:S04]  /*13840*/  LDL.64 R22, [R1+0x370] ;  /* 0x0003700001167983 */ /* 0x000ea80000100a00 */
        /* <DEDUP_REMOVED lines=11> */
[----:B------:R-:W-:Y:S04]  /*13900*/  LDGSTS.E [R0+0x4400], desc[UR14][R248.64], P6 ;  /* 0x04400000f8007fae */ /* 0x000fe8000b12184e */
[----:B------:R1:W-:Y:S04]  /*13910*/  STL.64 [R1+0x14d0], R248 ;  /* 0x0014d0f801007387 */ /* 0x0003e80000100a00 */
[----:B------:R-:W-:Y:S04]  /*13920*/  LDGSTS.E [R0+0x4800], desc[UR14][R24.64], P6 ;  /* 0x0480000018007fae */ /* 0x000fe8000b12184e */
[----:B------:R-:W-:Y:S04]  /*13930*/  LDGSTS.E [R0+0x4c00], desc[UR14][R40.64], P6 ;  /* 0x04c0000028007fae */ /* 0x000fe8000b12184e */
[----:B-1----:R-:W2:Y:S04]  /*13940*/  LDL.LU.64 R248, [R1+0x10] ;  /* 0x0000100001f87983 */ /* 0x002ea80000300a00 */
[----:B------:R1:W-:Y:S04]  /*13950*/  STL.64 [R1+0x14c0], R24 ;  /* 0x0014c01801007387 */ /* 0x0003e80000100a00 */
[----:B------:R-:W-:Y:S04]  /*13960*/  LDGSTS.E [R0+0x5000], desc[UR14][R56.64], P6 ;  /* 0x0500000038007fae */ /* 0x000fe8000b12184e */
[----:B------:R-:W-:Y:S04]  /*13970*/  LDGSTS.E [R0+0x5400], desc[UR14][R72.64], P6 ;  /* 0x0540000048007fae */ /* 0x000fe8000b12184e */
[----:B-1----:R-:W2:Y:S04]  /*13980*/  LDL.LU.64 R24, [R1] ;  /* 0x0000000001187983 */ /* 0x002ea80000300a00 */
[----:B------:R1:W-:Y:S04]  /*13990*/  STL.64 [R1+0x14c8], R40 ;  /* 0x0014c82801007387 */ /* 0x0003e80000100a00 */
[----:B------:R-:W-:Y:S04]  /*139a0*/  LDGSTS.E [R0+0x5800], desc[UR14][R88.64], P6 ;  /* 0x0580000058007fae */ /* 0x000fe8000b12184e */
[----:B------:R-:W-:Y:S04]  /*139b0*/  LDGSTS.E [R0+0x5c00], desc[UR14][R104.64], P6 ;  /* 0x05c0000068007fae */ /* 0x000fe8000b12184e */
[----:B-1----:R-:W2:Y:S04]  /*139c0*/  LDL.LU.64 R40, [R1+0x8] ;  /* 0x0000080001287983 */ /* 0x002ea80000300a00 */
        /* <DEDUP_REMOVED lines=13> */
[----:B------:R-:W-:Y:S01]  /*13aa0*/  LDGSTS.E [R0+0x7800], desc[UR14][R218.64], P6 ;  /* 0x07800000da007fae */ /* 0x000fe2000b12184e */
[----:B------:R-:W4:Y:S03]  /*13ab0*/  S2R R8, SR_TID.X ;  /* 0x0000000000087919 */ /* 0x000f260000002100 */
[----:B-1----:R-:W2:Y:S04]  /*13ac0*/  LDL.LU.64 R104, [R1+0x30] ;  /* 0x0000300001687983 */ /* 0x002ea80000300a00 */
[----:B------:R1:W-:Y:S01]  /*13ad0*/  STL.64 [R1+0x14f8], R120 ;  /* 0x0014f87801007387 */ /* 0x0003e20000100a00 */
[----:B------:R-:W-:-:S02]  /*13ae0*/  ISETP.GE.U32.AND P2, PT, R7, 0x7fffffbc, PT ;  /* 0x7fffffbc0700780c */ /* 0x000fc40003f46070 */
[----:B------:R-:W-:Y:S01]  /*13af0*/  ISETP.GE.U32.AND P3, PT, R4, 0x7fffffb0, PT ;  /* 0x7fffffb00400780c */ /* 0x000fe20003f66070 */
[----:B------:R-:W-:Y:S04]  /*13b00*/  LDGSTS.E [R0+0x7c00], desc[UR14][R234.64], P6 ;  /* 0x07c00000ea007fae */ /* 0x000fe8000b12184e */
[----:B-1----:R-:W2:Y:S04]  /*13b10*/  LDL.LU.64 R120, [R1+0x40] ;  /* 0x0000400001787983 */ /* 0x002ea80000300a00 */
[----:B------:R1:W-:Y:S04]  /*13b20*/  STL.64 [R1+0x1500], R136 ;  /* 0x0015008801007387 */ /* 0x0003e80000100a00 */
        /* <DEDUP_REMOVED lines=10> */
[----:B-1----:R-:W2:Y:S01]  /*13bd0*/  LDL.LU.64 R218, [R1+0x70] ;  /* 0x0000700001da7983 */ /* 0x002ea20000300a00 */
[----:B----4-:R-:W-:-:S02]  /*13be0*/  LOP3.LUT R7, R8, 0x1f, RZ, 0xc0, !PT ;  /* 0x0000001f08077812 */ /* 0x010fc400078ec0ff */
[----:B------:R-:W-:Y:S01]  /*13bf0*/  ISETP.GE.U32.AND P4, PT, R5, 0x7fffffb4, PT ;  /* 0x7fffffb40500780c */ /* 0x000fe20003f86070 */
[----:B------:R1:W-:Y:S01]  /*13c00*/  STL.64 [R1+0x1530], R234 ;  /* 0x001530ea01007387 */ /* 0x0003e20000100a00 */
[----:B------:R-:W-:Y:S01]  /*13c10*/  ISETP.GE.U32.AND P1, PT, R6, 0x7fffffb8, PT ;  /* 0x7fffffb80600780c */ /* 0x000fe20003f26070 */
[----:B------:R-:W-:Y:S01]  /*13c20*/  IMAD.SHL.U32 R4, R7, 0x4, RZ ;  /* 0x0000000407047824 */ /* 0x000fe200078e00ff */
[----:B------:R-:W4:Y:S04]  /*13c30*/  LDC R8, c[0x0][0x230] ;  /* 0x00008c00ff087b82 */ /* 0x000f280000000800 */
[----:B------:R-:W-:-:S04]  /*13c40*/  LOP3.LUT R5, R4, 0x10, RZ, 0x3c, !PT ;  /* 0x0000001004057812 */ /* 0x000fc800078e3cff */
[----:B------:R-:W-:Y:S01]  /*13c50*/  IADD3 R5, R5, UR5, RZ ;  /* 0x0000000505057c10 */ /* 0x000fe2000fffe0ff */
[----:B-1----:R-:W4:Y:S04]  /*13c60*/  LDL.LU.64 R234, [R1+0x80] ;  /* 0x0000800001ea7983 */ /* 0x002f280000300a00 */
[----:B---3--:R-:W-:Y:S04]  /*13c70*/  LDGSTS.E [R5+0x80], desc[UR14][R164.64], P6 ;  /* 0x00080000a4057fae */ /* 0x008fe8000b12184e */
[----:B------:R-:W-:Y:S04]  /*13c80*/  LDGSTS.E [R5+0x480], desc[UR14][R180.64], P6 ;  /* 0x00480000b4057fae */ /* 0x000fe8000b12184e */
[----:B--2---:R-:W-:Y:S04]  /*13c90*/  LDGSTS.E [R5+0x880], desc[UR14][R196.64], P6 ;  /* 0x00880000c4057fae */ /* 0x004fe8000b12184e */
        /* <DEDUP_REMOVED lines=11> */
[----:B------:R-:W3:Y:S04]  /*13d50*/  LDL.LU.64 R196, [R1+0x1818] ;  /* 0x0018180001c47983 */ /* 0x000ee80000300a00 */
[----:B------:R-:W-:Y:S04]  /*13d60*/  LDGSTS.E [R5+0x3080], desc[UR14][R86.64], P6 ;  /* 0x0308000056057fae */ /* 0x000fe8000b12184e */
[----:B------:R-:W3:Y:S04]  /*13d70*/  LDL.LU.64 R22, [R1+0x1810] ;  /* 0x0018100001167983 */ /* 0x000ee80000300a00 */
        /* <DEDUP_REMOVED lines=37> */
[----:B-1----:R-:W2:Y:S04]  /*13fd0*/  LDL.64 R58, [R1+0x1e8] ;  /* 0x0001e800013a7983 */ /* 0x002ea80000100a00 */
        /* <DEDUP_REMOVED lines=9> */
[----:B---3--:R-:W-:Y:S04]  /*14070*/  LDGSTS.E [R9+0x100], desc[UR14][R54.64], P6 ;  /* 0x0010000036097fae */ /* 0x008fe8000b12184e */
[----:B----4-:R-:W-:Y:S04]  /*14080*/  LDGSTS.E [R9+0x500], desc[UR14][R70.64], P6 ;  /* 0x0050000046097fae */ /* 0x010fe8000b12184e */
[----:B-1----:R-:W3:Y:S04]  /*14090*/  LDL.LU.64 R106, [R1+0xd0] ;  /* 0x0000d000016a7983 */ /* 0x002ee80000300a00 */
[----:B------:R1:W-:Y:S04]  /*140a0*/  STL.64 [R1+0x1580], R122 ;  /* 0x0015807a01007387 */ /* 0x0003e80000100a00 */
[----:B--2---:R-:W-:Y:S04]  /*140b0*/  LDGSTS.E [R9+0x900], desc[UR14][R86.64], P6 ;  /* 0x0090000056097fae */ /* 0x004fe8000b12184e */
[----:B------:R-:W-:Y:S04]  /*140c0*/  LDGSTS.E [R9+0xd00], desc[UR14][R102.64], P6 ;  /* 0x00d0000066097fae */ /* 0x000fe8000b12184e */
[----:B-1----:R-:W2:Y:S04]  /*140d0*/  LDL.LU.64 R122, [R1+0xd8] ;  /* 0x0000d800017a7983 */ /* 0x002ea80000300a00 */
[----:B------:R1:W-:Y:S04]  /*140e0*/  STL.64 [R1+0x1588], R138 ;  /* 0x0015888a01007387 */ /* 0x0003e80000100a00 */
[----:B------:R-:W-:Y:S04]  /*140f0*/  LDGSTS.E [R9+0x1100], desc[UR14][R118.64], P6 ;  /* 0x0110000076097fae */ /* 0x000fe8000b12184e */
[----:B------:R-:W-:Y:S04]  /*14100*/  LDGSTS.E [R9+0x1500], desc[UR14][R134.64], P6 ;  /* 0x0150000086097fae */ /* 0x000fe8000b12184e */
[----:B-1----:R-:W4:Y:S04]  /*14110*/  LDL.LU.64 R138, [R1+0xe0] ;  /* 0x0000e000018a7983 */ /* 0x002f280000300a00 */
[----:B------:R1:W-:Y:S04]  /*14120*/  STL.64 [R1+0x1590], R154 ;  /* 0x0015909a01007387 */ /* 0x0003e80000100a00 */
[----:B------:R-:W-:Y:S04]  /*14130*/  LDGSTS.E [R9+0x1900], desc[UR14][R150.64], P6 ;  /* 0x0190000096097fae */ /* 0x000fe8000b12184e */
[----:B-1----:R-:W3:Y:S04]  /*14140*/  LDL.LU.64 R154, [R1+0xe8] ;  /* 0x0000e800019a7983 */ /* 0x002ee80000300a00 */
[----:B------:R1:W-:Y:S04]  /*14150*/  STL.64 [R1+0x1598], R170 ;  /* 0x001598aa01007387 */ /* 0x0003e80000100a00 */
[----:B-1----:R-:W2:Y:S04]  /*14160*/  LDL.64 R170, [R1+0x228] ;  /* 0x0002280001aa7983 */ /* 0x002ea80000100a00 */
[----:B------:R1:W-:Y:S04]  /*14170*/  STL.64 [R1+0x15a0], R186 ;  /* 0x0015a0ba01007387 */ /* 0x0003e80000100a00 */
[----:B-1----:R-:W4:Y:S04]  /*14180*/  LDL.64 R186, [R1+0x268] ;  /* 0x0002680001ba7983 */ /* 0x002f280000100a00 */
[----:B------:R1:W-:Y:S04]  /*14190*/  STL.64 [R1+0x15a8], R202 ;  /* 0x0015a8ca01007387 */ /* 0x0003e80000100a00 */
[----:B-1----:R-:W3:Y:S04]  /*141a0*/  LDL.LU.64 R202, [R1+0x100] ;  /* 0x0001000001ca7983 */ /* 0x002ee80000300a00 */
[----:B------:R1:W-:Y:S04]  /*141b0*/  STL.64 [R1+0x15b0], R220 ;  /* 0x0015b0dc01007387 */ /* 0x0003e80000100a00 */
[----:B-1----:R-:W3:Y:S04]  /*141c0*/  LDL.LU.64 R220, [R1+0x108] ;  /* 0x0001080001dc7983 */ /* 0x002ee80000300a00 */
[----:B------:R1:W-:Y:S04]  /*141d0*/  STL.64 [R1+0x15b8], R236 ;  /* 0x0015b8ec01007387 */ /* 0x0003e80000100a00 */
[----:B-1----:R-:W3:Y:S04]  /*141e0*/  LDL.LU.64 R236, [R1+0x110] ;  /* 0x0001100001ec7983 */ /* 0x002ee80000300a00 */
[----:B------:R-:W3:Y:S04]  /*141f0*/  LDL.LU.64 R54, [R1+0x1800] ;  /* 0x0018000001367983 */ /* 0x000ee80000300a00 */
[----:B------:R-:W3:Y:S04]  /*14200*/  LDL.LU.64 R70, [R1+0x17f8] ;  /* 0x0017f80001467983 */ /* 0x000ee80000300a00 */
[----:B------:R-:W3:Y:S04]  /*14210*/  LDL.LU.64 R86, [R1+0x17f0] ;  /* 0x0017f00001567983 */ /* 0x000ee80000300a00 */
[----:B------:R-:W3:Y:S04]  /*14220*/  LDL.LU.64 R102, [R1+0x17e8] ;  /* 0x0017e80001667983 */ /* 0x000ee80000300a00 */
[----:B------:R-:W3:Y:S04]  /*14230*/  LDL.LU.64 R118, [R1+0x17e0] ;  /* 0x0017e00001767983 */ /* 0x000ee80000300a00 */
[----:B------:R-:W3:Y:S04]  /*14240*/  LDL.LU.64 R134, [R1+0x17d8] ;  /* 0x0017d80001867983 */ /* 0x000ee80000300a00 */
[----:B------:R-:W3:Y:S04]  /*14250*/  LDL.LU.64 R150, [R1+0x17d0] ;  /* 0x0017d00001967983 */ /* 0x000ee80000300a00 */
[----:B----4-:R-:W-:Y:S04]  /*14260*/  LDGSTS.E [R9+0x1d00], desc[UR14][R186.64], P6 ;  /* 0x01d00000ba097fae */ /* 0x010fe8000b12184e */
[----:B--2---:R-:W-:Y:S04]  /*14270*/  LDGSTS.E [R9+0x2100], desc[UR14][R170.64], P6 ;  /* 0x02100000aa097fae */ /* 0x004fe8000b12184e */
[----:B------:R-:W-:Y:S04]  /*14280*/  LDGSTS.E [R9+0x2500], desc[UR14][R58.64], P6 ;  /* 0x025000003a097fae */ /* 0x000fe8000b12184e */
[----:B------:R-:W-:Y:S04]  /*14290*/  LDGSTS.E [R9+0x2900], desc[UR14][R198.64], P6 ;  /* 0x02900000c6097fae */ /* 0x000fe8000b12184e */
[----:B------:R-:W-:Y:S04]  /*142a0*/  LDGSTS.E [R9+0x2d00], desc[UR14][R182.64], P6 ;  /* 0x02d00000b6097fae */ /* 0x000fe8000b12184e */
[----:B------:R-:W-:Y:S04]  /*142b0*/  LDGSTS.E [R9+0x3100], desc[UR14][R166.64], P6 ;  /* 0x03100000a6097fae */ /* 0x000fe8000b12184e */
[----:B------:R-:W2:Y:S04]  /*142c0*/  LDL.64 R198, [R1+0x3a0] ;  /* 0x0003a00001c67983 */ /* 0x000ea80000100a00 */
[----:B------:R-:W4:Y:S04]  /*142d0*/  LDL.64 R182, [R1+0x3e0] ;  /* 0x0003e00001b67983 */ /* 0x000f280000100a00 */
[----:B------:R-:W2:Y:S04]  /*142e0*/  LDL.64 R166, [R1+0x420] ;  /* 0x0004200001a67983 */ /* 0x000ea80000100a00 */
[----:B------:R-:W4:Y:S04]  /*142f0*/  LDL.LU.64 R186, [R1+0x1d0] ;  /* 0x0001d00001ba7983 */ /* 0x000f280000300a00 */
[----:B------:R-:W4:Y:S04]  /*14300*/  LDL.LU.64 R170, [R1+0x1c8] ;  /* 0x0001c80001aa7983 */ /* 0x000f280000300a00 */
[----:B------:R-:W4:Y:S04]  /*14310*/  LDL.LU.64 R58, [R1+0x198] ;  /* 0x00019800013a7983 */ /* 0x000f280000300a00 */
[----:B---3--:R-:W-:Y:S04]  /*14320*/  LDGSTS.E [R9+0x3500], desc[UR14][R154.64], P6 ;  /* 0x035000009a097fae */ /* 0x008fe8000b12184e */
[----:B------:R1:W-:Y:S04]  /*14330*/  STL.64 [R1+0x15c0], R154 ;  /* 0x0015c09a01007387 */ /* 0x0003e80000100a00 */
[----:B------:R-:W-:Y:S04]  /*14340*/  LDGSTS.E [R9+0x3900], desc[UR14][R42.64], P6 ;  /* 0x039000002a097fae */ /* 0x000fe8000b12184e */
[----:B------:R-:W-:Y:S04]  /*14350*/  LDGSTS.E [R9+0x3d00], desc[UR14][R200.64], P6 ;  /* 0x03d00000c8097fae */ /* 0x000fe8000b12184e */
[----:B-1----:R-:W3:Y:S04]  /*14360*/  LDL.LU.64 R154, [R1+0x118] ;  /* 0x00011800019a7983 */ /* 0x002ee80000300a00 */
[----:B------:R1:W-:Y:S04]  /*14370*/  STL.64 [R1+0x15c8], R42 ;  /* 0x0015c82a01007387 */ /* 0x0003e80000100a00 */
[----:B------:R-:W-:Y:S04]  /*14380*/  LDGSTS.E [R9+0x4100], desc[UR14][R88.64], P6 ;  /* 0x0410000058097fae */ /* 0x000fe8000b12184e */
[----:B------:R-:W-:Y:S04]  /*14390*/  LDGSTS.E [R9+0x4500], desc[UR14][R12.64], P6 ;  /* 0x045000000c097fae */ /* 0x000fe8000b12184e */
[----:B-1----:R-:W3:Y:S04]  /*143a0*/  LDL.LU.64 R42, [R1+0x120] ;  /* 0x00012000012a7983 */ /* 0x002ee80000300a00 */
[----:B------:R1:W-:Y:S04]  /*143b0*/  STL.64 [R1+0x15d0], R200 ;  /* 0x0015d0c801007387 */ /* 0x0003e80000100a00 */
[----:B------:R-:W-:Y:S04]  /*143c0*/  LDGSTS.E [R9+0x4900], desc[UR14][R28.64], P6 ;  /* 0x049000001c097fae */ /* 0x000fe8000b12184e */
[----:B------:R-:W-:Y:S04]  /*143d0*/  LDGSTS.E [R9+0x4d00], desc[UR14][R44.64], P6 ;  /* 0x04d000002c097fae */ /* 0x000fe8000b12184e */
[----:B-1----:R-:W3:Y:S04]  /*143e0*/  LDL.64 R200, [R1+0x1e0] ;  /* 0x0001e00001c87983 */ /* 0x002ee80000100a00 */
        /* <DEDUP_REMOVED lines=9> */
[----:B------:R-:W-:Y:S01]  /*14480*/  LDGSTS.E [R9+0x6100], desc[UR14][R124.64], P6 ;  /* 0x061000007c097fae */ /* 0x000fe2000b12184e */
[----:B------:R-:W-:-:S03]  /*14490*/  LOP3.LUT R6, R4, 0x30, RZ, 0x3c, !PT ;  /* 0x0000003004067812 */ /* 0x000fc600078e3cff */
[----:B------:R-:W-:Y:S04]  /*144a0*/  LDGSTS.E [R9+0x6500], desc[UR14][R140.64], P6 ;  /* 0x065000008c097fae */ /* 0x000fe8000b12184e */
[----:B-1----:R-:W3:Y:S04]  /*144b0*/  LDL.LU.64 R28, [R1+0x148] ;  /* 0x00014800011c7983 */ /* 0x002ee80000300a00 */
[----:B------:R1:W-:Y:S04]  /*144c0*/  STL.64 [R1+0x15f0], R44 ;  /* 0x0015f02c01007387 */ /* 0x0003e80000100a00 */
[----:B------:R-:W-:Y:S04]  /*144d0*/  LDGSTS.E [R9+0x6900], desc[UR14][R156.64], P6 ;  /* 0x069000009c097fae */ /* 0x000fe8000b12184e */
[----:B------:R-:W-:Y:S04]  /*144e0*/  LDGSTS.E [R9+0x6d00], desc[UR14][R172.64], P6 ;  /* 0x06d00000ac097fae */ /* 0x000fe8000b12184e */
[----:B-1----:R-:W3:Y:S04]  /*144f0*/  LDL.LU.64 R44, [R1+0x150] ;  /* 0x00015000012c7983 */ /* 0x002ee80000300a00 */
[----:B------:R1:W-:Y:S01]  /*14500*/  STL.64 [R1+0x15f8], R60 ;  /* 0x0015f83c01007387 */ /* 0x0003e20000100a00 */
[----:B------:R-:W-:-:S03]  /*14510*/  VIADD R6, R6, UR5 ;  /* 0x0000000506067c36 */ /* 0x000fc60008000000 */
        /* <DEDUP_REMOVED lines=8> */
[----:B-1----:R-:W3:Y:S04]  /*145a0*/  LDL.LU.64 R92, [R1+0x2e0] ;  /* 0x0002e000015c7983 */ /* 0x002ee80000300a00 */
[----:B------:R1:W-:Y:S04]  /*145b0*/  STL.64 [R1+0x1610], R108 ;  /* 0x0016106c01007387 */ /* 0x0003e80000100a00 */
[----:B-1----:R-:W3:Y:S04]  /*145c0*/  LDL.64 R108, [R1+0x220] ;  /* 0x00022000016c7983 */ /* 0x002ee80000100a00 */
[----:B------:R1:W-:Y:S04]  /*145d0*/  STL.64 [R1+0x1618], R124 ;  /* 0x0016187c01007387 */ /* 0x0003e80000100a00 */
[----:B-1----:R-:W3:Y:S04]  /*145e0*/  LDL.LU.64 R124, [R1+0x180] ;  /* 0x00018000017c7983 */ /* 0x002ee80000300a00 */
        /* <DEDUP_REMOVED lines=11> */
[----:B--2---:R-:W-:Y:S04]  /*146a0*/  LDGSTS.E [R6+0x180], desc[UR14][R166.64], P6 ;  /* 0x00180000a6067fae */ /* 0x004fe8000b12184e */
[----:B-1----:R-:W2:Y:S04]  /*146b0*/  LDL.LU.64 R222, [R1+0x1c0] ;  /* 0x0001c00001de7983 */ /* 0x002ea80000300a00 */
[----:B------:R1:W-:Y:S04]  /*146c0*/  STL.64 [R1+0x1650], R238 ;  /* 0x001650ee01007387 */ /* 0x0003e80000100a00 */
[----:B----4-:R-:W-:Y:S04]  /*146d0*/  LDGSTS.E [R6+0x580], desc[UR14][R182.64], P6 ;  /* 0x00580000b6067fae */ /* 0x010fe8000b12184e */
[----:B------:R-:W-:Y:S04]  /*146e0*/  LDGSTS.E [R6+0x980], desc[UR14][R198.64], P6 ;  /* 0x00980000c6067fae */ /* 0x000fe8000b12184e */
[----:B-1----:R-:W4:Y:S04]  /*146f0*/  LDL.LU.64 R238, [R1+0x1d8] ;  /* 0x0001d80001ee7983 */ /* 0x002f280000300a00 */
[----:B------:R-:W2:Y:S04]  /*14700*/  LDL.LU.64 R166, [R1+0x17c8] ;  /* 0x0017c80001a67983 */ /* 0x000ea80000300a00 */
[----:B------:R-:W2:Y:S04]  /*14710*/  LDL.LU.64 R182, [R1+0x17c0] ;  /* 0x0017c00001b67983 */ /* 0x000ea80000300a00 */
[----:B------:R-:W2:Y:S04]  /*14720*/  LDL.LU.64 R198, [R1+0x17b8] ;  /* 0x0017b80001c67983 */ /* 0x000ea80000300a00 */
[----:B---3--:R-:W-:Y:S04]  /*14730*/  LDGSTS.E [R6+0xd80], desc[UR14][R88.64], P6 ;  /* 0x00d8000058067fae */ /* 0x008fe8000b12184e */
[----:B------:R1:W-:Y:S04]  /*14740*/  STL.64 [R1+0x1730], R88 ;  /* 0x0017305801007387 */ /* 0x0003e80000100a00 */
[----:B-1----:R-:W3:Y:S04]  /*14750*/  LDL.64 R88, [R1+0x2a0] ;  /* 0x0002a00001587983 */ /* 0x002ee80000100a00 */
[----:B------:R-:W-:Y:S04]  /*14760*/  LDGSTS.E [R6+0x1180], desc[UR14][R204.64], P6 ;  /* 0x01180000cc067fae */ /* 0x000fe8000b12184e */
[----:B------:R-:W-:Y:S04]  /*14770*/  LDGSTS.E [R6+0x1580], desc[UR14][R92.64], P6 ;  /* 0x015800005c067fae */ /* 0x000fe8000b12184e */
[----:B------:R1:W-:Y:S04]  /*14780*/  STL.64 [R1+0x1710], R204 ;  /* 0x001710cc01007387 */ /* 0x0003e80000100a00 */
[----:B------:R-:W-:Y:S04]  /*14790*/  STL.64 [R1+0x16e8], R92 ;  /* 0x0016e85c01007387 */ /* 0x000fe80000100a00 */
[----:B------:R-:W-:Y:S04]  /*147a0*/  STL.64 [R1+0x16a8], R188 ;  /* 0x0016a8bc01007387 */ /* 0x000fe80000100a00 */
[----:B-1----:R-:W4:Y:S04]  /*147b0*/  LDL.64 R204, [R1+0x418] ;  /* 0x0004180001cc7983 */ /* 0x002f280000100a00 */
[----:B---3--:R-:W-:Y:S04]  /*147c0*/  LDGSTS.E [R6+0x1980], desc[UR14][R88.64], P6 ;  /* 0x0198000058067fae */ /* 0x008fe8000b12184e */
[----:B------:R-:W-:Y:S04]  /*147d0*/  LDGSTS.E [R6+0x1d80], desc[UR14][R188.64], P6 ;  /* 0x01d80000bc067fae */ /* 0x000fe8000b12184e */
[----:B------:R-:W-:Y:S04]  /*147e0*/  LDGSTS.E [R6+0x2180], desc[UR14][R108.64], P6 ;  /* 0x021800006c067fae */ /* 0x000fe8000b12184e */
[----:B------:R-:W-:Y:S04]  /*147f0*/  LDGSTS.E [R6+0x2580], desc[UR14][R200.64], P6 ;  /* 0x02580000c8067fae */ /* 0x000fe8000b12184e */
[----:B------:R-:W3:Y:S04]  /*14800*/  LDL.64 R88, [R1+0x3d8] ;  /* 0x0003d80001587983 */ /* 0x000ee80000100a00 */
[----:B------:R-:W2:Y:S04]  /*14810*/  LDL.64 R108, [R1+0x398] ;  /* 0x00039800016c7983 */ /* 0x000ea80000100a00 */
[----:B------:R-:W2:Y:S04]  /*14820*/  LDL.LU.64 R200, [R1+0x298] ;  /* 0x0002980001c87983 */ /* 0x000ea80000300a00 */
        /* <DEDUP_REMOVED lines=43> */
[----:B-1----:R-:W2:Y:S04]  /*14ae0*/  LDL.LU.64 R62, [R1+0x280] ;  /* 0x00028000013e7983 */ /* 0x002ea80000300a00 */
[----:B------:R1:W-:Y:S04]  /*14af0*/  STL.64 [R1+0x16b8], R78 ;  /* 0x0016b84e01007387 */ /* 0x0003e80000100a00 */
[----:B----4-:R-:W-:Y:S04]  /*14b00*/  LDGSTS.E [R250+0x200], desc[UR14][R204.64], P6 ;  /* 0x00200000ccfa7fae */ /* 0x010fe8000b12184e */
[----:B-1----:R-:W4:Y:S04]  /*14b10*/  LDL.LU.64 R78, [R1+0x288] ;  /* 0x00028800014e7983 */ /* 0x002f280000300a00 */
[----:B------:R-:W-:Y:S04]  /*14b20*/  STL.64 [R1+0x16c0], R94 ;  /* 0x0016c05e01007387 */ /* 0x000fe80000100a00 */
[----:B------:R-:W-:Y:S04]  /*14b30*/  STL.64 [R1+0x16c8], R110 ;  /* 0x0016c86e01007387 */ /* 0x000fe80000100a00 */
[----:B------:R1:W-:Y:S04]  /*14b40*/  STL.64 [R1+0x16d0], R126 ;  /* 0x0016d07e01007387 */ /* 0x0003e80000100a00 */
[----:B-1----:R-:W4:Y:S04]  /*14b50*/  LDL.LU.64 R126, [R1+0x2c0] ;  /* 0x0002c000017e7983 */ /* 0x002f280000300a00 */
        /* <DEDUP_REMOVED lines=9> */
[----:B---3--:R-:W-:Y:S04]  /*14bf0*/  LDGSTS.E [R250+0x600], desc[UR14][R88.64], P6 ;  /* 0x0060000058fa7fae */ /* 0x008fe8000b12184e */
[----:B--2---:R-:W-:Y:S04]  /*14c00*/  LDGSTS.E [R250+0xa00], desc[UR14][R108.64], P6 ;  /* 0x00a000006cfa7fae */ /* 0x004fe8000b12184e */
[----:B-1----:R-:W2:Y:S04]  /*14c10*/  LDL.LU.64 R206, [R1+0x310] ;  /* 0x0003100001ce7983 */ /* 0x002ea80000300a00 */
[----:B------:R1:W-:Y:S04]  /*14c20*/  STL.64 [R1+0x1708], R224 ;  /* 0x001708e001007387 */ /* 0x0003e80000100a00 */
[----:B-1----:R-:W3:Y:S04]  /*14c30*/  LDL.LU.64 R224, [R1+0x318] ;  /* 0x0003180001e07983 */ /* 0x002ee80000300a00 */
[----:B------:R1:W-:Y:S04]  /*14c40*/  STL.64 [R1+0x1718], R240 ;  /* 0x001718f001007387 */ /* 0x0003e80000100a00 */
[----:B-1----:R-:W2:Y:S04]  /*14c50*/  LDL.LU.64 R240, [R1+0x340] ;  /* 0x0003400001f07983 */ /* 0x002ea80000300a00 */
        /* <DEDUP_REMOVED lines=9> */
[----:B-1----:R-:W2:Y:S04]  /*14cf0*/  LDL.LU.64 R76, [R1+0x380] ;  /* 0x00038000014c7983 */ /* 0x002ea80000300a00 */
[----:B---3--:R-:W-:Y:S04]  /*14d00*/  LDGSTS.E [R250+0x1200], desc[UR14][R224.64], P6 ;  /* 0x01200000e0fa7fae */ /* 0x008fe8000b12184e */
[----:B------:R1:W-:Y:S04]  /*14d10*/  STL.64 [R1+0x1720], R224 ;  /* 0x001720e001007387 */ /* 0x0003e80000100a00 */
[----:B----4-:R-:W-:Y:S04]  /*14d20*/  LDGSTS.E [R250+0x1600], desc[UR14][R158.64], P6 ;  /* 0x016000009efa7fae */ /* 0x010fe8000b12184e */
[----:B------:R-:W-:Y:S04]  /*14d30*/  LDGSTS.E [R250+0x1a00], desc[UR14][R200.64], P6 ;  /* 0x01a00000c8fa7fae */ /* 0x000fe8000b12184e */
[----:B-1----:R-:W3:Y:S04]  /*14d40*/  LDL.LU.64 R224, [R1+0x348] ;  /* 0x0003480001e07983 */ /* 0x002ee80000300a00 */
[----:B------:R1:W-:Y:S04]  /*14d50*/  STL.64 [R1+0x1728], R158 ;  /* 0x0017289e01007387 */ /* 0x0003e80000100a00 */
[----:B------:R-:W-:Y:S04]  /*14d60*/  LDGSTS.E [R250+0x1e00], desc[UR14][R46.64], P6 ;  /* 0x01e000002efa7fae */ /* 0x000fe8000b12184e */
[----:B------:R-:W-:Y:S04]  /*14d70*/  LDGSTS.E [R250+0x2200], desc[UR14][R26.64], P6 ;  /* 0x022000001afa7fae */ /* 0x000fe8000b12184e */
[----:B-1----:R-:W4:Y:S04]  /*14d80*/  LDL.LU.64 R158, [R1+0x350] ;  /* 0x00035000019e7983 */ /* 0x002f280000300a00 */
[----:B------:R1:W-:Y:S04]  /*14d90*/  STL.64 [R1+0x1740], R200 ;  /* 0x001740c801007387 */ /* 0x0003e80000100a00 */
[----:B------:R-:W-:Y:S04]  /*14da0*/  LDGSTS.E [R250+0x2600], desc[UR14][R238.64], P6 ;  /* 0x02600000eefa7fae */ /* 0x000fe8000b12184e */
[----:B------:R-:W-:Y:S04]  /*14db0*/  LDGSTS.E [R250+0x2a00], desc[UR14][R58.64], P6 ;  /* 0x02a000003afa7fae */ /* 0x000fe8000b12184e */
[----:B-1----:R-:W3:Y:S04]  /*14dc0*/  LDL.LU.64 R200, [R1+0x388] ;  /* 0x0003880001c87983 */ /* 0x002ee80000300a00 */
[----:B------:R1:W-:Y:S04]  /*14dd0*/  STL.64 [R1+0x1748], R46 ;  /* 0x0017482e01007387 */ /* 0x0003e80000100a00 */
[----:B------:R-:W-:Y:S04]  /*14de0*/  LDGSTS.E [R250+0x2e00], desc[UR14][R60.64], P6 ;  /* 0x02e000003cfa7fae */ /* 0x000fe8000b12184e */
[----:B------:R-:W-:Y:S04]  /*14df0*/  LDGSTS.E [R250+0x3200], desc[UR14][R154.64], P6 ;  /* 0x032000009afa7fae */ /* 0x000fe8000b12184e */
[----:B-1----:R-:W2:Y:S04]  /*14e00*/  LDL.LU.64 R46, [R1+0x390] ;  /* 0x00039000012e7983 */ /* 0x002ea80000300a00 */
[----:B------:R1:W-:Y:S04]  /*14e10*/  STL.64 [R1+0x1750], R26 ;  /* 0x0017501a01007387 */ /* 0x0003e80000100a00 */
[----:B------:R1:W-:Y:S04]  /*14e20*/  LDGSTS.E [R250+0x3600], desc[UR14][R122.64], P6 ;  /* 0x036000007afa7fae */ /* 0x0003e8000b12184e */
[----:B------:R1:W-:Y:S04]  /*14e30*/  LDGSTS.E [R250+0x3a00], desc[UR14][R218.64], P6 ;  /* 0x03a00000dafa7fae */ /* 0x0003e8000b12184e */
[----:B-1----:R-:W3:Y:S04]  /*14e40*/  LDL.64 R26, [R1+0x9c0] ;  /* 0x0009c000011a7983 */ /* 0x002ee80000100a00 */
        /* <DEDUP_REMOVED lines=8> */
[----:B------:R1:W-:Y:S01]  /*14ed0*/  STL.64 [R1+0x1768], R60 ;  /* 0x0017683c01007387 */ /* 0x0003e20000100a00 */
[----:B------:R-:W-:-:S03]  /*14ee0*/  LOP3.LUT R7, R4, 0x50, RZ, 0x3c, !PT ;  /* 0x0000005004077812 */ /* 0x000fc600078e3cff */
[----:B------:R1:W-:Y:S04]  /*14ef0*/  LDGSTS.E [R250+0x4e00], desc[UR14][R48.64], P6 ;  /* 0x04e0000030fa7fae */ /* 0x0003e8000b12184e */
[----:B------:R-:W-:Y:S04]  /*14f00*/  LDGSTS.E [R250+0x5200], desc[UR14][R64.64], P6 ;  /* 0x0520000040fa7fae */ /* 0x000fe8000b12184e */
[----:B-1----:R-:W3:Y:S04]  /*14f10*/  LDL.LU.64 R60, [R1+0x3c8] ;  /* 0x0003c800013c7983 */ /* 0x002ee80000300a00 */
[----:B------:R1:W-:Y:S04]  /*14f20*/  STL.64 [R1+0x1770], R154 ;  /* 0x0017709a01007387 */ /* 0x0003e80000100a00 */
[----:B------:R-:W-:Y:S04]  /*14f30*/  LDGSTS.E [R250+0x5600], desc[UR14][R80.64], P6 ;  /* 0x0560000050fa7fae */ /* 0x000fe8000b12184e */
[----:B------:R-:W-:Y:S04]  /*14f40*/  LDGSTS.E [R250+0x5a00], desc[UR14][R96.64], P6 ;  /* 0x05a0000060fa7fae */ /* 0x000fe8000b12184e */
[----:B-1----:R-:W4:Y:S04]  /*14f50*/  LDL.LU.64 R154, [R1+0x3d0] ;  /* 0x0003d000019a7983 */ /* 0x002f280000300a00 */
[----:B------:R1:W-:Y:S04]  /*14f60*/  STL.64 [R1+0x1778], R122 ;  /* 0x0017787a01007387 */ /* 0x0003e80000100a00 */
[----:B------:R-:W-:Y:S04]  /*14f70*/  STL.64 [R1+0x1780], R218 ;  /* 0x001780da01007387 */ /* 0x000fe80000100a00 */
[----:B------:R1:W-:Y:S04]  /*14f80*/  STL.64 [R1+0x1788], R168 ;  /* 0x001788a801007387 */ /* 0x0003e80000100a00 */
[----:B------:R-:W-:Y:S01]  /*14f90*/  LDGSTS.E [R250+0x5e00], desc[UR14][R112.64], P6 ;  /* 0x05e0000070fa7fae */ /* 0x000fe2000b12184e */
[----:B------:R-:W-:Y:S01]  /*14fa0*/  VIADD R7, R7, UR5 ;  /* 0x0000000507077c36 */ /* 0x000fe20008000000 */
[----:B------:R-:W-:Y:S01]  /*14fb0*/  LOP3.LUT R4, R4, 0x70, RZ, 0x3c, !PT ;  /* 0x0000007004047812 */ /* 0x000fe200078e3cff */
[----:B-1----:R-:W1:Y:S01]  /*14fc0*/  LDC R123, c[0x0][0x230] ;  /* 0x00008c00ff7b7b82 */ /* 0x002e620000000800 */
[----:B------:R-:W-:Y:S04]  /*14fd0*/  LDGSTS.E [R250+0x6200], desc[UR14][R128.64], P6 ;  /* 0x0620000080fa7fae */ /* 0x000fe8000b12184e */
[----:B------:R-:W3:Y:S01]  /*14fe0*/  LDL.LU.64 R168, [R1+0x400] ;  /* 0x0004000001a87983 */ /* 0x000ee20000300a00 */
[----:B------:R-:W-:-:S02]  /*14ff0*/  VIADD R8, R8, 0xffffffcb ;  /* 0xffffffcb08087836 */ /* 0x000fc40000000000 */
[----:B------:R-:W1:Y:S01]  /*15000*/  LDC R218, c[0x0][0x230] ;  /* 0x00008c00ffda7b82 */ /* 0x000e620000000800 */
[----:B------:R1:W-:Y:S04]  /*15010*/  STL.64 [R1+0x1790], R56 ;  /* 0x0017903801007387 */ /* 0x0003e80000100a00 */
[----:B------:R-:W-:Y:S03]  /*15020*/  LDGSTS.E [R250+0x6600], desc[UR14][R144.64], P6 ;  /* 0x0660000090fa7fae */ /* 0x000fe6000b12184e */
[----:B------:R-:W3:Y:S01]  /*15030*/  LDC R219, c[0x0][0x230] ;  /* 0x00008c00ffdb7b82 */ /* 0x000ee20000000800 */
[----:B------:R-:W-:Y:S04]  /*15040*/  LDGSTS.E [R250+0x6a00], desc[UR14][R160.64], P6 ;  /* 0x06a00000a0fa7fae */ /* 0x000fe8000b12184e */
[----:B-1----:R-:W3:Y:S04]  /*15050*/  LDL.LU.64 R56, [R1+0x408] ;  /* 0x0004080001387983 */ /* 0x002ee80000300a00 */
[----:B------:R1:W-:Y:S04]  /*15060*/  STL.64 [R1+0x1798], R16 ;  /* 0x0017981001007387 */ /* 0x0003e80000100a00 */
[----:B------:R-:W-:Y:S04]  /*15070*/  LDGSTS.E [R250+0x6e00], desc[UR14][R176.64], P6 ;  /* 0x06e00000b0fa7fae */ /* 0x000fe8000b12184e */
[----:B------:R-:W-:Y:S04]  /*15080*/  LDGSTS.E [R250+0x7200], desc[UR14][R192.64], P6 ;  /* 0x07200000c0fa7fae */ /* 0x000fe8000b12184e */
[----:B-1----:R-:W2:Y:S04]  /*15090*/  LDL.LU.64 R16, [R1+0x410] ;  /* 0x0004100001107983 */ /* 0x002ea80000300a00 */
[----:B------:R-:W-:Y:S04]  /*150a0*/  LDGSTS.E [R250+0x7600], desc[UR14][R208.64], P6 ;  /* 0x07600000d0fa7fae */ /* 0x000fe8000b12184e */
[----:B------:R-:W-:Y:S04]  /*150b0*/  LDGSTS.E [R250+0x7a00], desc[UR14][R226.64], P6 ;  /* 0x07a00000e2fa7fae */ /* 0x000fe8000b12184e */
[----:B------:R-:W-:Y:S04]  /*150c0*/  LDGSTS.E [R250+0x7e00], desc[UR14][R242.64], P6 ;  /* 0x07e00000f2fa7fae */ /* 0x000fe8000b12184e */
[----:B------:R1:W-:Y:S04]  /*150d0*/  STL.64 [R1+0x17a0], R32 ;  /* 0x0017a02001007387 */ /* 0x0003e80000100a00 */
[----:B-1----:R-:W3:Y:S04]  /*150e0*/  LDL.64 R32, [R1+0xa78] ;  /* 0x000a780001207983 */ /* 0x002ee80000100a00 */
[----:B------:R1:W-:Y:S04]  /*150f0*/  STL.64 [R1+0x17a8], R48 ;  /* 0x0017a83001007387 */ /* 0x0003e80000100a00 */
[----:B------:R-:W-:Y:S04]  /*15100*/  STL.64 [R1+0x17b0], R64 ;  /* 0x0017b04001007387 */ /* 0x000fe80000100a00 */
[----:B------:R3:W-:Y:S01]  /*15110*/  STL.64 [R1+0x1460], R6 ;  /* 0x0014600601007387 */ /* 0x0007e20000100a00 */
[----:B------:R-:W-:Y:S01]  /*15120*/  VIADD R4, R4, UR5 ;  /* 0x0000000504047c36 */ /* 0x000fe20008000000 */
[----:B------:R-:W-:Y:S01]  /*15130*/  IADD3 R251, R251, -0x39, RZ ;  /* 0xffffffc7fbfb7810 */ /* 0x000fe20007ffe0ff */
[----:B-1----:R-:W1:Y:S08]  /*15140*/  LDC R48, c[0x0][0x230] ;  /* 0x00008c00ff307b82 */ /* 0x002e700000000800 */
[----:B------:R-:W1:Y:S01]  /*15150*/  LDC R49, c[0x0][0x230] ;  /* 0x00008c00ff317b82 */ /* 0x000e620000000800 */
[----:B--2---:R-:W-:Y:S04]  /*15160*/  LDGSTS.E [R7+0x280], desc[UR14][R16.64], P6 ;  /* 0x0028000010077fae */ /* 0x004fe8000b12184e */
        /* <DEDUP_REMOVED lines=31> */
[----:B---3--:R-:W-:Y:S04]  /*15360*/  LDGSTS.E [R3+0x300], desc[UR14][R56.64], P6 ;  /* 0x0030000038037fae */ /* 0x008fe8000b12184e */
[----:B------:R-:W-:Y:S04]  /*15370*/  LDGSTS.E [R3+0x700], desc[UR14][R60.64], P6 ;  /* 0x007000003c037fae */ /* 0x000fe8000b12184e */
[----:B------:R-:W2:Y:S04]  /*15380*/  LDL.LU.64 R6, [R1+0x200] ;  /* 0x0002000001067983 */ /* 0x000ea80000300a00 */
        /* <DEDUP_REMOVED lines=38> */
[----:B------:R3:W-:Y:S04]  /*155f0*/  STL.64 [R1+0x1470], R4 ;  /* 0x0014700401007387 */ /* 0x0007e80000100a00 */
[----:B------:R-:W4:Y:S01]  /*15600*/  LDL.64 R64, [R1+0xa58] ;  /* 0x000a580001407983 */ /* 0x000f220000100a00 */
[----:B---3--:R-:W3:Y:S03]  /*15610*/  LDC R5, c[0x0][0x230] ;  /* 0x00008c00ff057b82 */ /* 0x008ee60000000800 */
        /* <DEDUP_REMOVED lines=23> */
[----:B------:R2:W-:Y:S04]  /*15790*/  LDGSTS.E [R4+0x7f80], desc[UR14][R212.64], P6 ;  /* 0x07f80000d4047fae */ /* 0x0005e8000b12184e */
[----:B------:R-:W0:Y:S01]  /*157a0*/  LDGDEPBAR ;  /* 0x00000000000079af */ /* 0x000e220000000000 */
[----:B------:R-:W-:Y:S01]  /*157b0*/  BAR.SYNC.DEFER_BLOCKING 0x0 ;  /* 0x0000000000007b1d */ /* 0x000fe20000010000 */
[----:B------:R-:W-:Y:S01]  /*157c0*/  ISETP.GE.U32.AND P6, PT, R8, 0x7fffffac, PT ;  /* 0x7fffffac0800780c */ /* 0x000fe20003fc6070 */
[----:B------:R-:W-:-:S06]  /*157d0*/  VIADD R8, R123, 0xffffffc3 ;  /* 0xffffffc37b087836 */ /* 0x000fcc0000000000 */
[----:B--2---:R-:W2:Y:S01]  /*157e0*/  LDC R4, c[0x0][0x230] ;  /* 0x00008c00ff047b82 */ /* 0x004ea20000000800 */
[----:B------:R-:W3:Y:S04]  /*157f0*/  LDL.64 R122, [R1+0xaf8] ;  /* 0x000af800017a7983 */ /* 0x000ee80000100a00 */
[----:B------:R-:W-:Y:S01]  /*15800*/  @!PT LDS RZ, [RZ] ;  /* 0x00000000fffff984 */ /* 0x000fe20000000800 */
[----:B------:R-:W-:Y:S01]  /*15810*/  @!PT LDS RZ, [RZ] ;  /* 0x00000000fffff984 */ /* 0x000fe20000000800 */
[----:B------:R-:W-:Y:S01]  /*15820*/  @!PT LDS RZ, [RZ] ;  /* 0x00000000fffff984 */ /* 0x000fe20000000800 */
[----:B------:R-:W-:Y:S04]  /*15830*/  LDGSTS.E [R0+0x12000], desc[UR14][R238.64], !P5 ;  /* 0x12000000ee007fae */ /* 0x000fe8000e92184e */
[----:B------:R-:W-:Y:S04]  /*15840*/  LDGSTS.E [R0+0x12080], desc[UR14][R26.64], !P5 ;  /* 0x120800001a007fae */ /* 0x000fe8000e92184e */
[----:B------:R1:W-:Y:S04]  /*15850*/  LDGSTS.E [R0+0x12400], desc[UR14][R88.64], !P2 ;  /* 0x1240000058007fae */ /* 0x0003e8000d12184e */
[----:B------:R-:W-:Y:S04]  /*15860*/  LDGSTS.E [R0+0x12480], desc[UR14][R94.64], !P2 ;  /* 0x124800005e007fae */ /* 0x000fe8000d12184e */
[----:B------:R-:W2:Y:S01]  /*15870*/  LDL.64 R238, [R1+0xb00] ;  /* 0x000b000001ee7983 */ /* 0x000ea20000100a00 */
[----:B-1----:R-:W1:Y:S01]  /*15880*/  LDC R89, c[0x0][0x230] ;  /* 0x00008c00ff597b82 */ /* 0x002e620000000800 */
[----:B------:R-:W-:-:S02]  /*15890*/  ISETP.GE.U32.AND P2, PT, R8, 0x7fffffa4, PT ;  /* 0x7fffffa40800780c */ /* 0x000fc40003f46070 */
[----:B------:R-:W-:Y:S04]  /*158a0*/  LDGSTS.E [R0+0x12800], desc[UR14][R188.64], !P1 ;  /* 0x12800000bc007fae */ /* 0x000fe8000c92184e */
[----:B------:R-:W4:Y:S04]  /*158b0*/  LDL.64 R26, [R1+0xb38] ;  /* 0x000b3800011a7983 */ /* 0x000f280000100a00 */
[----:B------:R1:W-:Y:S04]  /*158c0*/  LDGSTS.E [R0+0x12880], desc[UR14][R204.64], !P1 ;  /* 0x12880000cc007fae */ /* 0x0003e8000c92184e */
[----:B------:R-:W4:Y:S04]  /*158d0*/  LDL.64 R94, [R1+0xb40] ;  /* 0x000b4000015e7983 */ /* 0x000f280000100a00 */
[----:B------:R-:W4:Y:S01]  /*158e0*/  LDL.64 R188, [R1+0xb78] ;  /* 0x000b780001bc7983 */ /* 0x000f220000100a00 */
[----:B-1----:R-:W1:Y:S03]  /*158f0*/  LDC R205, c[0x0][0x230] ;  /* 0x00008c00ffcd7b82 */ /* 0x002e660000000800 */
[----:B------:R1:W-:Y:S01]  /*15900*/  LDGSTS.E [R0+0x12c00], desc[UR14][R32.64], !P4 ;  /* 0x12c0000020007fae */ /* 0x0003e2000e12184e */
[----:B------:R-:W-:-:S03]  /*15910*/  VIADD R8, R89, 0xffffffde ;  /* 0xffffffde59087836 */ /* 0x000fc60000000000 */
[----:B------:R-:W-:Y:S01]  /*15920*/  LDGSTS.E [R0+0x12c80], desc[UR14][R92.64], !P4 ;  /* 0x12c800005c007fae */ /* 0x000fe2000e12184e */
[----:B------:R-:W1:Y:S01]  /*15930*/  LDC R89, c[0x0][0x230] ;  /* 0x00008c00ff597b82 */ /* 0x000e620000000800 */
[----:B------:R-:W-:Y:S02]  /*15940*/  ISETP.GE.U32.AND P1, PT, R8, 0x7fffffbf, PT ;  /* 0x7fffffbf0800780c */ /* 0x000fe40003f26070 */
[----:B------:R-:W-:Y:S04]  /*15950*/  LDGSTS.E [R0+0x13000], desc[UR14][R110.64], !P3 ;  /* 0x130000006e007fae */ /* 0x000fe8000d92184e */
[----:B------:R-:W-:Y:S01]  /*15960*/  LDGSTS.E [R0+0x13080], desc[UR14][R108.64], !P3 ;  /* 0x130800006c007fae */ /* 0x000fe2000d92184e */
[----:B------:R-:W-:Y:S01]  /*15970*/  ISETP.GE.U32.AND P5, PT, R251, 0x7fffffa8, PT ;  /* 0x7fffffa8fb00780c */ /* 0x000fe20003fa6070 */
[----:B-1----:R-:W1:Y:S02]  /*15980*/  LDC R32, c[0x0][0x230] ;  /* 0x00008c00ff207b82 */ /* 0x002e640000000800 */
[----:B------:R-:W4:Y:S04]  /*15990*/  LDL.64 R92, [R1+0x9c8] ;  /* 0x0009c800015c7983 */ /* 0x000f280000100a00 */
[----:B------:R-:W4:Y:S02]  /*159a0*/  LDL.64 R110, [R1+0xa08] ;  /* 0x000a0800016e7983 */ /* 0x000f240000100a00 */
[----:B------:R-:W1:Y:S02]  /*159b0*/  LDC R33, c[0x0][0x230] ;  /* 0x00008c00ff217b82 */ /* 0x000e640000000800 */
[----:B------:R-:W4:Y:S01]  /*159c0*/  LDL.64 R108, [R1+0xa10] ;  /* 0x000a1000016c7983 */ /* 0x000f220000100a00 */
[----:B------:R-:W-:-:S03]  /*159d0*/  VIADD R8, R89, 0xffffffda ;  /* 0xffffffda59087836 */ /* 0x000fc60000000000 */
[----:B------:R-:W4:Y:S02]  /*159e0*/  LDL.64 R88, [R1+0xb80] ;  /* 0x000b800001587983 */ /* 0x000f240000100a00 */
[----:B------:R-:W-:Y:S02]  /*159f0*/  ISETP.GE.U32.AND P4, PT, R8, 0x7fffffbb, PT ;  /* 0x7fffffbb0800780c */ /* 0x000fe40003f86070 */
[----:B------:R-:W-:Y:S02]  /*15a00*/  IADD3 R8, R205, -0x2a, RZ ;  /* 0xffffffd6cd087810 */ /* 0x000fe40007ffe0ff */
[----:B------:R-:W4:Y:S01]  /*15a10*/  LDL.64 R204, [R1+0x9d0] ;  /* 0x0009d00001cc7983 */ /* 0x000f220000100a00 */
[----:B------:R-:W-:Y:S01]  /*15a20*/  VIADD R251, R218, 0xffffffd2 ;  /* 0xffffffd2dafb7836 */ /* 0x000fe20000000000 */
[----:B------:R-:W-:Y:S01]  /*15a30*/  ISETP.GE.U32.AND P3, PT, R8, 0x7fffffb7, PT ;  /* 0x7fffffb70800780c */ /* 0x000fe20003f66070 */
[----:B------:R-:W-:Y:S02]  /*15a40*/  VIADD R8, R219, 0xffffffce ;  /* 0xffffffcedb087836 */ /* 0x000fe40000000000 */
[----:B------:R-:W4:Y:S04]  /*15a50*/  LDL.64 R218, [R1+0xa48] ;  /* 0x000a480001da7983 */ /* 0x000f280000100a00 */
[----:B---3--:R-:W-:Y:S04]  /*15a60*/  LDGSTS.E [R0+0x13400], desc[UR14][R122.64], !P6 ;  /* 0x134000007a007fae */ /* 0x008fe8000f12184e */
[----:B------:R-:W3:Y:S04]  /*15a70*/  LDL.64 R122, [R1+0xa50] ;  /* 0x000a5000017a7983 */ /* 0x000ee80000100a00 */
[----:B--2---:R-:W-:Y:S04]  /*15a80*/  LDGSTS.E [R0+0x13480], desc[UR14][R238.64], !P6 ;  /* 0x13480000ee007fae */ /* 0x004fe8000f12184e */
[----:B----4-:R-:W-:Y:S04]  /*15a90*/  LDGSTS.E [R0+0x13800], desc[UR14][R26.64], !P5 ;  /* 0x138000001a007fae */ /* 0x010fe8000e92184e */
[----:B------:R-:W2:Y:S04]  /*15aa0*/  LDL.64 R238, [R1+0xb48] ;  /* 0x000b480001ee7983 */ /* 0x000ea80000100a00 */
[----:B------:R-:W-:Y:S04]  /*15ab0*/  LDGSTS.E [R0+0x13880], desc[UR14][R94.64], !P5 ;  /* 0x138800005e007fae */ /* 0x000fe8000e92184e */
[----:B------:R-:W4:Y:S04]  /*15ac0*/  LDL.64 R26, [R1+0xa88] ;  /* 0x000a8800011a7983 */ /* 0x000f280000100a00 */
[----:B------:R-:W-:Y:S04]  /*15ad0*/  LDGSTS.E [R0+0x13c00], desc[UR14][R188.64], !P2 ;  /* 0x13c00000bc007fae */ /* 0x000fe8000d12184e */
[----:B------:R-:W2:Y:S04]  /*15ae0*/  LDL.64 R94, [R1+0xa90] ;  /* 0x000a9000015e7983 */ /* 0x000ea80000100a00 */
[----:B------:R-:W2:Y:S04]  /*15af0*/  LDL.64 R188, [R1+0xac8] ;  /* 0x000ac80001bc7983 */ /* 0x000ea80000100a00 */
[----:B------:R-:W-:Y:S04]  /*15b00*/  LDGSTS.E [R0+0x13c80], desc[UR14][R88.64], !P2 ;  /* 0x13c8000058007fae */ /* 0x000fe8000d12184e */
[----:B------:R-:W-:Y:S04]  /*15b10*/  LDGSTS.E [R9+0x12100], desc[UR14][R92.64], !P1 ;  /* 0x121000005c097fae */ /* 0x000fe8000c92184e */
[----:B------:R-:W-:Y:S04]  /*15b20*/  LDGSTS.E [R9+0x12180], desc[UR14][R204.64], !P1 ;  /* 0x12180000cc097fae */ /* 0x000fe8000c92184e */
[----:B------:R-:W2:Y:S04]  /*15b30*/  LDL.64 R88, [R1+0xad0] ;  /* 0x000ad00001587983 */ /* 0x000ea80000100a00 */
[----:B------:R-:W2:Y:S04]  /*15b40*/  LDL.64 R92, [R1+0xb08] ;  /* 0x000b0800015c7983 */ /* 0x000ea80000100a00 */
[----:B------:R-:W2:Y:S04]  /*15b50*/  LDL.64 R204, [R1+0xb10] ;  /* 0x000b100001cc7983 */ /* 0x000ea80000100a00 */
[----:B------:R1:W-:Y:S04]  /*15b60*/  LDGSTS.E [R9+0x12500], desc[UR14][R110.64], !P4 ;  /* 0x125000006e097fae */ /* 0x0003e8000e12184e */
[----:B------:R-:W-:Y:S01]  /*15b70*/  LDGSTS.E [R9+0x12580], desc[UR14][R108.64], !P4 ;  /* 0x125800006c097fae */ /* 0x000fe2000e12184e */
[----:B------:R-:W-:-:S02]  /*15b80*/  ISETP.GE.U32.AND P6, PT, R251, 0x7fffffb3, PT ;  /* 0x7fffffb3fb00780c */ /* 0x000fc40003fc6070 */
[----:B------:R-:W-:Y:S01]  /*15b90*/  ISETP.GE.U32.AND P5, PT, R8, 0x7fffffaf, PT ;  /* 0x7fffffaf0800780c */ /* 0x000fe20003fa6070 */
[----:B------:R-:W-:Y:S01]  /*15ba0*/  LDGSTS.E [R9+0x12900], desc[UR14][R218.64], !P3 ;  /* 0x12900000da097fae */ /* 0x000fe2000d92184e */
[----:B-1----:R-:W1:Y:S03]  /*15bb0*/  LDC R110, c[0x0][0x230] ;  /* 0x00008c00ff6e7b82 */ /* 0x002e660000000800 */
[----:B------:R-:W2:Y:S01]  /*15bc0*/  LDL.64 R108, [R1+0xb50] ;  /* 0x000b5000016c7983 */ /* 0x000ea20000100a00 */
[----:B------:R-:W-:Y:S02]  /*15bd0*/  VIADD R8, R5, 0xffffffca ;  /* 0xffffffca05087836 */ /* 0x000fe40000000000 */
[----:B------:R-:W-:Y:S01]  /*15be0*/  VIADD R251, R48, 0xffffffdd ;  /* 0xffffffdd30fb7836 */ /* 0x000fe20000000000 */
[----:B------:R-:W2:Y:S01]  /*15bf0*/  LDL.64 R218, [R1+0xa60] ;  /* 0x000a600001da7983 */ /* 0x000ea20000100a00 */
[----:B------:R-:W1:Y:S03]  /*15c00*/  LDC R5, c[0x0][0x230] ;  /* 0x00008c00ff057b82 */ /* 0x000e660000000800 */
[----:B---3--:R-:W-:Y:S01]  /*15c10*/  LDGSTS.E [R9+0x12980], desc[UR14][R122.64], !P3 ;  /* 0x129800007a097fae */ /* 0x008fe2000d92184e */
[----:B------:R-:W-:-:S04]  /*15c20*/  ISETP.GE.U32.AND P2, PT, R8, 0x7fffffab, PT ;  /* 0x7fffffab0800780c */ /* 0x000fc80003f46070 */
[----:B------:R-:W3:Y:S01]  /*15c30*/  LDC R48, c[0x0][0x230] ;  /* 0x00008c00ff307b82 */ /* 0x000ee20000000800 */
[----:B------:R-:W3:Y:S04]  /*15c40*/  LDL.64 R122, [R1+0xa98] ;  /* 0x000a9800017a7983 */ /* 0x000ee80000100a00 */
[----:B----4-:R-:W-:Y:S04]  /*15c50*/  LDGSTS.E [R9+0x12d00], desc[UR14][R26.64], !P6 ;  /* 0x12d000001a097fae */ /* 0x010fe8000f12184e */
[----:B--2---:R-:W-:Y:S04]  /*15c60*/  LDGSTS.E [R9+0x12d80], desc[UR14][R94.64], !P6 ;  /* 0x12d800005e097fae */ /* 0x004fe8000f12184e */
[----:B------:R-:W2:Y:S04]  /*15c70*/  LDL.64 R26, [R1+0xb88] ;  /* 0x000b8800011a7983 */ /* 0x000ea80000100a00 */
[----:B------:R-:W-:Y:S04]  /*15c80*/  LDGSTS.E [R9+0x13100], desc[UR14][R188.64], !P5 ;  /* 0x13100000bc097fae */ /* 0x000fe8000e92184e */
[----:B------:R-:W4:Y:S01]  /*15c90*/  LDL.64 R94, [R1+0xb90] ;  /* 0x000b9000015e7983 */ /* 0x000f220000100a00 */
[----:B------:R-:W-:-:S02]  /*15ca0*/  IADD3 R8, R4, -0x3a, RZ ;  /* 0xffffffc604087810 */ /* 0x000fc40007ffe0ff */
[----:B------:R-:W-:Y:S01]  /*15cb0*/  ISETP.GE.U32.AND P3, PT, R251, 0x7fffffbe, PT ;  /* 0x7fffffbefb00780c */ /* 0x000fe20003f66070 */
[----:B------:R-:W4:Y:S01]  /*15cc0*/  LDC R4, c[0x0][0x230] ;  /* 0x00008c00ff047b82 */ /* 0x000f220000000800 */
[----:B------:R-:W3:Y:S04]  /*15cd0*/  LDL.64 R188, [R1+0x9e0] ;  /* 0x0009e00001bc7983 */ /* 0x000ee80000100a00 */
[----:B------:R-:W-:Y:S01]  /*15ce0*/  LDGSTS.E [R9+0x13180], desc[UR14][R88.64], !P5 ;  /* 0x1318000058097fae */ /* 0x000fe2000e92184e */
[----:B------:R-:W-:-:S03]  /*15cf0*/  ISETP.GE.U32.AND P1, PT, R8, 0x7fffffa7, PT ;  /* 0x7fffffa70800780c */ /* 0x000fc60003f26070 */
[----:B------:R-:W-:Y:S04]  /*15d00*/  LDGSTS.E [R9+0x13500], desc[UR14][R92.64], !P2 ;  /* 0x135000005c097fae */ /* 0x000fe8000d12184e */
[----:B------:R-:W-:Y:S04]  /*15d10*/  LDGSTS.E [R9+0x13580], desc[UR14][R204.64], !P2 ;  /* 0x13580000cc097fae */ /* 0x000fe8000d12184e */
[----:B------:R-:W3:Y:S04]  /*15d20*/  LDL.64 R88, [R1+0x9d8] ;  /* 0x0009d80001587983 */ /* 0x000ee80000100a00 */
[----:B------:R-:W3:Y:S04]  /*15d30*/  LDL.64 R92, [R1+0xa18] ;  /* 0x000a1800015c7983 */ /* 0x000ee80000100a00 */
[----:B------:R-:W3:Y:S04]  /*15d40*/  LDL.64 R204, [R1+0xa20] ;  /* 0x000a200001cc7983 */ /* 0x000ee80000100a00 */
[----:B------:R-:W-:Y:S01]  /*15d50*/  LDGSTS.E [R9+0x13900], desc[UR14][R238.64], !P1 ;  /* 0x13900000ee097fae */ /* 0x000fe2000c92184e */
[----:B-1----:R-:W-:-:S03]  /*15d60*/  VIADD R251, R110, 0xffffffc9 ;  /* 0xffffffc96efb7836 */ /* 0x002fc60000000000 */
[----:B------:R-:W-:Y:S04]  /*15d70*/  LDGSTS.E [R9+0x13980], desc[UR14][R108.64], !P1 ;  /* 0x139800006c097fae */ /* 0x000fe8000c92184e */
[----:B------:R-:W3:Y:S04]  /*15d80*/  LDL.64 R110, [R1+0xae0] ;  /* 0x000ae000016e7983 */ /* 0x000ee80000100a00 */
[----:B------:R-:W3:Y:S04]  /*15d90*/  LDL.64 R238, [R1+0xad8] ;  /* 0x000ad80001ee7983 */ /* 0x000ee80000100a00 */
[----:B------:R-:W3:Y:S01]  /*15da0*/  LDL.64 R108, [R1+0xaa0] ;  /* 0x000aa000016c7983 */ /* 0x000ee20000100a00 */
[----:B------:R-:W-:-:S02]  /*15db0*/  VIADD R8, R32, 0xffffffc2 ;  /* 0xffffffc220087836 */ /* 0x000fc40000000000 */
[----:B------:R-:W1:Y:S03]  /*15dc0*/  LDC R32, c[0x0][0x230] ;  /* 0x00008c00ff207b82 */ /* 0x000e660000000800 */
[----:B------:R-:W-:-:S13]  /*15dd0*/  ISETP.GE.U32.AND P4, PT, R8, 0x7fffffa3, PT ;  /* 0x7fffffa30800780c */ /* 0x000fda0003f86070 */
[----:B--2---:R-:W-:Y:S04]  /*15de0*/  LDGSTS.E [R9+0x13d00], desc[UR14][R26.64], !P4 ;  /* 0x13d000001a097fae */ /* 0x004fe8000e12184e */
[----:B----4-:R-:W-:Y:S04]  /*15df0*/  LDGSTS.E [R9+0x13d80], desc[UR14][R94.64], !P4 ;  /* 0x13d800005e097fae */ /* 0x010fe8000e12184e */
[----:B------:R-:W2:Y:S04]  /*15e00*/  LDL.64 R26, [R1+0xb18] ;  /* 0x000b1800011a7983 */ /* 0x000ea80000100a00 */
[----:B------:R-:W4:Y:S04]  /*15e10*/  LDL.64 R94, [R1+0xb20] ;  /* 0x000b2000015e7983 */ /* 0x000f280000100a00 */
[----:B---3--:R-:W-:Y:S01]  /*15e20*/  LDGSTS.E [R250+0x12200], desc[UR14][R88.64], !P3 ;  /* 0x1220000058fa7fae */ /* 0x008fe2000d92184e */
[----:B------:R-:W-:Y:S01]  /*15e30*/  VIADD R8, R33, 0xffffffd9 ;  /* 0xffffffd921087836 */ /* 0x000fe20000000000 */
[----:B------:R-:W-:Y:S01]  /*15e40*/  ISETP.GE.U32.AND P4, PT, R251, 0x7fffffaa, PT ;  /* 0x7fffffaafb00780c */ /* 0x000fe20003f86070 */
[----:B------:R-:W3:Y:S01]  /*15e50*/  LDC R33, c[0x0][0x230] ;  /* 0x00008c00ff217b82 */ /* 0x000ee20000000800 */
[----:B------:R-:W-:Y:S04]  /*15e60*/  LDGSTS.E [R250+0x12280], desc[UR14][R188.64], !P3 ;  /* 0x12280000bcfa7fae */ /* 0x000fe8000d92184e */
[----:B------:R-:W3:Y:S01]  /*15e70*/  LDL.64 R88, [R1+0xb58] ;  /* 0x000b580001587983 */ /* 0x000ee20000100a00 */
[----:B------:R-:W-:-:S02]  /*15e80*/  ISETP.GE.U32.AND P6, PT, R8, 0x7fffffba, PT ;  /* 0x7fffffba0800780c */ /* 0x000fc40003fc6070 */
[----:B------:R-:W-:Y:S01]  /*15e90*/  IADD3 R8, R5, -0x2b, RZ ;  /* 0xffffffd505087810 */ /* 0x000fe20007ffe0ff */
[----:B------:R-:W3:Y:S01]  /*15ea0*/  LDL.64 R188, [R1+0xb60] ;  /* 0x000b600001bc7983 */ /* 0x000ee20000100a00 */
[----:B------:R-:W3:Y:S02]  /*15eb0*/  LDC R5, c[0x0][0x230] ;  /* 0x00008c00ff057b82 */ /* 0x000ee40000000800 */
[----:B------:R-:W-:Y:S01]  /*15ec0*/  ISETP.GE.U32.AND P5, PT, R8, 0x7fffffb6, PT ;  /* 0x7fffffb60800780c */ /* 0x000fe20003fa6070 */
[----:B------:R-:W-:-:S05]  /*15ed0*/  VIADD R8, R4, 0xffffffd1 ;  /* 0xffffffd104087836 */ /* 0x000fca0000000000 */
[----:B------:R-:W-:Y:S01]  /*15ee0*/  ISETP.GE.U32.AND P2, PT, R8, 0x7fffffb2, PT ;  /* 0x7fffffb20800780c */ /* 0x000fe20003f46070 */
[----:B-1----:R-:W-:Y:S01]  /*15ef0*/  VIADD R8, R32, 0xffffffcd ;  /* 0xffffffcd20087836 */ /* 0x002fe20000000000 */
[----:B------:R-:W-:Y:S01]  /*15f00*/  LDGSTS.E [R250+0x12600], desc[UR14][R92.64], !P6 ;  /* 0x126000005cfa7fae */ /* 0x000fe2000f12184e */
[----:B------:R-:W1:Y:S03]  /*15f10*/  LDC R4, c[0x0][0x230] ;  /* 0x00008c00ff047b82 */ /* 0x000e660000000800 */
[----:B------:R-:W-:Y:S01]  /*15f20*/  ISETP.GE.U32.AND P1, PT, R8, 0x7fffffae, PT ;  /* 0x7fffffae0800780c */ /* 0x000fe20003f26070 */
[----:B------:R-:W-:Y:S04]  /*15f30*/  LDGSTS.E [R250+0x12680], desc[UR14][R204.64], !P6 ;  /* 0x12680000ccfa7fae */ /* 0x000fe8000f12184e */
[----:B------:R-:W-:Y:S01]  /*15f40*/  LDGSTS.E [R250+0x12a00], desc[UR14][R64.64], !P5 ;  /* 0x12a0000040fa7fae */ /* 0x000fe2000e92184e */
[----:B------:R-:W1:Y:S03]  /*15f50*/  LDC R8, c[0x0][0x230] ;  /* 0x00008c00ff087b82 */ /* 0x000e660000000800 */
[----:B------:R-:W3:Y:S04]  /*15f60*/  LDL.64 R92, [R1+0xb98] ;  /* 0x000b9800015c7983 */ /* 0x000ee80000100a00 */
[----:B------:R-:W3:Y:S01]  /*15f70*/  LDL.64 R204, [R1+0xba0] ;  /* 0x000ba00001cc7983 */ /* 0x000ee20000100a00 */
[----:B------:R-:W3:Y:S03]  /*15f80*/  LDC R32, c[0x0][0x230] ;  /* 0x00008c00ff207b82 */ /* 0x000ee60000000800 */
[----:B------:R-:W-:Y:S04]  /*15f90*/  LDGSTS.E [R250+0x12a80], desc[UR14][R218.64], !P5 ;  /* 0x12a80000dafa7fae */ /* 0x000fe8000e92184e */
[----:B------:R-:W-:Y:S04]  /*15fa0*/  LDGSTS.E [R250+0x12e00], desc[UR14][R122.64], !P2 ;  /* 0x12e000007afa7fae */ /* 0x000fe8000d12184e */
[----:B------:R-:W-:Y:S04]  /*15fb0*/  LDGSTS.E [R250+0x12e80], desc[UR14][R108.64], !P2 ;  /* 0x12e800006cfa7fae */ /* 0x000fe8000d12184e */
[----:B------:R-:W-:Y:S04]  /*15fc0*/  LDGSTS.E [R250+0x13200], desc[UR14][R238.64], !P1 ;  /* 0x13200000eefa7fae */ /* 0x000fe8000c92184e */
[----:B------:R-:W-:Y:S04]  /*15fd0*/  LDGSTS.E [R250+0x13280], desc[UR14][R110.64], !P1 ;  /* 0x132800006efa7fae */ /* 0x000fe8000c92184e */
[----:B------:R-:W3:Y:S04]  /*15fe0*/  LDL.64 R108, [R1+0x9e8] ;  /* 0x0009e800016c7983 */ /* 0x000ee80000100a00 */
[----:B------:R-:W3:Y:S01]  /*15ff0*/  LDL.64 R110, [R1+0x9f0] ;  /* 0x0009f000016e7983 */ /* 0x000ee20000100a00 */
[----:B-1----:R-:W-:-:S04]  /*16000*/  IADD3 R8, R8, -0x3b, RZ ;  /* 0xffffffc508087810 */ /* 0x002fc80007ffe0ff */
[----:B------:R-:W-:Y:S01]  /*16010*/  ISETP.GE.U32.AND P3, PT, R8, 0x7fffffa6, PT ;  /* 0x7fffffa60800780c */ /* 0x000fe20003f66070 */
[----:B--2---:R-:W-:Y:S04]  /*16020*/  LDGSTS.E [R250+0x13600], desc[UR14][R26.64], !P4 ;  /* 0x136000001afa7fae */ /* 0x004fe8000e12184e */
[----:B----4-:R-:W-:Y:S04]  /*16030*/  LDGSTS.E [R250+0x13680], desc[UR14][R94.64], !P4 ;  /* 0x136800005efa7fae */ /* 0x010fe8000e12184e */
[----:B------:R-:W2:Y:S04]  /*16040*/  LDL.LU.64 R94, [R1+0x438] ;  /* 0x00043800015e7983 */ /* 0x000ea80000300a00 */
[----:B---3--:R-:W-:Y:S01]  /*16050*/  LDGSTS.E [R250+0x13a00], desc[UR14][R88.64], !P3 ;  /* 0x13a0000058fa7fae */ /* 0x008fe2000d92184e */
[----:B------:R-:W-:-:S02]  /*16060*/  VIADD R8, R5, 0xffffffc1 ;  /* 0xffffffc105087836 */ /* 0x000fc40000000000 */
[----:B------:R-:W1:Y:S01]  /*16070*/  LDC R5, c[0x0][0x230] ;  /* 0x00008c00ff057b82 */ /* 0x000e620000000800 */
[----:B------:R-:W-:Y:S01]  /*16080*/  VIADD R251, R49, 0xffffffd8 ;  /* 0xffffffd831fb7836 */ /* 0x000fe20000000000 */
[----:B------:R-:W-:Y:S04]  /*16090*/  LDGSTS.E [R250+0x13a80], desc[UR14][R188.64], !P3 ;  /* 0x13a80000bcfa7fae */ /* 0x000fe8000d92184e */
[----:B------:R-:W3:Y:S01]  /*160a0*/  LDL.LU.64 R88, [R1+0x430] ;  /* 0x0004300001587983 */ /* 0x000ee20000300a00 */
[----:B------:R-:W-:Y:S01]  /*160b0*/  ISETP.GE.U32.AND P6, PT, R8, 0x7fffffa2, PT ;  /* 0x7fffffa20800780c */ /* 0x000fe20003fc6070 */
[----:B------:R-:W-:Y:S02]  /*160c0*/  VIADD R8, R4, 0xffffffdc ;  /* 0xffffffdc04087836 */ /* 0x000fe40000000000 */
[----:B------:R-:W4:Y:S01]  /*160d0*/  LDC R4, c[0x0][0x230] ;  /* 0x00008c00ff047b82 */ /* 0x000f220000000800 */
[----:B------:R-:W-:Y:S01]  /*160e0*/  ISETP.GE.U32.AND P2, PT, R251, 0x7fffffb9, PT ;  /* 0x7fffffb9fb00780c */ /* 0x000fe20003f46070 */
[----:B------:R-:W3:Y:S01]  /*160f0*/  LDL.LU.64 R64, [R1+0x428] ;  /* 0x0004280001407983 */ /* 0x000ee20000300a00 */
[----:B------:R-:W-:-:S02]  /*16100*/  ISETP.GE.U32.AND P5, PT, R8, 0x7fffffbd, PT ;  /* 0x7fffffbd0800780c */ /* 0x000fc40003fa6070 */
[----:B------:R-:W-:Y:S01]  /*16110*/  IADD3 R8, R48, -0x2c, RZ ;  /* 0xffffffd430087810 */ /* 0x000fe20007ffe0ff */
[----:B------:R-:W-:Y:S01]  /*16120*/  VIADD R251, R33, 0xffffffd0 ;  /* 0xffffffd021fb7836 */ /* 0x000fe20000000000 */
[----:B------:R-:W3:Y:S02]  /*16130*/  LDL.LU.64 R48, [R1+0x420] ;  /* 0x0004200001307983 */ /* 0x000ee40000300a00 */
[----:B------:R-:W-:Y:S01]  /*16140*/  ISETP.GE.U32.AND P1, PT, R8, 0x7fffffb5, PT ;  /* 0x7fffffb50800780c */ /* 0x000fe20003f26070 */
[----:B------:R-:W-:Y:S02]  /*16150*/  VIADD R8, R32, 0xffffffcc ;  /* 0xffffffcc20087836 */ /* 0x000fe40000000000 */
[----:B------:R-:W3:Y:S03]  /*16160*/  LDL.LU.64 R32, [R1+0x418] ;  /* 0x0004180001207983 */ /* 0x000ee60000300a00 */
[----:B------:R-:W-:Y:S01]  /*16170*/  ISETP.GE.U32.AND P3, PT, R8, 0x7fffffad, PT ;  /* 0x7fffffad0800780c */ /* 0x000fe20003f66070 */
[----:B-1----:R-:W-:Y:S01]  /*16180*/  VIADD R8, R5, 0xffffffc8 ;  /* 0xffffffc805087836 */ /* 0x002fe20000000000 */
[----:B------:R-:W-:Y:S04]  /*16190*/  LDGSTS.E [R250+0x13e00], desc[UR14][R92.64], !P6 ;  /* 0x13e000005cfa7fae */ /* 0x000fe8000f12184e */
[----:B------:R-:W-:Y:S01]  /*161a0*/  LDGSTS.E [R250+0x13e80], desc[UR14][R204.64], !P6 ;  /* 0x13e80000ccfa7fae */ /* 0x000fe2000f12184e */
[----:B------:R-:W-:-:S03]  /*161b0*/  ISETP.GE.U32.AND P6, PT, R8, 0x7fffffa9, PT ;  /* 0x7fffffa90800780c */ /* 0x000fc60003fc6070 */
[----:B------:R-:W3:Y:S01]  /*161c0*/  LDL.LU.64 R188, [R1+0x3f0] ;  /* 0x0003f00001bc7983 */ /* 0x000ee20000300a00 */
[----:B----4-:R-:W-:-:S03]  /*161d0*/  IADD3 R8, R4, -0x3c, RZ ;  /* 0xffffffc404087810 */ /* 0x010fc60007ffe0ff */
[----:B------:R-:W4:Y:S04]  /*161e0*/  LDL.LU.64 R204, [R1+0x3e8] ;  /* 0x0003e80001cc7983 */ /* 0x000f280000300a00 */
[----:B------:R-:W4:Y:S04]  /*161f0*/  LDL.LU.64 R218, [R1+0x3e0] ;  /* 0x0003e00001da7983 */ /* 0x000f280000300a00 */
[----:B------:R-:W4:Y:S04]  /*16200*/  LDL.LU.64 R122, [R1+0x3d8] ;  /* 0x0003d800017a7983 */ /* 0x000f280000300a00 */
[----:B------:R-:W4:Y:S04]  /*16210*/  LDL.LU.64 R4, [R1+0x3b8] ;  /* 0x0003b80001047983 */ /* 0x000f280000300a00 */
[----:B------:R-:W-:Y:S04]  /*16220*/  LDGSTS.E [R3+0x12300], desc[UR14][R108.64], !P5 ;  /* 0x123000006c037fae */ /* 0x000fe8000e92184e */
[----:B------:R-:W4:Y:S04]  /*16230*/  LDL.LU.64 R92, [R1+0x3b0] ;  /* 0x0003b000015c7983 */ /* 0x000f280000300a00 */
[----:B------:R2:W-:Y:S01]  /*16240*/  LDGSTS.E [R3+0x12380], desc[UR14][R110.64], !P5 ;  /* 0x123800006e037fae */ /* 0x0005e2000e92184e */
[----:B------:R-:W-:-:S03]  /*16250*/  ISETP.GE.U32.AND P5, PT, R8, 0x7fffffa5, PT ;  /* 0x7fffffa50800780c */ /* 0x000fc60003fa6070 */
[----:B------:R-:W4:Y:S04]  /*16260*/  LDL.LU.64 R108, [R1+0x3a8] ;  /* 0x0003a800016c7983 */ /* 0x000f280000300a00 */
[----:B------:R-:W4:Y:S04]  /*16270*/  LDL.LU.64 R238, [R1+0x3a0] ;  /* 0x0003a00001ee7983 */ /* 0x000f280000300a00 */
[----:B------:R-:W4:Y:S04]  /*16280*/  LDL.LU.64 R26, [R1+0x398] ;  /* 0x00039800011a7983 */ /* 0x000f280000300a00 */
[----:B------:R1:W-:Y:S04]  /*16290*/  STL [R1+0x1468], R9 ;  /* 0x0014680901007387 */ /* 0x0003e80000100800 */
[----:B-1----:R-:W4:Y:S01]  /*162a0*/  LDL.LU.64 R8, [R1+0x3f8] ;  /* 0x0003f80001087983 */ /* 0x002f220000300a00 */
[----:B------:R-:W-:Y:S01]  /*162b0*/  USHF.L.U32 UR9, UR9, 0x5, URZ ;  /* 0x0000000509097899 */ /* 0x000fe2000800063f */
[----:B------:R-:W-:-:S05]  /*162c0*/  ISETP.GE.U32.AND P4, PT, R251, 0x7fffffb1, PT ;  /* 0x7fffffb1fb00780c */ /* 0x000fca0003f86070 */
[----:B------:R-:W-:-:S04]  /*162d0*/  IMAD.U32 R251, RZ, RZ, UR9 ;  /* 0x00000009fffb7e24 */ /* 0x000fc8000f8e00ff */
[----:B--2---:R-:W-:-:S04]  /*162e0*/  IMAD.WIDE R110, R251, 0x4, R94 ;  /* 0x00000004fb6e7825 */ /* 0x004fc800078e025e */
[C---:B---3--:R-:W-:Y:S02]  /*162f0*/  IMAD.WIDE R94, R251.reuse, 0x4, R88 ;  /* 0x00000004fb5e7825 */ /* 0x048fe400078e0258 */
[----:B------:R-:W2:Y:S02]  /*16300*/  LDL.LU.64 R88, [R1+0x378] ;  /* 0x0003780001587983 */ /* 0x000ea40000300a00 */
[C---:B------:R-:W-:Y:S02]  /*16310*/  IMAD.WIDE R64, R251.reuse, 0x4, R64 ;  /* 0x00000004fb407825 */ /* 0x040fe400078e0240 */
[----:B------:R1:W-:Y:S02]  /*16320*/  STL.64 [R1+0xbb8], R110 ;  /* 0x000bb86e01007387 */ /* 0x0003e40000100a00 */
[----:B------:R-:W-:-:S04]  /*16330*/  IMAD.WIDE R48, R251, 0x4, R48 ;  /* 0x00000004fb307825 */ /* 0x000fc800078e0230 */
[C---:B------:R-:W-:Y:S01]  /*16340*/  IMAD.WIDE R32, R251.reuse, 0x4, R32 ;  /* 0x00000004fb207825 */ /* 0x040fe200078e0220 */
[----:B-1----:R-:W3:Y:S03]  /*16350*/  LDL.LU.64 R110, [R1+0x370] ;  /* 0x00037000016e7983 */ /* 0x002ee60000300a00 */
[C---:B------:R-:W-:Y:S01]  /*16360*/  IMAD.WIDE R16, R251.reuse, 0x4, R16 ;  /* 0x00000004fb107825 */ /* 0x040fe200078e0210 */
[----:B------:R1:W-:Y:S03]  /*16370*/  STL.64 [R1+0xbc0], R94 ;  /* 0x000bc05e01007387 */ /* 0x0003e60000100a00 */
[----:B------:R-:W-:-:S04]  /*16380*/  IMAD.WIDE R56, R251, 0x4, R56 ;  /* 0x00000004fb387825 */ /* 0x000fc800078e0238 */
[C---:B------:R-:W-:Y:S01]  /*16390*/  IMAD.WIDE R168, R251.reuse, 0x4, R168 ;  /* 0x00000004fba87825 */ /* 0x040fe200078e02a8 */
[----:B-1----:R-:W3:Y:S04]  /*163a0*/  LDL.LU.64 R94, [R1+0x368] ;  /* 0x00036800015e7983 */ /* 0x002ee80000300a00 */
[----:B------:R1:W-:Y:S04]  /*163b0*/  STL.64 [R1+0xbc8], R64 ;  /* 0x000bc84001007387 */ /* 0x0003e80000100a00 */
[----:B-1----:R-:W3:Y:S04]  /*163c0*/  LDL.LU.64 R64, [R1+0x17b0] ;  /* 0x0017b00001407983 */ /* 0x002ee80000300a00 */
[----:B------:R1:W-:Y:S04]  /*163d0*/  STL.64 [R1+0xbd0], R48 ;  /* 0x000bd03001007387 */ /* 0x0003e80000100a00 */
[----:B-1----:R-:W3:Y:S04]  /*163e0*/  LDL.LU.64 R48, [R1+0x17a8] ;  /* 0x0017a80001307983 */ /* 0x002ee80000300a00 */
[----:B------:R1:W-:Y:S04]  /*163f0*/  STL.64 [R1+0xbd8], R32 ;  /* 0x000bd82001007387 */ /* 0x0003e80000100a00 */
[----:B-1----:R-:W3:Y:S04]  /*16400*/  LDL.LU.64 R32, [R1+0x17a0] ;  /* 0x0017a00001207983 */ /* 0x002ee80000300a00 */
[----:B------:R1:W-:Y:S01]  /*16410*/  STL.64 [R1+0xbe0], R16 ;  /* 0x000be01001007387 */ /* 0x0003e20000100a00 */
[----:B----4-:R-:W-:-:S03]  /*16420*/  IMAD.WIDE R8, R251, 0x4, R8 ;  /* 0x00000004fb087825 */ /* 0x010fc600078e0208 */
[----:B-1----:R-:W4:Y:S04]  /*16430*/  LDL.LU.64 R16, [R1+0x1798] ;  /* 0x0017980001107983 */ /* 0x002f280000300a00 */
[----:B------:R1:W-:Y:S01]  /*16440*/  STL.64 [R1+0xbe8], R56 ;  /* 0x000be83801007387 */ /* 0x0003e20000100a00 */
[----:B------:R-:W-:-:S03]  /*16450*/  IMAD.WIDE R218, R251, 0x4, R218 ;  /* 0x00000004fbda7825 */ /* 0x000fc600078e02da */
[----:B-1----:R-:W4:Y:S04]  /*16460*/  LDL.LU.64 R56, [R1+0x1790] ;  /* 0x0017900001387983 */ /* 0x002f280000300a00 */
[----:B------:R1:W-:Y:S01]  /*16470*/  STL.64 [R1+0xbf0], R168 ;  /* 0x000bf0a801007387 */ /* 0x0003e20000100a00 */
[----:B------:R-:W-:-:S03]  /*16480*/  IMAD.WIDE R122, R251, 0x4, R122 ;  /* 0x00000004fb7a7825 */ /* 0x000fc600078e027a */
[----:B-1----:R-:W4:Y:S04]  /*16490*/  LDL.LU.64 R168, [R1+0x1788] ;  /* 0x0017880001a87983 */ /* 0x002f280000300a00 */
[----:B------:R1:W-:Y:S01]  /*164a0*/  STL.64 [R1+0xbf8], R8 ;  /* 0x000bf80801007387 */ /* 0x0003e20000100a00 */
[----:B------:R-:W-:-:S04]  /*164b0*/  IMAD.WIDE R154, R251, 0x4, R154 ;  /* 0x00000004fb9a7825 */ /* 0x000fc800078e029a */
[----:B-1----:R-:W-:-:S04]  /*164c0*/  IMAD.WIDE R8, R251, 0x4, R188 ;  /* 0x00000004fb087825 */ /* 0x002fc800078e02bc */
[C---:B------:R-:W-:Y:S02]  /*164d0*/  IMAD.WIDE R188, R251.reuse, 0x4, R204 ;  /* 0x00000004fbbc7825 */ /* 0x040fe400078e02cc */
[----:B------:R-:W4:Y:S04]  /*164e0*/  LDL.LU.64 R204, [R1+0x338] ;  /* 0x0003380001cc7983 */ /* 0x000f280000300a00 */
[----:B------:R1:W-:Y:S01]  /*164f0*/  STL.64 [R1+0xc00], R8 ;  /* 0x000c000801007387 */ /* 0x0003e20000100a00 */
[----:B------:R-:W-:-:S04]  /*16500*/  IMAD.WIDE R60, R251, 0x4, R60 ;  /* 0x00000004fb3c7825 */ /* 0x000fc800078e023c */
[C---:B------:R-:W-:Y:S01]  /*16510*/  IMAD.WIDE R58, R251.reuse, 0x4, R58 ;  /* 0x00000004fb3a7825 */ /* 0x040fe200078e023a */
[----:B-1----:R-:W4:Y:S04]  /*16520*/  LDL.LU.64 R8, [R1+0x330] ;  /* 0x0003300001087983 */ /* 0x002f280000300a00 */
[----:B------:R1:W-:Y:S01]  /*16530*/  STL.64 [R1+0xc08], R188 ;  /* 0x000c08bc01007387 */ /* 0x0003e20000100a00 */
[----:B------:R-:W-:-:S03]  /*16540*/  IMAD.WIDE R4, R251, 0x4, R4 ;  /* 0x00000004fb047825 */ /* 0x000fc600078e0204 */
[----:B-1----:R-:W4:Y:S04]  /*16550*/  LDL.LU.64 R188, [R1+0x328] ;  /* 0x0003280001bc7983 */ /* 0x002f280000300a00 */
[----:B------:R1:W-:Y:S04]  /*16560*/  STL.64 [R1+0xc10], R218 ;  /* 0x000c10da01007387 */ /* 0x0003e80000100a00 */
        /* <DEDUP_REMOVED lines=15> */
[C---:B-1----:R-:W-:Y:S02]  /*16660*/  IMAD.WIDE R4, R251.reuse, 0x4, R92 ;  /* 0x00000004fb047825 */ /* 0x042fe400078e025c */
[----:B------:R-:W4:Y:S04]  /*16670*/  LDL.LU.64 R92, [R1+0x2f8] ;  /* 0x0002f800015c7983 */ /* 0x000f280000300a00 */
[----:B------:R1:W-:Y:S01]  /*16680*/  STL.64 [R1+0xc40], R4 ;  /* 0x000c400401007387 */ /* 0x0003e20000100a00 */
[----:B------:R-:W-:-:S03]  /*16690*/  IMAD.WIDE R76, R251, 0x4, R76 ;  /* 0x00000004fb4c7825 */ /* 0x000fc600078e024c */
[----:B-1----:R-:W4:Y:S04]  /*166a0*/  LDL.LU.64 R4, [R1+0x2f0] ;  /* 0x0002f00001047983 */ /* 0x002f280000300a00 */
[----:B------:R1:W-:Y:S01]  /*166b0*/  STL.64 [R1+0xc48], R108 ;  /* 0x000c486c01007387 */ /* 0x0003e20000100a00 */
[----:B--2---:R-:W-:-:S03]  /*166c0*/  IMAD.WIDE R88, R251, 0x4, R88 ;  /* 0x00000004fb587825 */ /* 0x004fc600078e0258 */
        /* <DEDUP_REMOVED lines=13> */
[----:B---3--:R-:W-:-:S04]  /*167a0*/  IMAD.WIDE R110, R251, 0x4, R110 ;  /* 0x00000004fb6e7825 */ /* 0x008fc800078e026e */
[C---:B------:R-:W-:Y:S01]  /*167b0*/  IMAD.WIDE R94, R251.reuse, 0x4, R94 ;  /* 0x00000004fb5e7825 */ /* 0x040fe200078e025e */
[----:B------:R1:W-:Y:S03]  /*167c0*/  STL.64 [R1+0xc80], R110 ;  /* 0x000c806e01007387 */ /* 0x0003e60000100a00 */
[----:B------:R-:W-:-:S04]  /*167d0*/  IMAD.WIDE R158, R251, 0x4, R158 ;  /* 0x00000004fb9e7825 */ /* 0x000fc800078e029e */
[C---:B------:R-:W-:Y:S01]  /*167e0*/  IMAD.WIDE R224, R251.reuse, 0x4, R224 ;  /* 0x00000004fbe07825 */ /* 0x040fe200078e02e0 */
[----:B-1----:R-:W3:Y:S04]  /*167f0*/  LDL.LU.64 R110, [R1+0x2b8] ;  /* 0x0002b800016e7983 */ /* 0x002ee80000300a00 */
[----:B------:R1:W-:Y:S01]  /*16800*/  STL.64 [R1+0xc88], R94 ;  /* 0x000c885e01007387 */ /* 0x0003e20000100a00 */
[----:B------:R-:W-:-:S03]  /*16810*/  IMAD.WIDE R240, R251, 0x4, R240 ;  /* 0x00000004fbf07825 */ /* 0x000fc600078e02f0 */
[----:B-1----:R-:W3:Y:S01]  /*16820*/  LDL.LU.64 R94, [R1+0x2b0] ;  /* 0x0002b000015e7983 */ /* 0x002ee20000300a00 */
[----:B----4-:R-:W-:-:S04]  /*16830*/  IMAD.WIDE R204, R251, 0x4, R204 ;  /* 0x00000004fbcc7825 */ /* 0x010fc800078e02cc */
[----:B--2---:R-:W-:-:S04]  /*16840*/  IMAD.WIDE R76, R251, 0x4, R76 ;  /* 0x00000004fb4c7825 */ /* 0x004fc800078e024c */
[----:B------:R-:W-:-:S05]  /*16850*/  IMAD.WIDE R88, R251, 0x4, R88 ;  /* 0x00000004fb587825 */ /* 0x000fca00078e0258 */
[----:B------:R1:W-:Y:S04]  /*16860*/  STL.64 [R1+0xc90], R88 ;  /* 0x000c905801007387 */ /* 0x0003e80000100a00 */
[----:B-1----:R-:W2:Y:S04]  /*16870*/  LDL.LU.64 R88, [R1+0x2a8] ;  /* 0x0002a80001587983 */ /* 0x002ea80000300a00 */
[----:B------:R1:W-:Y:S04]  /*16880*/  STL.64 [R1+0xc98], R76 ;  /* 0x000c984c01007387 */ /* 0x0003e80000100a00 */
[----:B-1----:R-:W4:Y:S04]  /*16890*/  LDL.LU.64 R76, [R1+0x2a0] ;  /* 0x0002a000014c7983 */ /* 0x002f280000300a00 */
[----:B------:R1:W-:Y:S04]  /*168a0*/  STL.64 [R1+0xca0], R158 ;  /* 0x000ca09e01007387 */ /* 0x0003e80000100a00 */
[----:B-1----:R-:W3:Y:S04]  /*168b0*/  LDL.LU.64 R158, [R1+0x1728] ;  /* 0x00172800019e7983 */ /* 0x002ee80000300a00 */
[----:B------:R1:W-:Y:S04]  /*168c0*/  STL.64 [R1+0xca8], R224 ;  /* 0x000ca8e001007387 */ /* 0x0003e80000100a00 */
[----:B-1----:R-:W2:Y:S04]  /*168d0*/  LDL.LU.64 R224, [R1+0x1720] ;  /* 0x0017200001e07983 */ /* 0x002ea80000300a00 */
[----:B------:R1:W-:Y:S04]  /*168e0*/  STL.64 [R1+0xcb0], R240 ;  /* 0x000cb0f001007387 */ /* 0x0003e80000100a00 */
[----:B-1----:R-:W4:Y:S04]  /*168f0*/  LDL.LU.64 R240, [R1+0x1718] ;  /* 0x0017180001f07983 */ /* 0x002f280000300a00 */
[----:B------:R1:W-:Y:S04]  /*16900*/  STL.64 [R1+0xcb8], R204 ;  /* 0x000cb8cc01007387 */ /* 0x0003e80000100a00 */
[----:B-1----:R-:W3:Y:S01]  /*16910*/  LDL.LU.64 R204, [R1+0x1710] ;  /* 0x0017100001cc7983 */ /* 0x002ee20000300a00 */
[----:B------:R-:W-:-:S05]  /*16920*/  IMAD.WIDE R8, R251, 0x4, R8 ;  /* 0x00000004fb087825 */ /* 0x000fca00078e0208 */
[----:B------:R1:W-:Y:S01]  /*16930*/  STL.64 [R1+0xcc0], R8 ;  /* 0x000cc00801007387 */ /* 0x0003e20000100a00 */
[----:B------:R-:W-:-:S04]  /*16940*/  IMAD.WIDE R206, R251, 0x4, R206 ;  /* 0x00000004fbce7825 */ /* 0x000fc800078e02ce */
[C---:B-1----:R-:W-:Y:S02]  /*16950*/  IMAD.WIDE R8, R251.reuse, 0x4, R188 ;  /* 0x00000004fb087825 */ /* 0x042fe400078e02bc */
[----:B------:R-:W4:Y:S04]  /*16960*/  LDL.LU.64 R188, [R1+0x278] ;  /* 0x0002780001bc7983 */ /* 0x000f280000300a00 */
[----:B------:R1:W-:Y:S01]  /*16970*/  STL.64 [R1+0xcc8], R8 ;  /* 0x000cc80801007387 */ /* 0x0003e20000100a00 */
[----:B------:R-:W-:-:S04]  /*16980*/  IMAD.WIDE R190, R251, 0x4, R190 ;  /* 0x00000004fbbe7825 */ /* 0x000fc800078e02be */
[C---:B------:R-:W-:Y:S01]  /*16990*/  IMAD.WIDE R174, R251.reuse, 0x4, R174 ;  /* 0x00000004fbae7825 */ /* 0x040fe200078e02ae */
[----:B-1----:R-:W4:Y:S03]  /*169a0*/  LDL.LU.64 R8, [R1+0x270] ;  /* 0x0002700001087983 */ /* 0x002f260000300a00 */
[----:B------:R-:W-:-:S04]  /*169b0*/  IMAD.WIDE R92, R251, 0x4, R92 ;  /* 0x00000004fb5c7825 */ /* 0x000fc800078e025c */
[----:B--2---:R-:W-:-:S04]  /*169c0*/  IMAD.WIDE R224, R251, 0x4, R224 ;  /* 0x00000004fbe07825 */ /* 0x004fc800078e02e0 */
[----:B---3--:R-:W-:-:S05]  /*169d0*/  IMAD.WIDE R204, R251, 0x4, R204 ;  /* 0x00000004fbcc7825 */ /* 0x008fca00078e02cc */
[----:B------:R1:W-:Y:S04]  /*169e0*/  STL.64 [R1+0xcd0], R204 ;  /* 0x000cd0cc01007387 */ /* 0x0003e80000100a00 */
[----:B-1----:R-:W2:Y:S04]  /*169f0*/  LDL.LU.64 R204, [R1+0x268] ;  /* 0x0002680001cc7983 */ /* 0x002ea80000300a00 */
        /* <DEDUP_REMOVED lines=9> */
[----:B-1----:R-:W2:Y:S01]  /*16a90*/  LDL.LU.64 R92, [R1+0x16e8] ;  /* 0x0016e800015c7983 */ /* 0x002ea20000300a00 */
[----:B------:R-:W-:-:S04]  /*16aa0*/  IMAD.WIDE R4, R251, 0x4, R4 ;  /* 0x00000004fb047825 */ /* 0x000fc800078e0204 */
[C---:B------:R-:W-:Y:S01]  /*16ab0*/  IMAD.WIDE R108, R251.reuse, 0x4, R108 ;  /* 0x00000004fb6c7825 */ /* 0x040fe200078e026c */
[----:B------:R1:W-:Y:S03]  /*16ac0*/  STL.64 [R1+0xd00], R4 ;  /* 0x000d000401007387 */ /* 0x0003e60000100a00 */
[----:B------:R-:W-:-:S04]  /*16ad0*/  IMAD.WIDE R158, R251, 0x4, R158 ;  /* 0x00000004fb9e7825 */ /* 0x000fc800078e029e */
[C---:B------:R-:W-:Y:S01]  /*16ae0*/  IMAD.WIDE R142, R251.reuse, 0x4, R142 ;  /* 0x00000004fb8e7825 */ /* 0x040fe200078e028e */
[----:B-1----:R-:W3:Y:S03]  /*16af0*/  LDL.LU.64 R4, [R1+0x238] ;  /* 0x0002380001047983 */ /* 0x002ee60000300a00 */
[C---:B------:R-:W-:Y:S01]  /*16b00*/  IMAD.WIDE R184, R251.reuse, 0x4, R184 ;  /* 0x00000004fbb87825 */ /* 0x040fe200078e02b8 */
[----:B------:R1:W-:Y:S03]  /*16b10*/  STL.64 [R1+0xd08], R108 ;  /* 0x000d086c01007387 */ /* 0x0003e60000100a00 */
[----:B------:R-:W-:-:S04]  /*16b20*/  IMAD.WIDE R126, R251, 0x4, R126 ;  /* 0x00000004fb7e7825 */ /* 0x000fc800078e027e */
[C---:B------:R-:W-:Y:S01]  /*16b30*/  IMAD.WIDE R110, R251.reuse, 0x4, R110 ;  /* 0x00000004fb6e7825 */ /* 0x040fe200078e026e */
[----:B-1----:R-:W3:Y:S03]  /*16b40*/  LDL.LU.64 R108, [R1+0x230] ;  /* 0x00023000016c7983 */ /* 0x002ee60000300a00 */
[----:B------:R-:W-:-:S04]  /*16b50*/  IMAD.WIDE R94, R251, 0x4, R94 ;  /* 0x00000004fb5e7825 */ /* 0x000fc800078e025e */
[----:B------:R-:W-:-:S04]  /*16b60*/  IMAD.WIDE R88, R251, 0x4, R88 ;  /* 0x00000004fb587825 */ /* 0x000fc800078e0258 */
[----:B----4-:R-:W-:-:S04]  /*16b70*/  IMAD.WIDE R76, R251, 0x4, R76 ;  /* 0x00000004fb4c7825 */ /* 0x010fc800078e024c */
[----:B------:R-:W-:-:S04]  /*16b80*/  IMAD.WIDE R172, R251, 0x4, R172 ;  /* 0x00000004fbac7825 */ /* 0x000fc800078e02ac */
[----:B------:R-:W-:-:S04]  /*16b90*/  IMAD.WIDE R78, R251, 0x4, R78 ;  /* 0x00000004fb4e7825 */ /* 0x000fc800078e024e */
[----:B------:R-:W-:-:S04]  /*16ba0*/  IMAD.WIDE R62, R251, 0x4, R62 ;  /* 0x00000004fb3e7825 */ /* 0x000fc800078e023e */
[----:B------:R-:W-:-:S04]  /*16bb0*/  IMAD.WIDE R188, R251, 0x4, R188 ;  /* 0x00000004fbbc7825 */ /* 0x000fc800078e02bc */
[----:B--2---:R-:W-:-:S05]  /*16bc0*/  IMAD.WIDE R92, R251, 0x4, R92 ;  /* 0x00000004fb5c7825 */ /* 0x004fca00078e025c */
[----:B------:R1:W-:Y:S04]  /*16bd0*/  STL.64 [R1+0xd10], R92 ;  /* 0x000d105c01007387 */ /* 0x0003e80000100a00 */
[----:B-1----:R-:W2:Y:S04]  /*16be0*/  LDL.LU.64 R92, [R1+0x228] ;  /* 0x00022800015c7983 */ /* 0x002ea80000300a00 */
[----:B------:R1:W-:Y:S04]  /*16bf0*/  STL.64 [R1+0xd18], R158 ;  /* 0x000d189e01007387 */ /* 0x0003e80000100a00 */
[----:B-1----:R-:W4:Y:S04]  /*16c00*/  LDL.LU.64 R158, [R1+0x16e0] ;  /* 0x0016e000019e7983 */ /* 0x002f280000300a00 */
[----:B------:R1:W-:Y:S04]  /*16c10*/  STL.64 [R1+0xd20], R142 ;  /* 0x000d208e01007387 */ /* 0x0003e80000100a00 */
[----:B-1----:R-:W4:Y:S04]  /*16c20*/  LDL.LU.64 R142, [R1+0x16d8] ;  /* 0x0016d800018e7983 */ /* 0x002f280000300a00 */
[----:B------:R1:W-:Y:S04]  /*16c30*/  STL.64 [R1+0xd28], R184 ;  /* 0x000d28b801007387 */ /* 0x0003e80000100a00 */
[----:B-1----:R-:W2:Y:S04]  /*16c40*/  LDL.LU.64 R184, [R1+0x220] ;  /* 0x0002200001b87983 */ /* 0x002ea80000300a00 */
        /* <DEDUP_REMOVED lines=8> */
[----:B------:R1:W-:Y:S02]  /*16cd0*/  STL.64 [R1+0xd50], R76 ;  /* 0x000d504c01007387 */ /* 0x0003e40000100a00 */
[----:B-1----:R-:W-:-:S02]  /*16ce0*/  IMAD.WIDE R76, R251, 0x4, R200 ;  /* 0x00000004fb4c7825 */ /* 0x002fc400078e02c8 */
[----:B------:R-:W4:Y:S04]  /*16cf0*/  LDL.LU.64 R200, [R1+0x1f0] ;  /* 0x0001f00001c87983 */ /* 0x000f280000300a00 */
        /* <DEDUP_REMOVED lines=9> */
[----:B-1----:R-:W4:Y:S01]  /*16d90*/  LDL.LU.64 R188, [R1+0x16a8] ;  /* 0x0016a80001bc7983 */ /* 0x002f220000300a00 */
[----:B------:R-:W-:-:S04]  /*16da0*/  IMAD.WIDE R8, R251, 0x4, R8 ;  /* 0x00000004fb087825 */ /* 0x000fc800078e0208 */
[C---:B------:R-:W-:Y:S01]  /*16db0*/  IMAD.WIDE R204, R251.reuse, 0x4, R204 ;  /* 0x00000004fbcc7825 */ /* 0x040fe200078e02cc */
[----:B------:R-:W-:Y:S03]  /*16dc0*/  STL.64 [R1+0xd80], R8 ;  /* 0x000d800801007387 */ /* 0x000fe60000100a00 */
[C---:B------:R-:W-:Y:S01]  /*16dd0*/  IMAD.WIDE R46, R251.reuse, 0x4, R46 ;  /* 0x00000004fb2e7825 */ /* 0x040fe200078e022e */
[----:B------:R1:W-:Y:S03]  /*16de0*/  STL.64 [R1+0xd88], R204 ;  /* 0x000d88cc01007387 */ /* 0x0003e60000100a00 */
[----:B------:R-:W-:-:S04]  /*16df0*/  IMAD.WIDE R30, R251, 0x4, R30 ;  /* 0x00000004fb1e7825 */ /* 0x000fc800078e021e */
[C---:B------:R-:W-:Y:S01]  /*16e00*/  IMAD.WIDE R14, R251.reuse, 0x4, R14 ;  /* 0x00000004fb0e7825 */ /* 0x040fe200078e020e */
[----:B-1----:R-:W4:Y:S03]  /*16e10*/  LDL.LU.64 R204, [R1+0x1b8] ;  /* 0x0001b80001cc7983 */ /* 0x002f260000300a00 */
[----:B------:R-:W-:-:S04]  /*16e20*/  IMAD.WIDE R72, R251, 0x4, R72 ;  /* 0x00000004fb487825 */ /* 0x000fc800078e0248 */
[----:B---3--:R-:W-:-:S04]  /*16e30*/  IMAD.WIDE R4, R251, 0x4, R4 ;  /* 0x00000004fb047825 */ /* 0x008fc800078e0204 */
[----:B------:R-:W-:-:S04]  /*16e40*/  IMAD.WIDE R108, R251, 0x4, R108 ;  /* 0x00000004fb6c7825 */ /* 0x000fc800078e026c */
[----:B------:R-:W-:-:S04]  /*16e50*/  IMAD.WIDE R26, R251, 0x4, R26 ;  /* 0x00000004fb1a7825 */ /* 0x000fc800078e021a */
[----:B------:R-:W-:-:S04]  /*16e60*/  IMAD.WIDE R138, R251, 0x4, R138 ;  /* 0x00000004fb8a7825 */ /* 0x000fc800078e028a */
[----:B------:R-:W-:-:S04]  /*16e70*/  IMAD.WIDE R42, R251, 0x4, R42 ;  /* 0x00000004fb2a7825 */ /* 0x000fc800078e022a */
[----:B------:R-:W-:-:S04]  /*16e80*/  IMAD.WIDE R6, R251, 0x4, R6 ;  /* 0x00000004fb067825 */ /* 0x000fc800078e0206 */
[----:B--2---:R-:W-:-:S04]  /*16e90*/  IMAD.WIDE R184, R251, 0x4, R184 ;  /* 0x00000004fbb87825 */ /* 0x004fc800078e02b8 */
[----:B----4-:R-:W-:-:S04]  /*16ea0*/  IMAD.WIDE R200, R251, 0x4, R200 ;  /* 0x00000004fbc87825 */ /* 0x010fc800078e02c8 */
[----:B------:R-:W-:-:S04]  /*16eb0*/  IMAD.WIDE R76, R251, 0x4, R76 ;  /* 0x00000004fb4c7825 */ /* 0x000fc800078e024c */
[----:B------:R-:W-:-:S04]  /*16ec0*/  IMAD.WIDE R172, R251, 0x4, R172 ;  /* 0x00000004fbac7825 */ /* 0x000fc800078e02ac */
[C---:B------:R-:W-:Y:S02]  /*16ed0*/  IMAD.WIDE R8, R251.reuse, 0x4, R188 ;  /* 0x00000004fb087825 */ /* 0x040fe400078e02bc */
[----:B------:R-:W2:Y:S04]  /*16ee0*/  LDL.LU.64 R188, [R1+0x1b0] ;  /* 0x0001b00001bc7983 */ /* 0x000ea80000300a00 */
[----:B------:R1:W-:Y:S04]  /*16ef0*/  STL.64 [R1+0xd90], R8 ;  /* 0x000d900801007387 */ /* 0x0003e80000100a00 */
[----:B-1----:R-:W3:Y:S04]  /*16f00*/  LDL.LU.64 R8, [R1+0x1a8] ;  /* 0x0001a80001087983 */ /* 0x002ee80000300a00 */
        /* <DEDUP_REMOVED lines=9> */
[----:B------:R1:W-:Y:S02]  /*16fa0*/  STL.64 [R1+0xdc0], R108 ;  /* 0x000dc06c01007387 */ /* 0x0003e40000100a00 */
[----:B-1----:R-:W-:-:S02]  /*16fb0*/  IMAD.WIDE R4, R251, 0x4, R92 ;  /* 0x00000004fb047825 */ /* 0x002fc400078e025c */
[----:B------:R-:W4:Y:S04]  /*16fc0*/  LDL.LU.64 R108, [R1+0x178] ;  /* 0x00017800016c7983 */ /* 0x000f280000300a00 */
        /* <DEDUP_REMOVED lines=24> */
[----:B------:R1:W-:Y:S03]  /*17150*/  STL.64 [R1+0x1d8], R238 ;  /* 0x0001d8ee01007387 */ /* 0x0003e60000100a00 */
[----:B------:R-:W-:-:S04]  /*17160*/  IMAD.WIDE R170, R251, 0x4, R170 ;  /* 0x00000004fbaa7825 */ /* 0x000fc800078e02aa */
[C---:B------:R-:W-:Y:S01]  /*17170*/  IMAD.WIDE R222, R251.reuse, 0x4, R222 ;  /* 0x00000004fbde7825 */ /* 0x040fe200078e02de */
[----:B-1----:R-:W4:Y:S03]  /*17180*/  LDL.LU.64 R238, [R1+0x1650] ;  /* 0x0016500001ee7983 */ /* 0x002f260000300a00 */
[C---:B------:R-:W-:Y:S01]  /*17190*/  IMAD.WIDE R204, R251.reuse, 0x4, R204 ;  /* 0x00000004fbcc7825 */ /* 0x040fe200078e02cc */
[----:B------:R1:W-:Y:S04]  /*171a0*/  STL.64 [R1+0x1d0], R186 ;  /* 0x0001d0ba01007387 */ /* 0x0003e80000100a00 */
[----:B-1----:R-:W4:Y:S01]  /*171b0*/  LDL.LU.64 R186, [R1+0xf8] ;  /* 0x0000f80001ba7983 */ /* 0x002f220000300a00 */
[----:B--2---:R-:W-:-:S03]  /*171c0*/  IMAD.WIDE R188, R251, 0x4, R188 ;  /* 0x00000004fbbc7825 */ /* 0x004fc600078e02bc */
[----:B------:R1:W-:Y:S04]  /*171d0*/  STL.64 [R1+0x1c8], R170 ;  /* 0x0001c8aa01007387 */ /* 0x0003e80000100a00 */
[----:B-1----:R-:W2:Y:S01]  /*171e0*/  LDL.LU.64 R170, [R1+0xf0] ;  /* 0x0000f00001aa7983 */ /* 0x002ea20000300a00 */
[----:B---3--:R-:W-:-:S03]  /*171f0*/  IMAD.WIDE R8, R251, 0x4, R8 ;  /* 0x00000004fb087825 */ /* 0x008fc600078e0208 */
[----:B------:R1:W-:Y:S04]  /*17200*/  STL.64 [R1+0x1c0], R222 ;  /* 0x0001c0de01007387 */ /* 0x0003e80000100a00 */
[----:B-1----:R-:W3:Y:S04]  /*17210*/  LDL.LU.64 R222, [R1+0x1648] ;  /* 0x0016480001de7983 */ /* 0x002ee80000300a00 */
[----:B------:R1:W-:Y:S04]  /*17220*/  STL.64 [R1+0xe38], R204 ;  /* 0x000e38cc01007387 */ /* 0x0003e80000100a00 */
[----:B-1----:R-:W3:Y:S04]  /*17230*/  LDL.LU.64 R204, [R1+0x1640] ;  /* 0x0016400001cc7983 */ /* 0x002ee80000300a00 */
[----:B------:R1:W-:Y:S01]  /*17240*/  STL.64 [R1+0xe40], R188 ;  /* 0x000e40bc01007387 */ /* 0x0003e20000100a00 */
[----:B------:R-:W-:-:S03]  /*17250*/  IMAD.WIDE R156, R251, 0x4, R156 ;  /* 0x00000004fb9c7825 */ /* 0x000fc600078e029c */
[----:B-1----:R-:W3:Y:S04]  /*17260*/  LDL.LU.64 R188, [R1+0x1638] ;  /* 0x0016380001bc7983 */ /* 0x002ee80000300a00 */
[----:B------:R1:W-:Y:S01]  /*17270*/  STL.64 [R1+0xe48], R8 ;  /* 0x000e480801007387 */ /* 0x0003e20000100a00 */
[----:B------:R-:W-:-:S04]  /*17280*/  IMAD.WIDE R140, R251, 0x4, R140 ;  /* 0x00000004fb8c7825 */ /* 0x000fc800078e028c */
[----:B------:R-:W-:-:S04]  /*17290*/  IMAD.WIDE R124, R251, 0x4, R124 ;  /* 0x00000004fb7c7825 */ /* 0x000fc800078e027c */
[----:B------:R-:W-:-:S04]  /*172a0*/  IMAD.WIDE R60, R251, 0x4, R60 ;  /* 0x00000004fb3c7825 */ /* 0x000fc800078e023c */
[----:B------:R-:W-:-:S04]  /*172b0*/  IMAD.WIDE R44, R251, 0x4, R44 ;  /* 0x00000004fb2c7825 */ /* 0x000fc800078e022c */
[----:B------:R-:W-:-:S04]  /*172c0*/  IMAD.WIDE R28, R251, 0x4, R28 ;  /* 0x00000004fb1c7825 */ /* 0x000fc800078e021c */
[----:B----4-:R-:W-:-:S04]  /*172d0*/  IMAD.WIDE R108, R251, 0x4, R108 ;  /* 0x00000004fb6c7825 */ /* 0x010fc800078e026c */
[----:B------:R-:W-:-:S04]  /*172e0*/  IMAD.WIDE R92, R251, 0x4, R92 ;  /* 0x00000004fb5c7825 */ /* 0x000fc800078e025c */
[----:B------:R-:W-:-:S04]  /*172f0*/  IMAD.WIDE R12, R251, 0x4, R12 ;  /* 0x00000004fb0c7825 */ /* 0x000fc800078e020c */
[----:B------:R-:W-:-:S04]  /*17300*/  IMAD.WIDE R4, R251, 0x4, R4 ;  /* 0x00000004fb047825 */ /* 0x000fc800078e0204 */
[----:B------:R-:W-:-:S04]  /*17310*/  IMAD.WIDE R154, R251, 0x4, R154 ;  /* 0x00000004fb9a7825 */ /* 0x000fc800078e029a */
[----:B------:R-:W-:-:S04]  /*17320*/  IMAD.WIDE R42, R251, 0x4, R42 ;  /* 0x00000004fb2a7825 */ /* 0x000fc800078e022a */
[----:B------:R-:W-:-:S04]  /*17330*/  IMAD.WIDE R88, R251, 0x4, R88 ;  /* 0x00000004fb587825 */ /* 0x000fc800078e0258 */
[----:B------:R-:W-:-:S04]  /*17340*/  IMAD.WIDE R6, R251, 0x4, R6 ;  /* 0x00000004fb067825 */ /* 0x000fc800078e0206 */
[C---:B-1----:R-:W-:Y:S02]  /*17350*/  IMAD.WIDE R8, R251.reuse, 0x4, R172 ;  /* 0x00000004fb087825 */ /* 0x042fe400078e02ac */
[----:B------:R-:W4:Y:S04]  /*17360*/  LDL.LU.64 R172, [R1+0x1630] ;  /* 0x0016300001ac7983 */ /* 0x000f280000300a00 */
[----:B------:R1:W-:Y:S02]  /*17370*/  STL.64 [R1+0xe50], R8 ;  /* 0x000e500801007387 */ /* 0x0003e40000100a00 */
[C---:B-1----:R-:W-:Y:S02]  /*17380*/  IMAD.WIDE R8, R251.reuse, 0x4, R58 ;  /* 0x00000004fb087825 */ /* 0x042fe400078e023a */
[----:B------:R-:W3:Y:S04]  /*17390*/  LDL.LU.64 R58, [R1+0xb8] ;  /* 0x0000b800013a7983 */ /* 0x000ee80000300a00 */
[----:B------:R1:W-:Y:S01]  /*173a0*/  STL.64 [R1+0xe58], R8 ;  /* 0x000e580801007387 */ /* 0x0003e20000100a00 */
[----:B------:R-:W-:-:S03]  /*173b0*/  IMAD.WIDE R76, R251, 0x4, R76 ;  /* 0x00000004fb4c7825 */ /* 0x000fc600078e024c */
        /* <DEDUP_REMOVED lines=40> */
[C---:B--2---:R-:W-:Y:S01]  /*17640*/  IMAD.WIDE R170, R251.reuse, 0x4, R170 ;  /* 0x00000004fbaa7825 */ /* 0x044fe200078e02aa */
[----:B------:R1:W-:Y:S03]  /*17650*/  STL.64 [R1+0xee8], R220 ;  /* 0x000ee8dc01007387 */ /* 0x0003e60000100a00 */
[----:B------:R-:W-:-:S04]  /*17660*/  IMAD.WIDE R138, R251, 0x4, R138 ;  /* 0x00000004fb8a7825 */ /* 0x000fc800078e028a */
[C---:B------:R-:W-:Y:S01]  /*17670*/  IMAD.WIDE R122, R251.reuse, 0x4, R122 ;  /* 0x00000004fb7a7825 */ /* 0x040fe200078e027a */
[----:B-1----:R-:W2:Y:S04]  /*17680*/  LDL.LU.64 R220, [R1+0x15b0] ;  /* 0x0015b00001dc7983 */ /* 0x002ea80000300a00 */
[----:B------:R1:W-:Y:S01]  /*17690*/  STL.64 [R1+0xef0], R202 ;  /* 0x000ef0ca01007387 */ /* 0x0003e20000100a00 */
[----:B------:R-:W-:-:S03]  /*176a0*/  IMAD.WIDE R106, R251, 0x4, R106 ;  /* 0x00000004fb6a7825 */ /* 0x000fc600078e026a */
[----:B-1----:R-:W2:Y:S04]  /*176b0*/  LDL.LU.64 R202, [R1+0x15a8] ;  /* 0x0015a80001ca7983 */ /* 0x002ea80000300a00 */
[----:B------:R1:W-:Y:S01]  /*176c0*/  STL.64 [R1+0xef8], R186 ;  /* 0x000ef8ba01007387 */ /* 0x0003e20000100a00 */
[----:B------:R-:W-:-:S03]  /*176d0*/  IMAD.WIDE R90, R251, 0x4, R90 ;  /* 0x00000004fb5a7825 */ /* 0x000fc600078e025a */
[----:B-1----:R-:W2:Y:S04]  /*176e0*/  LDL.LU.64 R186, [R1+0x15a0] ;  /* 0x0015a00001ba7983 */ /* 0x002ea80000300a00 */
[----:B------:R1:W-:Y:S01]  /*176f0*/  STL.64 [R1+0xf00], R170 ;  /* 0x000f00aa01007387 */ /* 0x0003e20000100a00 */
[----:B------:R-:W-:-:S03]  /*17700*/  IMAD.WIDE R74, R251, 0x4, R74 ;  /* 0x00000004fb4a7825 */ /* 0x000fc600078e024a */
[----:B-1----:R-:W2:Y:S01]  /*17710*/  LDL.LU.64 R170, [R1+0x1598] ;  /* 0x0015980001aa7983 */ /* 0x002ea20000300a00 */
[----:B---3--:R-:W-:-:S04]  /*17720*/  IMAD.WIDE R58, R251, 0x4, R58 ;  /* 0x00000004fb3a7825 */ /* 0x008fc800078e023a */
[----:B----4-:R-:W-:-:S04]  /*17730*/  IMAD.WIDE R8, R251, 0x4, R8 ;  /* 0x00000004fb087825 */ /* 0x010fc800078e0208 */
[----:B------:R-:W-:-:S05]  /*17740*/  IMAD.WIDE R154, R251, 0x4, R154 ;  /* 0x00000004fb9a7825 */ /* 0x000fca00078e029a */
[----:B------:R1:W-:Y:S04]  /*17750*/  STL.64 [R1+0xe8], R154 ;  /* 0x0000e89a01007387 */ /* 0x0003e80000100a00 */
[----:B-1----:R-:W3:Y:S04]  /*17760*/  LDL.LU.64 R154, [R1+0x1590] ;  /* 0x00159000019a7983 */ /* 0x002ee80000300a00 */
[----:B------:R1:W-:Y:S04]  /*17770*/  STL.64 [R1+0xe0], R138 ;  /* 0x0000e08a01007387 */ /* 0x0003e80000100a00 */
[----:B-1----:R-:W4:Y:S04]  /*17780*/  LDL.LU.64 R138, [R1+0x1588] ;  /* 0x00158800018a7983 */ /* 0x002f280000300a00 */
[----:B------:R1:W-:Y:S04]  /*17790*/  STL.64 [R1+0xd8], R122 ;  /* 0x0000d87a01007387 */ /* 0x0003e80000100a00 */
[----:B-1----:R-:W2:Y:S04]  /*177a0*/  LDL.LU.64 R122, [R1+0x1580] ;  /* 0x00158000017a7983 */ /* 0x002ea80000300a00 */
        /* <DEDUP_REMOVED lines=8> */
[----:B------:R1:W-:Y:S02]  /*17830*/  STL.64 [R1+0xb0], R8 ;  /* 0x0000b00801007387 */ /* 0x0003e40000100a00 */
[----:B-1----:R-:W-:-:S02]  /*17840*/  IMAD.WIDE R8, R251, 0x4, R42 ;  /* 0x00000004fb087825 */ /* 0x002fc400078e022a */
[----:B------:R-:W4:Y:S04]  /*17850*/  LDL.LU.64 R42, [R1+0x1558] ;  /* 0x00155800012a7983 */ /* 0x000f280000300a00 */
[----:B------:R1:W-:Y:S02]  /*17860*/  STL.64 [R1+0xa8], R8 ;  /* 0x0000a80801007387 */ /* 0x0003e40000100a00 */
[C---:B-1----:R-:W-:Y:S02]  /*17870*/  IMAD.WIDE R8, R251.reuse, 0x4, R26 ;  /* 0x00000004fb087825 */ /* 0x042fe400078e021a */
[----:B------:R-:W2:Y:S04]  /*17880*/  LDL.LU.64 R26, [R1+0x1550] ;  /* 0x00155000011a7983 */ /* 0x000ea80000300a00 */
[----:B------:R1:W-:Y:S02]  /*17890*/  STL.64 [R1+0xa0], R8 ;  /* 0x0000a00801007387 */ /* 0x0003e40000100a00 */
[----:B-1----:R-:W-:-:S02]  /*178a0*/  IMAD.WIDE R8, R251, 0x4, R218 ;  /* 0x00000004fb087825 */ /* 0x002fc400078e02da */
[----:B------:R-:W3:Y:S04]  /*178b0*/  LDL.LU.64 R218, [R1+0x1548] ;  /* 0x0015480001da7983 */ /* 0x000ee80000300a00 */
[----:B------:R1:W-:Y:S02]  /*178c0*/  STL.64 [R1+0x98], R8 ;  /* 0x0000980801007387 */ /* 0x0003e40000100a00 */
[C---:B-1----:R-:W-:Y:S02]  /*178d0*/  IMAD.WIDE R8, R251.reuse, 0x4, R10 ;  /* 0x00000004fb087825 */ /* 0x042fe400078e020a */
[----:B------:R-:W4:Y:S04]  /*178e0*/  LDL.LU.64 R10, [R1+0x1540] ;  /* 0x00154000010a7983 */ /* 0x000f280000300a00 */
[----:B------:R1:W-:Y:S02]  /*178f0*/  STL.64 [R1+0x90], R8 ;  /* 0x0000900801007387 */ /* 0x0003e40000100a00 */
[----:B-1----:R-:W-:-:S02]  /*17900*/  IMAD.WIDE R8, R251, 0x4, R104 ;  /* 0x00000004fb087825 */ /* 0x002fc400078e0268 */
[----:B------:R-:W2:Y:S04]  /*17910*/  LDL.LU.64 R104, [R1+0x1538] ;  /* 0x0015380001687983 */ /* 0x000ea80000300a00 */
[----:B------:R1:W-:Y:S01]  /*17920*/  STL.64 [R1+0xf68], R8 ;  /* 0x000f680801007387 */ /* 0x0003e20000100a00 */
[----:B------:R-:W-:-:S04]  /*17930*/  IMAD.WIDE R4, R251, 0x4, R4 ;  /* 0x00000004fb047825 */ /* 0x000fc800078e0204 */
[C---:B-1----:R-:W-:Y:S02]  /*17940*/  IMAD.WIDE R8, R251.reuse, 0x4, R234 ;  /* 0x00000004fb087825 */ /* 0x042fe400078e02ea */
[----:B------:R-:W4:Y:S04]  /*17950*/  LDL.LU.64 R234, [R1+0x1530] ;  /* 0x0015300001ea7983 */ /* 0x000f280000300a00 */
[----:B------:R3:W-:Y:S01]  /*17960*/  STL.64 [R1+0xf70], R8 ;  /* 0x000f700801007387 */ /* 0x0007e20000100a00 */
[----:B------:R-:W-:-:S04]  /*17970*/  IMAD.WIDE R72, R251, 0x4, R72 ;  /* 0x00000004fb487825 */ /* 0x000fc800078e0248 */
[C---:B---3--:R-:W-:Y:S02]  /*17980*/  IMAD.WIDE R8, R251.reuse, 0x4, R218 ;  /* 0x00000004fb087825 */ /* 0x048fe400078e02da */
        /* <DEDUP_REMOVED lines=19> */
[----:B------:R1:W-:Y:S04]  /*17ac0*/  STL.64 [R1+0x48], R4 ;  /* 0x0000480401007387 */ /* 0x0003e80000100a00 */
[----:B------:R2:W-:Y:S01]  /*17ad0*/  STL.64 [R1+0x40], R8 ;  /* 0x0000400801007387 */ /* 0x0005e20000100a00 */
[----:B-1----:R-:W-:-:S04]  /*17ae0*/  IMAD.WIDE R4, R251, 0x4, R6 ;  /* 0x00000004fb047825 */ /* 0x002fc800078e0206 */
[C---:B--2---:R-:W-:Y:S02]  /*17af0*/  IMAD.WIDE R8, R251.reuse, 0x4, R104 ;  /* 0x00000004fb087825 */ /* 0x044fe400078e0268 */
[----:B------:R-:W2:Y:S02]  /*17b00*/  LDL.LU.64 R104, [R1+0x14f0] ;  /* 0x0014f00001687983 */ /* 0x000ea40000300a00 */
[C---:B------:R-:W-:Y:S02]  /*17b10*/  IMAD.WIDE R6, R251.reuse, 0x4, R88 ;  /* 0x00000004fb067825 */ /* 0x040fe400078e0258 */
[----:B------:R-:W3:Y:S04]  /*17b20*/  LDL.LU.64 R88, [R1+0x14e8] ;  /* 0x0014e80001587983 */ /* 0x000ee80000300a00 */
[----:B------:R1:W-:Y:S04]  /*17b30*/  STL.64 [R1+0x20], R72 ;  /* 0x0000204801007387 */ /* 0x0003e80000100a00 */
[----:B-1----:R-:W2:Y:S04]  /*17b40*/  LDL.LU.64 R72, [R1+0x14e0] ;  /* 0x0014e00001487983 */ /* 0x002ea80000300a00 */
[----:B------:R-:W-:Y:S04]  /*17b50*/  STL.64 [R1+0x38], R4 ;  /* 0x0000380401007387 */ /* 0x000fe80000100a00 */
[----:B------:R1:W-:Y:S02]  /*17b60*/  STL.64 [R1+0x1478], R4 ;  /* 0x0014780401007387 */ /* 0x0003e40000100a00 */
[----:B-1----:R-:W-:-:S02]  /*17b70*/  IMAD.WIDE R4, R251, 0x4, R56 ;  /* 0x00000004fb047825 */ /* 0x002fc400078e0238 */
[----:B------:R-:W3:Y:S04]  /*17b80*/  LDL.LU.64 R56, [R1+0x14d8] ;  /* 0x0014d80001387983 */ /* 0x000ee80000300a00 */
[----:B------:R-:W-:Y:S04]  /*17b90*/  STL.64 [R1+0x30], R8 ;  /* 0x0000300801007387 */ /* 0x000fe80000100a00 */
[----:B------:R-:W-:Y:S04]  /*17ba0*/  STL.64 [R1+0x1480], R8 ;  /* 0x0014800801007387 */ /* 0x000fe80000100a00 */
[----:B------:R1:W-:Y:S02]  /*17bb0*/  STL.64 [R1+0x18], R4 ;  /* 0x0000180401007387 */ /* 0x0003e40000100a00 */
[----:B-1----:R-:W-:-:S02]  /*17bc0*/  IMAD.WIDE R4, R251, 0x4, R248 ;  /* 0x00000004fb047825 */ /* 0x002fc400078e02f8 */
[----:B------:R-:W4:Y:S04]  /*17bd0*/  LDL.LU.64 R248, [R1+0x14d0] ;  /* 0x0014d00001f87983 */ /* 0x000f280000300a00 */
[----:B------:R-:W-:Y:S04]  /*17be0*/  STL.64 [R1+0x28], R6 ;  /* 0x0000280601007387 */ /* 0x000fe80000100a00 */
[----:B------:R1:W-:Y:S04]  /*17bf0*/  STL.64 [R1+0x1488], R6 ;  /* 0x0014880601007387 */ /* 0x0003e80000100a00 */
[----:B------:R1:W-:Y:S02]  /*17c00*/  STL.64 [R1+0x10], R4 ;  /* 0x0000100401007387 */ /* 0x0003e40000100a00 */
[----:B-1----:R-:W-:-:S02]  /*17c10*/  IMAD.WIDE R6, R251, 0x4, R40 ;  /* 0x00000004fb067825 */ /* 0x002fc400078e0228 */
[----:B------:R-:W2:Y:S02]  /*17c20*/  LDL.LU.64 R40, [R1+0x14c8] ;  /* 0x0014c80001287983 */ /* 0x000ea40000300a00 */
[C---:B------:R-:W-:Y:S02]  /*17c30*/  IMAD.WIDE R4, R251.reuse, 0x4, R24 ;  /* 0x00000004fb047825 */ /* 0x040fe400078e0218 */
[----:B------:R-:W3:Y:S04]  /*17c40*/  LDL.LU.64 R24, [R1+0x14c0] ;  /* 0x0014c00001187983 */ /* 0x000ee80000300a00 */
[----:B------:R1:W-:Y:S04]  /*17c50*/  STL.64 [R1+0x8], R6 ;  /* 0x0000080601007387 */ /* 0x0003e80000100a00 */
[----:B------:R-:W2:Y:S04]  /*17c60*/  LDL.64 R8, [R1+0xa68] ;  /* 0x000a680001087983 */ /* 0x000ea80000100a00 */
[----:B-1----:R-:W2:Y:S04]  /*17c70*/  LDL.64 R6, [R1+0xa30] ;  /* 0x000a300001067983 */ /* 0x002ea80000100a00 */
[----:B------:R1:W-:Y:S04]  /*17c80*/  STL.64 [R1], R4 ;  /* 0x0000000401007387 */ /* 0x0003e80000100a00 */
[----:B-1----:R-:W2:Y:S01]  /*17c90*/  LDL.64 R4, [R1+0xa70] ;  /* 0x000a700001047983 */ /* 0x002ea20000100a00 */
[----:B----4-:R-:W-:-:S05]  /*17ca0*/  IMAD.WIDE R248, R251, 0x4, R248 ;  /* 0x00000004fbf87825 */ /* 0x010fca00078e02f8 */
[----:B------:R1:W-:Y:S04]  /*17cb0*/  STL.64 [R1+0x1490], R248 ;  /* 0x001490f801007387 */ /* 0x0003e80000100a00 */
[----:B-1----:R-:W4:Y:S01]  /*17cc0*/  LDL.64 R248, [R1+0xa28] ;  /* 0x000a280001f87983 */ /* 0x002f220000100a00 */
[----:B------:R-:W-:-:S04]  /*17cd0*/  IMAD.WIDE R10, R251, 0x4, R10 ;  /* 0x00000004fb0a7825 */ /* 0x000fc800078e020a */
[C---:B------:R-:W-:Y:S01]  /*17ce0*/  IMAD.WIDE R12, R251.reuse, 0x4, R12 ;  /* 0x00000004fb0c7825 */ /* 0x040fe200078e020c */
[----:B------:R-:W-:Y:S03]  /*17cf0*/  STL.64 [R1+0x1498], R10 ;  /* 0x0014980a01007387 */ /* 0x000fe60000100a00 */
        /* <DEDUP_REMOVED lines=10> */
[C---:B---3--:R-:W-:Y:S01]  /*17da0*/  IMAD.WIDE R24, R251.reuse, 0x4, R24 ;  /* 0x00000004fb187825 */ /* 0x048fe200078e0218 */
[----:B------:R-:W-:Y:S03]  /*17db0*/  STL.64 [R1+0x13d8], R22 ;  /* 0x0013d81601007387 */ /* 0x000fe60000100a00 */
[C---:B------:R-:W-:Y:S01]  /*17dc0*/  IMAD.WIDE R38, R251.reuse, 0x4, R38 ;  /* 0x00000004fb267825 */ /* 0x040fe200078e0226 */
[----:B------:R1:W-:Y:S03]  /*17dd0*/  STL.64 [R1+0x14b8], R24 ;  /* 0x0014b81801007387 */ /* 0x0003e60000100a00 */
        /* <DEDUP_REMOVED lines=19> */
[----:B------:R-:W-:Y:S04]  /*17f10*/  STL.64 [R1+0x1428], R182 ;  /* 0x001428b601007387 */ /* 0x000fe80000100a00 */
[----:B------:R3:W-:Y:S04]  /*17f20*/  STL.64 [R1+0x1430], R198 ;  /* 0x001430c601007387 */ /* 0x0007e80000100a00 */
[----:B-1----:R-:W2:Y:S04]  /*17f30*/  LDL.64 R24, [R1+0xaa8] ;  /* 0x000aa80001187983 */ /* 0x002ea80000100a00 */
[----:B------:R-:W2:Y:S04]  /*17f40*/  LDL.64 R16, [R1+0xab0] ;  /* 0x000ab00001107983 */ /* 0x000ea80000100a00 */
[----:B------:R-:W2:Y:S04]  /*17f50*/  LDL.64 R14, [R1+0xae8] ;  /* 0x000ae800010e7983 */ /* 0x000ea80000100a00 */
[----:B------:R-:W2:Y:S04]  /*17f60*/  LDL.64 R12, [R1+0xaf0] ;  /* 0x000af000010c7983 */ /* 0x000ea80000100a00 */
[----:B------:R-:W2:Y:S01]  /*17f70*/  LDL.64 R10, [R1+0xb28] ;  /* 0x000b2800010a7983 */ /* 0x000ea20000100a00 */
[----:B------:R-:W-:Y:S01]  /*17f80*/  IMAD.WIDE R216, R251, 0x4, R216 ;  /* 0x00000004fbd87825 */ /* 0x000fe200078e02d8 */
[----:B------:R-:W-:-:S02]  /*17f90*/  UIADD3 UR6, UR6, -0x40, URZ ;  /* 0xffffffc006067890 */ /* 0x000fc4000fffe03f */
[----:B---3--:R-:W3:Y:S01]  /*17fa0*/  LDL.64 R198, [R1+0xc38] ;  /* 0x000c380001c67983 */ /* 0x008ee20000100a00 */
[----:B------:R-:W-:-:S03]  /*17fb0*/  IMAD.WIDE R232, R251, 0x4, R232 ;  /* 0x00000004fbe87825 */ /* 0x000fc600078e02e8 */
[----:B------:R-:W3:Y:S01]  /*17fc0*/  LDL.64 R182, [R1+0xc78] ;  /* 0x000c780001b67983 */ /* 0x000ee20000100a00 */
[----:B------:R-:W-:-:S03]  /*17fd0*/  IMAD.WIDE R212, R251, 0x4, R212 ;  /* 0x00000004fbd47825 */ /* 0x000fc600078e02d4 */
[----:B------:R-:W3:Y:S04]  /*17fe0*/  LDL.64 R166, [R1+0xcb8] ;  /* 0x000cb80001a67983 */ /* 0x000ee80000100a00 */
        /* <DEDUP_REMOVED lines=11> */
[----:B----4-:R1:W-:Y:S04]  /*180a0*/  LDGSTS.E [R3+0x12700], desc[UR14][R248.64], !P2 ;  /* 0x12700000f8037fae */ /* 0x0103e8000d12184e */
[----:B--2---:R1:W-:Y:S04]  /*180b0*/  LDGSTS.E [R3+0x12780], desc[UR14][R6.64], !P2 ;  /* 0x1278000006037fae */ /* 0x0043e8000d12184e */
[----:B------:R1:W-:Y:S04]  /*180c0*/  LDGSTS.E [R3+0x12b00], desc[UR14][R8.64], !P1 ;  /* 0x12b0000008037fae */ /* 0x0003e8000c92184e */
[----:B------:R-:W2:Y:S04]  /*180d0*/  LDL.64 R248, [R1+0xb30] ;  /* 0x000b300001f87983 */ /* 0x000ea80000100a00 */
[----:B------:R-:W4:Y:S04]  /*180e0*/  LDL.64 R6, [R1+0xb68] ;  /* 0x000b680001067983 */ /* 0x000f280000100a00 */
[----:B------:R1:W-:Y:S04]  /*180f0*/  LDGSTS.E [R3+0x12b80], desc[UR14][R4.64], !P1 ;  /* 0x12b8000004037fae */ /* 0x0003e8000c92184e */
[----:B------:R-:W3:Y:S04]  /*18100*/  LDL.64 R8, [R1+0xb70] ;  /* 0x000b700001087983 */ /* 0x000ee80000100a00 */
[----:B------:R-:W3:Y:S01]  /*18110*/  LDL.64 R4, [R1+0xba8] ;  /* 0x000ba80001047983 */ /* 0x000ee20000100a00 */
[----:B------:R-:W-:-:S03]  /*18120*/  UISETP.GE.U32.AND UP0, UPT, UR6, 0x7fffffa1, UPT ;  /* 0x7fffffa10600788c */ /* 0x000fc6000bf06070 */
[----:B------:R1:W-:Y:S03]  /*18130*/  STL.64 [R1+0x1438], R216 ;  /* 0x001438d801007387 */ /* 0x0003e60000100a00 */
[----:B------:R-:W-:Y:S01]  /*18140*/  PLOP3.LUT P2, PT, PT, PT, UP0, 0x80, 0x0 ;  /* 0x000000000000781c */ /* 0x000fe20003f4f008 */
[----:B-1----:R-:W3:Y:S04]  /*18150*/  LDL.64 R216, [R1+0xbf8] ;  /* 0x000bf80001d87983 */ /* 0x002ee80000100a00 */
[----:B------:R1:W-:Y:S04]  /*18160*/  STL.64 [R1+0x1440], R232 ;  /* 0x001440e801007387 */ /* 0x0003e80000100a00 */
[----:B-1----:R-:W3:Y:S04]  /*18170*/  LDL.64 R232, [R1+0xbb8] ;  /* 0x000bb80001e87983 */ /* 0x002ee80000100a00 */
[----:B------:R1:W-:Y:S04]  /*18180*/  STL.64 [R1+0x1448], R212 ;  /* 0x001448d401007387 */ /* 0x0003e80000100a00 */
[----:B-1----:R-:W3:Y:S04]  /*18190*/  LDL.64 R212, [R1+0xbb0] ;  /* 0x000bb00001d47983 */ /* 0x002ee80000100a00 */
[----:B------:R1:W-:Y:S04]  /*181a0*/  LDGSTS.E [R3+0x12f00], desc[UR14][R24.64], !P4 ;  /* 0x12f0000018037fae */ /* 0x0003e8000e12184e */
[----:B------:R1:W-:Y:S04]  /*181b0*/  LDGSTS.E [R3+0x12f80], desc[UR14][R16.64], !P4 ;  /* 0x12f8000010037fae */ /* 0x0003e8000e12184e */
[----:B------:R1:W-:Y:S04]  /*181c0*/  LDGSTS.E [R3+0x13300], desc[UR14][R14.64], !P3 ;  /* 0x133000000e037fae */ /* 0x0003e8000d92184e */
[----:B------:R-:W3:Y:S04]  /*181d0*/  LDL.LU.64 R24, [R1+0x14b8] ;  /* 0x0014b80001187983 */ /* 0x000ee80000300a00 */
[----:B------:R-:W3:Y:S04]  /*181e0*/  LDL.LU.64 R16, [R1+0x14b0] ;  /* 0x0014b00001107983 */ /* 0x000ee80000300a00 */
[----:B------:R-:W3:Y:S04]  /*181f0*/  LDL.LU.64 R14, [R1+0x14a8] ;  /* 0x0014a800010e7983 */ /* 0x000ee80000300a00 */
[----:B------:R1:W-:Y:S04]  /*18200*/  LDGSTS.E [R3+0x13380], desc[UR14][R12.64], !P3 ;  /* 0x133800000c037fae */ /* 0x0003e8000d92184e */
[----:B------:R1:W-:Y:S04]  /*18210*/  LDGSTS.E [R3+0x13700], desc[UR14][R10.64], !P6 ;  /* 0x137000000a037fae */ /* 0x0003e8000f12184e */
[----:B------:R-:W3:Y:S04]  /*18220*/  LDL.LU.64 R12, [R1+0x14a0] ;  /* 0x0014a000010c7983 */ /* 0x000ee80000300a00 */
[----:B------:R-:W3:Y:S04]  /*18230*/  LDL.LU.64 R10, [R1+0x1498] ;  /* 0x00149800010a7983 */ /* 0x000ee80000300a00 */
[----:B--2---:R1:W-:Y:S04]  /*18240*/  LDGSTS.E [R3+0x13780], desc[UR14][R248.64], !P6 ;  /* 0x13780000f8037fae */ /* 0x0043e8000f12184e */
[----:B----4-:R1:W-:Y:S04]  /*18250*/  LDGSTS.E [R3+0x13b00], desc[UR14][R6.64], !P5 ;  /* 0x13b0000006037fae */ /* 0x0103e8000e92184e */
[----:B------:R-:W2:Y:S04]  /*18260*/  LDL.LU.64 R248, [R1+0x1490] ;  /* 0x0014900001f87983 */ /* 0x000ea80000300a00 */
[----:B------:R-:W4:Y:S04]  /*18270*/  LDL.LU.64 R6, [R1+0x1488] ;  /* 0x0014880001067983 */ /* 0x000f280000300a00 */
[----:B---3--:R1:W-:Y:S04]  /*18280*/  LDGSTS.E [R3+0x13b80], desc[UR14][R8.64], !P5 ;  /* 0x13b8000008037fae */ /* 0x0083e8000e92184e */
[----:B------:R1:W-:Y:S04]  /*18290*/  LDGSTS.E [R3+0x13f00], desc[UR14][R4.64], !P2 ;  /* 0x13f0000004037fae */ /* 0x0003e8000d12184e */
[----:B------:R-:W3:Y:S04]  /*182a0*/  LDL.LU.64 R8, [R1+0x1480] ;  /* 0x0014800001087983 */ /* 0x000ee80000300a00 */
[----:B------:R-:W2:Y:S01]  /*182b0*/  LDL.LU.64 R4, [R1+0x1478] ;  /* 0x0014780001047983 */ /* 0x000ea20000300a00 */
[----:B------:R-:W-:-:S13]  /*182c0*/  PLOP3.LUT P1, PT, PT, PT, UP0, 0x80, 0x0 ;  /* 0x000000000000781c */ /* 0x000fda0003f2f008 */
[----:B------:R1:W-:Y:S04]  /*182d0*/  LDGSTS.E [R3+0x13f80], desc[UR14][R212.64], !P1 ;  /* 0x13f80000d4037fae */ /* 0x0003e8000c92184e */
[----:B------:R-:W0:Y:S04]  /*182e0*/  LDGDEPBAR ;  /* 0x00000000000079af */ /* 0x000e280000000000 */
[----:B------:R1:W-:Y:S04]  /*182f0*/  LDGSTS.E [R0+0x8000], desc[UR14][R232.64], P0 ;  /* 0x08000000e8007fae */ /* 0x0003e8000812184e */
        /* <DEDUP_REMOVED lines=15> */
[----:B--2---:R1:W-:Y:S01]  /*183f0*/  LDGSTS.E [R0+0xc000], desc[UR14][R4.64], P0 ;  /* 0x0c00000004007fae */ /* 0x0043e2000812184e */
[----:B------:R-:W-:-:S03]  /*18400*/  IMAD.WIDE R40, R251, 0x4, R40 ;  /* 0x00000004fb287825 */ /* 0x000fc600078e0228 */
[----:B------:R1:W-:Y:S01]  /*18410*/  LDGSTS.E [R0+0xc400], desc[UR14][R248.64], P0 ;  /* 0x0c400000f8007fae */ /* 0x0003e2000812184e */
[----:B------:R-:W-:-:S03]  /*18420*/  IMAD.WIDE R56, R251, 0x4, R56 ;  /* 0x00000004fb387825 */ /* 0x000fc600078e0238 */
[----:B------:R1:W-:Y:S04]  /*18430*/  LDGSTS.E [R0+0xc800], desc[UR14][R24.64], P0 ;  /* 0x0c80000018007fae */ /* 0x0003e8000812184e */
[----:B------:R-:W2:Y:S04]  /*18440*/  LDL.LU.64 R4, [R1+0x1470] ;  /* 0x0014700001047983 */ /* 0x000ea80000300a00 */
[----:B------:R-:W2:Y:S04]  /*18450*/  LDL.64 R232, [R1+0xbc0] ;  /* 0x000bc00001e87983 */ /* 0x000ea80000100a00 */
[----:B------:R-:W4:Y:S04]  /*18460*/  LDL.64 R216, [R1+0xc00] ;  /* 0x000c000001d87983 */ /* 0x000f280000100a00 */
        /* <DEDUP_REMOVED lines=13> */
[----:B------:R-:W3:Y:S01]  /*18540*/  LDL.64 R18, [R1+0xf80] ;  /* 0x000f800001127983 */ /* 0x000ee20000100a00 */
[----:B------:R-:W-:-:S03]  /*18550*/  IMAD.WIDE R72, R251, 0x4, R72 ;  /* 0x00000004fb487825 */ /* 0x000fc600078e0248 */
[----:B------:R1:W-:Y:S01]  /*18560*/  LDGSTS.E [R0+0xcc00], desc[UR14][R40.64], P0 ;  /* 0x0cc0000028007fae */ /* 0x0003e2000812184e */
        /* <DEDUP_REMOVED lines=19> */
[----:B------:R1:W-:Y:S04]  /*186a0*/  LDGSTS.E [R0+0xf400], desc[UR14][R200.64], P0 ;  /* 0x0f400000c8007fae */ /* 0x0003e8000812184e */
[----:B------:R1:W-:Y:S04]  /*186b0*/  LDGSTS.E [R0+0xf800], desc[UR14][R218.64], P0 ;  /* 0x0f800000da007fae */ /* 0x0003e8000812184e */
[----:B------:R1:W-:Y:S04]  /*186c0*/  LDGSTS.E [R0+0xfc00], desc[UR14][R234.64], P0 ;  /* 0x0fc00000ea007fae */ /* 0x0003e8000812184e */
[----:B--2---:R1:W-:Y:S04]  /*186d0*/  LDGSTS.E [R5+0x8080], desc[UR14][R232.64], P0 ;  /* 0x08080000e8057fae */ /* 0x0043e8000812184e */
[----:B----4-:R1:W-:Y:S04]  /*186e0*/  LDGSTS.E [R5+0x8480], desc[UR14][R216.64], P0 ;  /* 0x08480000d8057fae */ /* 0x0103e8000812184e */
[----:B---3--:R1:W-:Y:S04]  /*186f0*/  LDGSTS.E [R5+0x8880], desc[UR14][R198.64], P0 ;  /* 0x08880000c6057fae */ /* 0x0083e8000812184e */
        /* <DEDUP_REMOVED lines=13> */
[----:B------:R1:W-:Y:S01]  /*187d0*/  LDGSTS.E [R5+0xc080], desc[UR14][R8.64], P0 ;  /* 0x0c08000008057fae */ /* 0x0003e2000812184e */
[----:B------:R-:W-:-:S03]  /*187e0*/  IMAD.WIDE R26, R251, 0x4, R26 ;  /* 0x00000004fb1a7825 */ /* 0x000fc600078e021a */
[----:B------:R1:W-:Y:S01]  /*187f0*/  LDGSTS.E [R5+0xc480], desc[UR14][R10.64], P0 ;  /* 0x0c4800000a057fae */ /* 0x0003e2000812184e */
[----:B------:R-:W-:-:S03]  /*18800*/  IMAD.WIDE R42, R251, 0x4, R42 ;  /* 0x00000004fb2a7825 */ /* 0x000fc600078e022a */
[----:B------:R1:W-:Y:S04]  /*18810*/  LDGSTS.E [R5+0xc880], desc[UR14][R26.64], P0 ;  /* 0x0c8800001a057fae */ /* 0x0003e8000812184e */
[----:B------:R-:W2:Y:S04]  /*18820*/  LDL.LU R9, [R1+0x1468] ;  /* 0x0014680001097983 */ /* 0x000ea80000300800 */
[----:B------:R-:W2:Y:S04]  /*18830*/  LDL.64 R232, [R1+0xbc8] ;  /* 0x000bc80001e87983 */ /* 0x000ea80000100a00 */
[----:B------:R-:W3:Y:S04]  /*18840*/  LDL.64 R216, [R1+0xc08] ;  /* 0x000c080001d87983 */ /* 0x000ee80000100a00 */
        /* <DEDUP_REMOVED lines=13> */
[----:B------:R-:W4:Y:S01]  /*18920*/  LDL.64 R18, [R1+0x68] ;  /* 0x0000680001127983 */ /* 0x000f220000100a00 */
        /* <DEDUP_REMOVED lines=25> */
[----:B--2---:R1:W-:Y:S04]  /*18ac0*/  LDGSTS.E [R9+0x8100], desc[UR14][R232.64], P0 ;  /* 0x08100000e8097fae */ /* 0x0043e8000812184e */
[----:B---3--:R1:W-:Y:S04]  /*18ad0*/  LDGSTS.E [R9+0x8500], desc[UR14][R216.64], P0 ;  /* 0x08500000d8097fae */ /* 0x0083e8000812184e */
[----:B----4-:R1:W-:Y:S04]  /*18ae0*/  LDGSTS.E [R9+0x8900], desc[UR14][R198.64], P0 ;  /* 0x08900000c6097fae */ /* 0x0103e8000812184e */
        /* <DEDUP_REMOVED lines=18> */
[----:B------:R-:W2:Y:S04]  /*18c10*/  LDL.LU.64 R6, [R1+0x1460] ;  /* 0x0014600001067983 */ /* 0x000ea80000300a00 */
        /* <DEDUP_REMOVED lines=41> */
[----:B------:R1:W-:Y:S01]  /*18eb0*/  LDGSTS.E [R9+0xfd00], desc[UR14][R238.64], P0 ;  /* 0x0fd00000ee097fae */ /* 0x0003e2000812184e */
[----:B------:R-:W-:-:S04]  /*18ec0*/  IMAD.WIDE R30, R251, 0x4, R30 ;  /* 0x00000004fb1e7825 */ /* 0x000fc800078e021e */
[----:B------:R-:W-:-:S04]  /*18ed0*/  IMAD.WIDE R46, R251, 0x4, R46 ;  /* 0x00000004fb2e7825 */ /* 0x000fc800078e022e */
[C---:B------:R-:W-:Y:S01]  /*18ee0*/  IMAD.WIDE R62, R251.reuse, 0x4, R62 ;  /* 0x00000004fb3e7825 */ /* 0x040fe200078e023e */
[----:B------:R-:W4:Y:S04]  /*18ef0*/  LDL.64 R8, [R1] ;  /* 0x0000000001087983 */ /* 0x000f280000100a00 */
[----:B--2---:R1:W-:Y:S04]  /*18f00*/  LDGSTS.E [R6+0x8180], desc[UR14][R212.64], P0 ;  /* 0x08180000d4067fae */ /* 0x0043e8000812184e */
[----:B---3--:R1:W-:Y:S04]  /*18f10*/  LDGSTS.E [R6+0x8580], desc[UR14][R232.64], P0 ;  /* 0x08580000e8067fae */ /* 0x0083e8000812184e */
[----:B----4-:R1:W-:Y:S04]  /*18f20*/  LDGSTS.E [R6+0x8980], desc[UR14][R216.64], P0 ;  /* 0x08980000d8067fae */ /* 0x0103e8000812184e */
[----:B------:R-:W2:Y:S04]  /*18f30*/  LDL.64 R212, [R1+0xbd8] ;  /* 0x000bd80001d47983 */ /* 0x000ea80000100a00 */
[----:B------:R-:W3:Y:S04]  /*18f40*/  LDL.64 R232, [R1+0xc18] ;  /* 0x000c180001e87983 */ /* 0x000ee80000100a00 */
[----:B------:R1:W-:Y:S04]  /*18f50*/  LDGSTS.E [R6+0x8d80], desc[UR14][R198.64], P0 ;  /* 0x08d80000c6067fae */ /* 0x0003e8000812184e */
[----:B------:R-:W4:Y:S04]  /*18f60*/  LDL.64 R216, [R1+0xc58] ;  /* 0x000c580001d87983 */ /* 0x000f280000100a00 */
        /* <DEDUP_REMOVED lines=25> */
[----:B------:R-:W4:Y:S01]  /*19100*/  LDL.64 R20, [R1+0x58] ;  /* 0x0000580001147983 */ /* 0x000f220000100a00 */
[----:B------:R-:W-:-:S03]  /*19110*/  IMAD.WIDE R78, R251, 0x4, R78 ;  /* 0x00000004fb4e7825 */ /* 0x000fc600078e024e */
[----:B------:R1:W-:Y:S04]  /*19120*/  LDGSTS.E [R6+0xc580], desc[UR14][R14.64], P0 ;  /* 0x0c5800000e067fae */ /* 0x0003e8000812184e */
        /* <DEDUP_REMOVED lines=23> */
[----:B------:R1:W-:Y:S04]  /*192a0*/  LDGSTS.E [R6+0xf980], desc[UR14][R224.64], P0 ;  /* 0x0f980000e0067fae */ /* 0x0003e8000812184e */
[----:B------:R1:W-:Y:S04]  /*192b0*/  LDGSTS.E [R6+0xfd80], desc[UR14][R240.64], P0 ;  /* 0x0fd80000f0067fae */ /* 0x0003e8000812184e */
[----:B--2---:R1:W-:Y:S04]  /*192c0*/  LDGSTS.E [R250+0x8200], desc[UR14][R212.64], P0 ;  /* 0x08200000d4fa7fae */ /* 0x0043e8000812184e */
[----:B---3--:R1:W-:Y:S04]  /*192d0*/  LDGSTS.E [R250+0x8600], desc[UR14][R232.64], P0 ;  /* 0x08600000e8fa7fae */ /* 0x0083e8000812184e */
[----:B----4-:R1:W-:Y:S01]  /*192e0*/  LDGSTS.E [R250+0x8a00], desc[UR14][R216.64], P0 ;  /* 0x08a00000d8fa7fae */ /* 0x0103e2000812184e */
[----:B------:R-:W-:-:S03]  /*192f0*/  IMAD.WIDE R32, R251, 0x4, R32 ;  /* 0x00000004fb207825 */ /* 0x000fc600078e0220 */
[----:B------:R-:W2:Y:S04]  /*19300*/  LDL.64 R212, [R1+0xc60] ;  /* 0x000c600001d47983 */ /* 0x000ea80000100a00 */
[----:B------:R1:W-:Y:S01]  /*19310*/  LDGSTS.E [R250+0x8e00], desc[UR14][R198.64], P0 ;  /* 0x08e00000c6fa7fae */ /* 0x0003e2000812184e */
[----:B------:R-:W-:-:S03]  /*19320*/  IMAD.WIDE R48, R251, 0x4, R48 ;  /* 0x00000004fb307825 */ /* 0x000fc600078e0230 */
[----:B------:R-:W3:Y:S04]  /*19330*/  LDL.64 R232, [R1+0xca0] ;  /* 0x000ca00001e87983 */ /* 0x000ee80000100a00 */
[----:B------:R1:W-:Y:S01]  /*19340*/  LDGSTS.E [R250+0x9200], desc[UR14][R182.64], P0 ;  /* 0x09200000b6fa7fae */ /* 0x0003e2000812184e */
[----:B------:R-:W-:-:S03]  /*19350*/  IMAD.WIDE R64, R251, 0x4, R64 ;  /* 0x00000004fb407825 */ /* 0x000fc600078e0240 */
[----:B------:R-:W4:Y:S04]  /*19360*/  LDL.64 R216, [R1+0xce0] ;  /* 0x000ce00001d87983 */ /* 0x000f280000100a00 */
        /* <DEDUP_REMOVED lines=33> */
[----:B------:R1:W-:Y:S04]  /*19580*/  LDGSTS.E [R250+0xc200], desc[UR14][R18.64], P0 ;  /* 0x0c20000012fa7fae */ /* 0x0003e8000812184e */
[----:B------:R-:W2:Y:S04]  /*19590*/  LDL.64 R20, [R1+0xbe0] ;  /* 0x000be00001147983 */ /* 0x000ea80000100a00 */
[----:B------:R1:W-:Y:S04]  /*195a0*/  LDGSTS.E [R250+0xc600], desc[UR14][R16.64], P0 ;  /* 0x0c60000010fa7fae */ /* 0x0003e8000812184e */
[----:B------:R-:W3:Y:S04]  /*195b0*/  LDL.64 R18, [R1+0xc20] ;  /* 0x000c200001127983 */ /* 0x000ee80000100a00 */
        /* <DEDUP_REMOVED lines=19> */
[----:B------:R-:W4:Y:S01]  /*196f0*/  LDL.64 R22, [R1+0x10] ;  /* 0x0000100001167983 */ /* 0x000f220000100a00 */
[----:B------:R-:W-:-:S04]  /*19700*/  IMAD.WIDE R68, R251, 0x4, R68 ;  /* 0x00000004fb447825 */ /* 0x000fc800078e0244 */
        /* <DEDUP_REMOVED lines=21> */
[----:B------:R-:W-:Y:S02]  /*19860*/  IMAD.WIDE R246, R251, 0x4, R246 ;  /* 0x00000004fbf67825 */ /* 0x000fe400078e02f6 */
[----:B------:R-:W4:Y:S04]  /*19870*/  LDL.64 R250, [R1+0x8] ;  /* 0x0000080001fa7983 */ /* 0x000f280000100a00 */
[----:B--2---:R1:W-:Y:S04]  /*19880*/  LDGSTS.E [R7+0x8280], desc[UR14][R20.64], P0 ;  /* 0x0828000014077fae */ /* 0x0043e8000812184e */
[----:B---3--:R1:W-:Y:S04]  /*19890*/  LDGSTS.E [R7+0x8680], desc[UR14][R18.64], P0 ;  /* 0x0868000012077fae */ /* 0x0083e8000812184e */
[----:B------:R-:W2:Y:S04]  /*198a0*/  LDL.LU.64 R20, [R1+0x1458] ;  /* 0x0014580001147983 */ /* 0x000ea80000300a00 */
[----:B------:R1:W-:Y:S04]  /*198b0*/  LDGSTS.E [R7+0x8a80], desc[UR14][R212.64], P0 ;  /* 0x08a80000d4077fae */ /* 0x0003e8000812184e */
[----:B------:R-:W3:Y:S04]  /*198c0*/  LDL.LU.64 R18, [R1+0x1450] ;  /* 0x0014500001127983 */ /* 0x000ee80000300a00 */
[----:B------:R1:W-:Y:S04]  /*198d0*/  LDGSTS.E [R7+0x8e80], desc[UR14][R232.64], P0 ;  /* 0x08e80000e8077fae */ /* 0x0003e8000812184e */
        /* <DEDUP_REMOVED lines=13> */
[----:B------:R-:W4:Y:S04]  /*199b0*/  LDL.64 R212, [R1+0xc28] ;  /* 0x000c280001d47983 */ /* 0x000f280000100a00 */
        /* <DEDUP_REMOVED lines=29> */
[----:B------:R-:W3:Y:S04]  /*19b90*/  LDL.64 R6, [R1+0xbe8] ;  /* 0x000be80001067983 */ /* 0x000ee80000100a00 */
[----:B---3--:R1:W-:Y:S04]  /*19ba0*/  LDGSTS.E [R3+0x8300], desc[UR14][R6.64], P0 ;  /* 0x0830000006037fae */ /* 0x0083e8000812184e */
[----:B----4-:R1:W-:Y:S04]  /*19bb0*/  LDGSTS.E [R3+0x8700], desc[UR14][R212.64], P0 ;  /* 0x08700000d4037fae */ /* 0x0103e8000812184e */
[----:B--2---:R1:W-:Y:S04]  /*19bc0*/  LDGSTS.E [R3+0x8b00], desc[UR14][R232.64], P0 ;  /* 0x08b00000e8037fae */ /* 0x0043e8000812184e */
[----:B------:R1:W-:Y:S04]  /*19bd0*/  LDGSTS.E [R3+0x8f00], desc[UR14][R216.64], P0 ;  /* 0x08f00000d8037fae */ /* 0x0003e8000812184e */
        /* <DEDUP_REMOVED lines=44> */
[----:B------:R1:W-:Y:S04]  /*19ea0*/  STL [R1+0x980], RZ ;  /* 0x000980ff01007387 */ /* 0x0003e80000100800 */
[----:B------:R1:W-:Y:S04]  /*19eb0*/  STL [R1+0x984], RZ ;  /* 0x000984ff01007387 */ /* 0x0003e80000100800 */
[----:B--2---:R1:W-:Y:S04]  /*19ec0*/  LDGSTS.E [R4+0x8380], desc[UR14][R212.64], P0 ;  /* 0x08380000d4047fae */ /* 0x0043e8000812184e */
[----:B---3--:R1:W-:Y:S04]  /*19ed0*/  LDGSTS.E [R4+0x8780], desc[UR14][R232.64], P0 ;  /* 0x08780000e8047fae */ /* 0x0083e8000812184e */
[----:B------:R-:W2:Y:S04]  /*19ee0*/  LDL.LU.64 R212, [R1+0x1448] ;  /* 0x0014480001d47983 */ /* 0x000ea80000300a00 */
[----:B----4-:R1:W-:Y:S04]  /*19ef0*/  LDGSTS.E [R4+0x8b80], desc[UR14][R216.64], P0 ;  /* 0x08b80000d8047fae */ /* 0x0103e8000812184e */
[----:B------:R-:W3:Y:S04]  /*19f00*/  LDL.LU.64 R232, [R1+0x1440] ;  /* 0x0014400001e87983 */ /* 0x000ee80000300a00 */
[----:B------:R1:W-:Y:S04]  /*19f10*/  LDGSTS.E [R4+0x8f80], desc[UR14][R198.64], P0 ;  /* 0x08f80000c6047fae */ /* 0x0003e8000812184e */
[----:B------:R-:W4:Y:S04]  /*19f20*/  LDL.LU.64 R216, [R1+0x1438] ;  /* 0x0014380001d87983 */ /* 0x000f280000300a00 */
[----:B------:R1:W-:Y:S04]  /*19f30*/  LDGSTS.E [R4+0x9380], desc[UR14][R182.64], P0 ;  /* 0x09380000b6047fae */ /* 0x0003e8000812184e */
[----:B------:R-:W2:Y:S04]  /*19f40*/  LDL.LU.64 R198, [R1+0x1430] ;  /* 0x0014300001c67983 */ /* 0x000ea80000300a00 */
[----:B------:R1:W-:Y:S04]  /*19f50*/  LDGSTS.E [R4+0x9780], desc[UR14][R166.64], P0 ;  /* 0x09780000a6047fae */ /* 0x0003e8000812184e */
[----:B------:R-:W3:Y:S04]  /*19f60*/  LDL.LU.64 R182, [R1+0x1428] ;  /* 0x0014280001b67983 */ /* 0x000ee80000300a00 */
[----:B------:R1:W-:Y:S04]  /*19f70*/  LDGSTS.E [R4+0x9b80], desc[UR14][R150.64], P0 ;  /* 0x09b8000096047fae */ /* 0x0003e8000812184e */
[----:B------:R-:W4:Y:S04]  /*19f80*/  LDL.LU.64 R166, [R1+0x1420] ;  /* 0x0014200001a67983 */ /* 0x000f280000300a00 */
[----:B------:R1:W-:Y:S04]  /*19f90*/  LDGSTS.E [R4+0x9f80], desc[UR14][R6.64], P0 ;  /* 0x09f8000006047fae */ /* 0x0003e8000812184e */
[----:B------:R-:W2:Y:S04]  /*19fa0*/  LDL.LU.64 R150, [R1+0x1418] ;  /* 0x0014180001967983 */ /* 0x000ea80000300a00 */
[----:B------:R1:W-:Y:S04]  /*19fb0*/  LDGSTS.E [R4+0xa380], desc[UR14][R134.64], P0 ;  /* 0x0a38000086047fae */ /* 0x0003e8000812184e */
[----:B------:R1:W-:Y:S04]  /*19fc0*/  LDGSTS.E [R4+0xa780], desc[UR14][R118.64], P0 ;  /* 0x0a78000076047fae */ /* 0x0003e8000812184e */
[----:B------:R1:W-:Y:S04]  /*19fd0*/  LDGSTS.E [R4+0xab80], desc[UR14][R102.64], P0 ;  /* 0x0ab8000066047fae */ /* 0x0003e8000812184e */
[----:B------:R-:W3:Y:S04]  /*19fe0*/  LDL.LU.64 R134, [R1+0x1410] ;  /* 0x0014100001867983 */ /* 0x000ee80000300a00 */
[----:B------:R-:W4:Y:S04]  /*19ff0*/  LDL.LU.64 R118, [R1+0x1408] ;  /* 0x0014080001767983 */ /* 0x000f280000300a00 */
        /* <DEDUP_REMOVED lines=12> */
[----:B------:R1:W-:Y:S04]  /*1a0c0*/  STL [R1+0x988], RZ ;  /* 0x000988ff01007387 */ /* 0x0003e80000100800 */
        /* <DEDUP_REMOVED lines=498> */
[----:B----4-:R1:W-:Y:S04]  /*1bff0*/  LDGSTS.E [R4+0xc780], desc[UR14][R22.64], P0 ;  /* 0x0c78000016047fae */ /* 0x0103e8000812184e */
[----:B------:R1:W-:Y:S04]  /*1c000*/  STL [R1+0x5f4], RZ ;  /* 0x0005f4ff01007387 */ /* 0x0003e80000100800 */
[----:B---3--:R1:W-:Y:S04]  /*1c010*/  LDGSTS.E [R4+0xcb80], desc[UR14][R38.64], P0 ;  /* 0x0cb8000026047fae */ /* 0x0083e8000812184e */
[----:B------:R1:W-:Y:S04]  /*1c020*/  STL [R1+0x5f8], RZ ;  /* 0x0005f8ff01007387 */ /* 0x0003e80000100800 */
[----:B--2---:R1:W-:Y:S04]  /*1c030*/  LDGSTS.E [R4+0xcf80], desc[UR14][R54.64], P0 ;  /* 0x0cf8000036047fae */ /* 0x0043e8000812184e */
[----:B------:R1:W-:Y:S04]  /*1c040*/  STL [R1+0x5fc], RZ ;  /* 0x0005fcff01007387 */ /* 0x0003e80000100800 */
[----:B------:R1:W-:Y:S04]  /*1c050*/  LDGSTS.E [R4+0xd380], desc[UR14][R70.64], P0 ;  /* 0x0d38000046047fae */ /* 0x0003e8000812184e */
[----:B------:R1:W-:Y:S04]  /*1c060*/  STL [R1+0x680], RZ ;  /* 0x000680ff01007387 */ /* 0x0003e80000100800 */
[----:B------:R1:W-:Y:S04]  /*1c070*/  LDGSTS.E [R4+0xd780], desc[UR14][R86.64], P0 ;  /* 0x0d78000056047fae */ /* 0x0003e8000812184e */
[----:B------:R1:W-:Y:S04]  /*1c080*/  STL [R1+0x684], RZ ;  /* 0x000684ff01007387 */ /* 0x0003e80000100800 */
[----:B------:R1:W-:Y:S04]  /*1c090*/  LDGSTS.E [R4+0xdb80], desc[UR14][R102.64], P0 ;  /* 0x0db8000066047fae */ /* 0x0003e8000812184e */
[----:B------:R1:W-:Y:S01]  /*1c0a0*/  STL [R1+0x688], RZ ;  /* 0x000688ff01007387 */ /* 0x0003e20000100800 */
[----:B------:R-:W-:-:S03]  /*1c0b0*/  UISETP.GE.AND UP0, UPT, UR7, 0x20, UPT ;  /* 0x000000200700788c */ /* 0x000fc6000bf06270 */
[----:B------:R1:W-:Y:S04]  /*1c0c0*/  LDGSTS.E [R4+0xdf80], desc[UR14][R118.64], P0 ;  /* 0x0df8000076047fae */ /* 0x0003e8000812184e */
[----:B------:R1:W-:Y:S04]  /*1c0d0*/  STL [R1+0x68c], RZ ;  /* 0x00068cff01007387 */ /* 0x0003e80000100800 */
        /* <DEDUP_REMOVED lines=9> */
[----:B------:R1:W-:Y:S04]  /*1c170*/  LDGSTS.E [R4+0xf780], desc[UR14][R216.64], P0 ;  /* 0x0f780000d8047fae */ /* 0x0003e8000812184e */
[----:B------:R1:W-:Y:S04]  /*1c180*/  LDGSTS.E [R4+0xfb80], desc[UR14][R232.64], P0 ;  /* 0x0fb80000e8047fae */ /* 0x0003e8000812184e */
[----:B------:R1:W-:Y:S01]  /*1c190*/  LDGSTS.E [R4+0xff80], desc[UR14][R212.64], P0 ;  /* 0x0ff80000d4047fae */ /* 0x0003e2000812184e */
[----:B------:R-:W-:-:S03]  /*1c1a0*/  PLOP3.LUT P0, PT, PT, PT, UP0, 0x40, 0x0 ;  /* 0x000000000000781c */ /* 0x000fc60003f0e808 */
[----:B------:R-:W0:Y:S10]  /*1c1b0*/  LDGDEPBAR ;  /* 0x00000000000079af */ /* 0x000e340000000000 */
[----:B-1----:R-:W-:Y:S05]  /*1c1c0*/  @P0 BRA `(.L_x_0) ;  /* 0x000001d800200947 */ /* 0x002fea0003800000 */
[----:B------:R-:W2:Y:S04]  /*1c1d0*/  LDL.LU.64 R4, [R1+0x9d0] ;  /* 0x0009d00001047983 */ /* 0x000ea80000300a00 */
        /* <DEDUP_REMOVED lines=20> */
[----:B------:R-:W-:Y:S04]  /*1c320*/  STL.64 [R1+0x13f0], R244 ;  /* 0x0013f0f401007387 */ /* 0x000fe80000100a00 */
[----:B------:R-:W-:Y:S04]  /*1c330*/  STL.64 [R1+0x13e8], R246 ;  /* 0x0013e8f601007387 */ /* 0x000fe80000100a00 */
[----:B------:R-:W-:Y:S04]  /*1c340*/  STL.64 [R1+0x13e0], R212 ;  /* 0x0013e0d401007387 */ /* 0x000fe80000100a00 */
[----:B-----5:R-:W-:Y:S04]  /*1c350*/  STL [R1+0x13d8], R2 ;  /* 0x0013d80201007387 */ /* 0x020fe80000100800 */
[----:B----4-:R1:W-:Y:S01]  /*1c360*/  STL [R1+0x9b8], R232 ;  /* 0x0009b8e801007387 */ /* 0x0103e20000100800 */
[----:B------:R-:W-:-:S03]  /*1c370*/  IMAD.MOV.U32 R0, RZ, RZ, R233 ;  /* 0x000000ffff007224 */ /* 0x000fc600078e00e9 */
[----:B-1----:R-:W4:Y:S04]  /*1c380*/  LDL.LU.64 R232, [R1+0xa10] ;  /* 0x000a100001e87983 */ /* 0x002f280000300a00 */
[----:B------:R1:W-:Y:S04]  /*1c390*/  STL [R1+0x9b4], R0 ;  /* 0x0009b40001007387 */ /* 0x0003e80000100800 */
[----:B--2---:R2:W-:Y:S01]  /*1c3a0*/  STL [R1+0x9c0], R228 ;  /* 0x0009c0e401007387 */ /* 0x0045e20000100800 */
[----:B-1----:R-:W-:-:S03]  /*1c3b0*/  IMAD.MOV.U32 R0, RZ, RZ, R229 ;  /* 0x000000ffff007224 */ /* 0x002fc600078e00e5 */
[----:B--2---:R-:W2:Y:S04]  /*1c3c0*/  LDL.LU.64 R228, [R1+0xa18] ;  /* 0x000a180001e47983 */ /* 0x004ea80000300a00 */
[----:B------:R1:W-:Y:S04]  /*1c3d0*/  STL [R1+0x9bc], R0 ;  /* 0x0009bc0001007387 */ /* 0x0003e80000100800 */
[----:B------:R1:W-:Y:S02]  /*1c3e0*/  STL [R1+0x9c8], R226 ;  /* 0x0009c8e201007387 */ /* 0x0003e40000100800 */
[----:B-1----:R-:W-:-:S02]  /*1c3f0*/  MOV R0, R227 ;  /* 0x000000e300007202 */ /* 0x002fc40000000f00 */
[----:B------:R-:W2:Y:S04]  /*1c400*/  LDL.LU.64 R226, [R1+0xa20] ;  /* 0x000a200001e27983 */ /* 0x000ea80000300a00 */
[----:B------:R1:W-:Y:S04]  /*1c410*/  STL [R1+0x9c4], R0 ;  /* 0x0009c40001007387 */ /* 0x0003e80000100800 */
[----:B------:R1:W-:Y:S02]  /*1c420*/  STL [R1+0x9d0], R4 ;  /* 0x0009d00401007387 */ /* 0x0003e40000100800 */
[----:B-1----:R-:W-:-:S02]  /*1c430*/  IMAD.MOV.U32 R0, RZ, RZ, R5 ;  /* 0x000000ffff007224 */ /* 0x002fc400078e0005 */
[----:B------:R-:W2:Y:S04]  /*1c440*/  LDL.LU.64 R4, [R1+0xa28] ;  /* 0x000a280001047983 */ /* 0x000ea80000300a00 */
[----:B------:R1:W-:Y:S04]  /*1c450*/  STL [R1+0x9cc], R0 ;  /* 0x0009cc0001007387 */ /* 0x0003e80000100800 */
[----:B---3--:R3:W-:Y:S01]  /*1c460*/  STL [R1+0x9d8], R224 ;  /* 0x0009d8e001007387 */ /* 0x0087e20000100800 */
[----:B-1----:R-:W-:-:S03]  /*1c470*/  IMAD.MOV.U32 R0, RZ, RZ, R225 ;  /* 0x000000ffff007224 */ /* 0x002fc600078e00e1 */
[----:B---3--:R-:W3:Y:S04]  /*1c480*/  LDL.LU.64 R224, [R1+0xa30] ;  /* 0x000a300001e07983 */ /* 0x008ee80000300a00 */
[----:B------:R1:W-:Y:S04]  /*1c490*/  STL [R1+0x9d4], R0 ;  /* 0x0009d40001007387 */ /* 0x0003e80000100800 */
[----:B------:R1:W-:Y:S02]  /*1c4a0*/  STL [R1+0x9e0], R242 ;  /* 0x0009e0f201007387 */ /* 0x0003e40000100800 */
[----:B-1----:R-:W-:-:S02]  /*1c4b0*/  IMAD.MOV.U32 R0, RZ, RZ, R243 ;  /* 0x000000ffff007224 */ /* 0x002fc400078e00f3 */
[----:B------:R-:W3:Y:S04]  /*1c4c0*/  LDL.LU.64 R242, [R1+0xa38] ;  /* 0x000a380001f27983 */ /* 0x000ee80000300a00 */
[----:B------:R1:W-:Y:S04]  /*1c4d0*/  STL [R1+0x9dc], R0 ;  /* 0x0009dc0001007387 */ /* 0x0003e80000100800 */
[----:B------:R1:W-:Y:S02]  /*1c4e0*/  STL [R1+0x9e8], R240 ;  /* 0x0009e8f001007387 */ /* 0x0003e40000100800 */
[----:B-1----:R-:W-:-:S02]  /*1c4f0*/  MOV R0, R241 ;  /* 0x000000f100007202 */ /* 0x002fc40000000f00 */
[----:B------:R-:W3:Y:S04]  /*1c500*/  LDL.LU.64 R240, [R1+0xa40] ;  /* 0x000a400001f07983 */ /* 0x000ee80000300a00 */
[----:B------:R1:W-:Y:S04]  /*1c510*/  STL [R1+0x9e4], R0 ;  /* 0x0009e40001007387 */ /* 0x0003e80000100800 */
[----:B------:R1:W-:Y:S02]  /*1c520*/  STL [R1+0x9f0], R230 ;  /* 0x0009f0e601007387 */ /* 0x0003e40000100800 */
[----:B-1----:R-:W-:-:S02]  /*1c530*/  IMAD.MOV.U32 R0, RZ, RZ, R231 ;  /* 0x000000ffff007224 */ /* 0x002fc400078e00e7 */
        /* <DEDUP_REMOVED lines=14> */
[----:B----4-:R4:W-:Y:S01]  /*1c620*/  STL [R1+0xa10], R232 ;  /* 0x000a10e801007387 */ /* 0x0109e20000100800 */
[----:B-1----:R-:W-:-:S03]  /*1c630*/  IMAD.MOV.U32 R0, RZ, RZ, R233 ;  /* 0x000000ffff007224 */ /* 0x002fc600078e00e9 */
[----:B----4-:R-:W4:Y:S04]  /*1c640*/  LDL.LU.64 R232, [R1+0xa68] ;  /* 0x000a680001e87983 */ /* 0x010f280000300a00 */
[----:B------:R1:W-:Y:S04]  /*1c650*/  STL [R1+0xa0c], R0 ;  /* 0x000a0c0001007387 */ /* 0x0003e80000100800 */
[----:B--2---:R2:W-:Y:S01]  /*1c660*/  STL [R1+0xa18], R228 ;  /* 0x000a18e401007387 */ /* 0x0045e20000100800 */
[----:B-1----:R-:W-:-:S03]  /*1c670*/  IMAD.MOV.U32 R0, RZ, RZ, R229 ;  /* 0x000000ffff007224 */ /* 0x002fc600078e00e5 */
[----:B--2---:R-:W2:Y:S04]  /*1c680*/  LDL.LU.64 R228, [R1+0xa70] ;  /* 0x000a700001e47983 */ /* 0x004ea80000300a00 */
[----:B------:R1:W-:Y:S04]  /*1c690*/  STL [R1+0xa14], R0 ;  /* 0x000a140001007387 */ /* 0x0003e80000100800 */
[----:B------:R1:W-:Y:S02]  /*1c6a0*/  STL [R1+0xa20], R226 ;  /* 0x000a20e201007387 */ /* 0x0003e40000100800 */
[----:B-1----:R-:W-:-:S02]  /*1c6b0*/  IMAD.MOV.U32 R0, RZ, RZ, R227 ;  /* 0x000000ffff007224 */ /* 0x002fc400078e00e3 */
[----:B------:R-:W2:Y:S04]  /*1c6c0*/  LDL.LU.64 R226, [R1+0xa78] ;  /* 0x000a780001e27983 */ /* 0x000ea80000300a00 */
[----:B------:R1:W-:Y:S04]  /*1c6d0*/  STL [R1+0xa1c], R0 ;  /* 0x000a1c0001007387 */ /* 0x0003e80000100800 */
[----:B------:R1:W-:Y:S02]  /*1c6e0*/  STL [R1+0xa28], R4 ;  /* 0x000a280401007387 */ /* 0x0003e40000100800 */
[----:B-1----:R-:W-:-:S02]  /*1c6f0*/  MOV R0, R5 ;  /* 0x0000000500007202 */ /* 0x002fc40000000f00 */
        /* <DEDUP_REMOVED lines=30> */
[----:B----4-:R4:W-:Y:S01]  /*1c8e0*/  STL [R1+0xa68], R232 ;  /* 0x000a68e801007387 */ /* 0x0109e20000100800 */
[----:B-1----:R-:W-:-:S03]  /*1c8f0*/  MOV R0, R233 ;  /* 0x000000e900007202 */ /* 0x002fc60000000f00 */
        /* <DEDUP_REMOVED lines=11> */
[----:B-1----:R-:W-:-:S02]  /*1c9b0*/  IMAD.MOV.U32 R0, RZ, RZ, R5 ;  /* 0x000000ffff007224 */ /* 0x002fc400078e0005 */
[----:B------:R-:W2:Y:S04]  /*1c9c0*/  LDL.LU.64 R4, [R1+0xad8] ;  /* 0x000ad80001047983 */ /* 0x000ea80000300a00 */
[----:B------:R1:W-:Y:S04]  /*1c9d0*/  STL [R1+0xa7c], R0 ;  /* 0x000a7c0001007387 */ /* 0x0003e80000100800 */
[----:B---3--:R3:W-:Y:S01]  /*1c9e0*/  STL [R1+0xa88], R224 ;  /* 0x000a88e001007387 */ /* 0x0087e20000100800 */
[----:B-1----:R-:W-:-:S03]  /*1c9f0*/  MOV R0, R225 ;  /* 0x000000e100007202 */ /* 0x002fc60000000f00 */
        /* <DEDUP_REMOVED lines=27> */
[----:B-1----:R-:W-:-:S03]  /*1cbb0*/  IMAD.MOV.U32 R0, RZ, RZ, R233 ;  /* 0x000000ffff007224 */ /* 0x002fc600078e00e9 */
[----:B----4-:R-:W4:Y:S04]  /*1cbc0*/  LDL.LU.64 R232, [R1+0xb18] ;  /* 0x000b180001e87983 */ /* 0x010f280000300a00 */
[----:B------:R1:W-:Y:S04]  /*1cbd0*/  STL [R1+0xabc], R0 ;  /* 0x000abc0001007387 */ /* 0x0003e80000100800 */
[----:B--2---:R2:W-:Y:S01]  /*1cbe0*/  STL [R1+0xac8], R228 ;  /* 0x000ac8e401007387 */ /* 0x0045e20000100800 */
[----:B-1----:R-:W-:-:S03]  /*1cbf0*/  MOV R0, R229 ;  /* 0x000000e500007202 */ /* 0x002fc60000000f00 */
        /* <DEDUP_REMOVED lines=278> */
[----:B------:R-:W-:Y:S04]  /*1dd60*/  STL [R1+0xcf8], R242 ;  /* 0x000cf8f201007387 */ /* 0x000fe80000100800 */
[----:B------:R-:W3:Y:S01]  /*1dd70*/  LDL.LU.64 R244, [R1+0xd50] ;  /* 0x000d500001f47983 */ /* 0x000ee20000300a00 */
[----:B-1----:R-:W-:-:S05]  /*1dd80*/  IMAD.MOV.U32 R0, RZ, RZ, R243 ;  /* 0x000000ffff007224 */ /* 0x002fca00078e00f3 */
[----:B------:R1:W-:Y:S04]  /*1dd90*/  STL [R1+0xcf4], R0 ;  /* 0x000cf40001007387 */ /* 0x0003e80000100800 */
[----:B------:R1:W-:Y:S02]  /*1dda0*/  STL [R1+0xd00], R240 ;  /* 0x000d00f001007387 */ /* 0x0003e40000100800 */
[----:B-1----:R-:W-:Y:S02]  /*1ddb0*/  IMAD.MOV.U32 R0, RZ, RZ, R241 ;  /* 0x000000ffff007224 */ /* 0x002fe400078e00f1 */
[----:B------:R-:W3:Y:S04]  /*1ddc0*/  LDL.LU.64 R242, [R1+0xd58] ;  /* 0x000d580001f27983 */ /* 0x000ee80000300a00 */
[----:B------:R1:W-:Y:S04]  /*1ddd0*/  STL [R1+0xcfc], R0 ;  /* 0x000cfc0001007387 */ /* 0x0003e80000100800 */
[----:B------:R1:W-:Y:S04]  /*1dde0*/  STL [R1+0xd08], R230 ;  /* 0x000d08e601007387 */ /* 0x0003e80000100800 */
[----:B------:R-:W3:Y:S01]  /*1ddf0*/  LDL.LU.64 R240, [R1+0xd60] ;  /* 0x000d600001f07983 */ /* 0x000ee20000300a00 */
[----:B-1----:R-:W-:-:S03]  /*1de00*/  MOV R0, R231 ;  /* 0x000000e700007202 */ /* 0x002fc60000000f00 */
[----:B------:R-:W-:Y:S04]  /*1de10*/  STL [R1+0xd10], R234 ;  /* 0x000d10ea01007387 */ /* 0x000fe80000100800 */
[----:B------:R1:W-:Y:S04]  /*1de20*/  STL [R1+0xd04], R0 ;  /* 0x000d040001007387 */ /* 0x0003e80000100800 */
[----:B------:R-:W3:Y:S01]  /*1de30*/  LDL.LU.64 R230, [R1+0xd68] ;  /* 0x000d680001e67983 */ /* 0x000ee20000300a00 */
[----:B-1----:R-:W-:-:S03]  /*1de40*/  IMAD.MOV.U32 R0, RZ, RZ, R235 ;  /* 0x000000ffff007224 */ /* 0x002fc600078e00eb */
        /* <DEDUP_REMOVED lines=8> */
[----:B----4-:R-:W-:Y:S04]  /*1ded0*/  STL [R1+0xd28], R232 ;  /* 0x000d28e801007387 */ /* 0x010fe80000100800 */
[----:B------:R1:W-:Y:S04]  /*1dee0*/  STL [R1+0xd1c], R0 ;  /* 0x000d1c0001007387 */ /* 0x0003e80000100800 */
[----:B------:R-:W4:Y:S01]  /*1def0*/  LDL.LU.64 R236, [R1+0xd80] ;  /* 0x000d800001ec7983 */ /* 0x000f220000300a00 */
[----:B-1----:R-:W-:-:S03]  /*1df00*/  MOV R0, R233 ;  /* 0x000000e900007202 */ /* 0x002fc60000000f00 */
[----:B--2---:R-:W-:Y:S04]  /*1df10*/  STL [R1+0xd30], R228 ;  /* 0x000d30e401007387 */ /* 0x004fe80000100800 */
[----:B------:R1:W-:Y:S04]  /*1df20*/  STL [R1+0xd24], R0 ;  /* 0x000d240001007387 */ /* 0x0003e80000100800 */
[----:B------:R-:W2:Y:S01]  /*1df30*/  LDL.LU.64 R232, [R1+0xd88] ;  /* 0x000d880001e87983 */ /* 0x000ea20000300a00 */
[----:B-1----:R-:W-:-:S03]  /*1df40*/  IMAD.MOV.U32 R0, RZ, RZ, R229 ;  /* 0x000000ffff007224 */ /* 0x002fc600078e00e5 */
[----:B------:R-:W-:Y:S04]  /*1df50*/  STL [R1+0xd38], R226 ;  /* 0x000d38e201007387 */ /* 0x000fe80000100800 */
[----:B------:R1:W-:Y:S04]  /*1df60*/  STL [R1+0xd2c], R0 ;  /* 0x000d2c0001007387 */ /* 0x0003e80000100800 */
[----:B------:R-:W2:Y:S01]  /*1df70*/  LDL.LU.64 R228, [R1+0xd90] ;  /* 0x000d900001e47983 */ /* 0x000ea20000300a00 */
[----:B-1----:R-:W-:-:S03]  /*1df80*/  IMAD.MOV.U32 R0, RZ, RZ, R227 ;  /* 0x000000ffff007224 */ /* 0x002fc600078e00e3 */
[----:B------:R-:W-:Y:S04]  /*1df90*/  STL [R1+0xd40], R4 ;  /* 0x000d400401007387 */ /* 0x000fe80000100800 */
[----:B------:R1:W-:Y:S04]  /*1dfa0*/  STL [R1+0xd34], R0 ;  /* 0x000d340001007387 */ /* 0x0003e80000100800 */
[----:B------:R-:W2:Y:S01]  /*1dfb0*/  LDL.LU.64 R226, [R1+0xd98] ;  /* 0x000d980001e27983 */ /* 0x000ea20000300a00 */
[----:B-1----:R-:W-:-:S03]  /*1dfc0*/  IMAD.MOV.U32 R0, RZ, RZ, R5 ;  /* 0x000000ffff007224 */ /* 0x002fc600078e0005 */
[----:B---3--:R-:W-:Y:S04]  /*1dfd0*/  STL [R1+0xd48], R224 ;  /* 0x000d48e001007387 */ /* 0x008fe80000100800 */
        /* <DEDUP_REMOVED lines=8> */
[----:B------:R1:W-:Y:S02]  /*1e060*/  STL [R1+0xd4c], R0 ;  /* 0x000d4c0001007387 */ /* 0x0003e40000100800 */
[----:B-1----:R-:W-:Y:S02]  /*1e070*/  IMAD.MOV.U32 R0, RZ, RZ, R243 ;  /* 0x000000ffff007224 */ /* 0x002fe400078e00f3 */
[----:B------:R-:W-:Y:S04]  /*1e080*/  STL [R1+0xd60], R240 ;  /* 0x000d60f001007387 */ /* 0x000fe80000100800 */
        /* <DEDUP_REMOVED lines=60> */
[----:B----4-:R-:W-:Y:S04]  /*1e450*/  STL [R1+0xdd8], R236 ;  /* 0x000dd8ec01007387 */ /* 0x010fe80000100800 */
[----:B------:R-:W4:Y:S01]  /*1e460*/  LDL.LU.64 R242, [R1+0x1c0] ;  /* 0x0001c00001f27983 */ /* 0x000f220000300a00 */
[----:B-1----:R-:W-:-:S05]  /*1e470*/  IMAD.MOV.U32 R0, RZ, RZ, R237 ;  /* 0x000000ffff007224 */ /* 0x002fca00078e00ed */
[----:B------:R1:W-:Y:S04]  /*1e480*/  STL [R1+0xdd4], R0 ;  /* 0x000dd40001007387 */ /* 0x0003e80000100800 */
[----:B--2---:R-:W-:Y:S01]  /*1e490*/  STL [R1+0xde0], R232 ;  /* 0x000de0e801007387 */ /* 0x004fe20000100800 */
[----:B-1----:R-:W-:-:S03]  /*1e4a0*/  IMAD.MOV.U32 R0, RZ, RZ, R233 ;  /* 0x000000ffff007224 */ /* 0x002fc600078e00e9 */
[----:B------:R-:W2:Y:S04]  /*1e4b0*/  LDL.LU.64 R236, [R1+0xe38] ;  /* 0x000e380001ec7983 */ /* 0x000ea80000300a00 */
[----:B------:R1:W-:Y:S04]  /*1e4c0*/  STL [R1+0xddc], R0 ;  /* 0x000ddc0001007387 */ /* 0x0003e80000100800 */
[----:B------:R1:W-:Y:S02]  /*1e4d0*/  STL [R1+0xde8], R228 ;  /* 0x000de8e401007387 */ /* 0x0003e40000100800 */
[----:B-1----:R-:W-:-:S02]  /*1e4e0*/  MOV R0, R229 ;  /* 0x000000e500007202 */ /* 0x002fc40000000f00 */
[----:B------:R-:W2:Y:S04]  /*1e4f0*/  LDL.LU.64 R232, [R1+0xe40] ;  /* 0x000e400001e87983 */ /* 0x000ea80000300a00 */
[----:B------:R1:W-:Y:S04]  /*1e500*/  STL [R1+0xde4], R0 ;  /* 0x000de40001007387 */ /* 0x0003e80000100800 */
[----:B------:R-:W-:Y:S04]  /*1e510*/  STL [R1+0xdf0], R226 ;  /* 0x000df0e201007387 */ /* 0x000fe80000100800 */
[----:B------:R-:W2:Y:S01]  /*1e520*/  LDL.LU.64 R228, [R1+0xe48] ;  /* 0x000e480001e47983 */ /* 0x000ea20000300a00 */
[----:B-1----:R-:W-:-:S05]  /*1e530*/  IMAD.MOV.U32 R0, RZ, RZ, R227 ;  /* 0x000000ffff007224 */ /* 0x002fca00078e00e3 */
        /* <DEDUP_REMOVED lines=8> */
[----:B------:R1:W-:Y:S02]  /*1e5c0*/  STL [R1+0xdfc], R0 ;  /* 0x000dfc0001007387 */ /* 0x0003e40000100800 */
[----:B-1----:R-:W-:Y:S02]  /*1e5d0*/  MOV R0, R7 ;  /* 0x0000000700007202 */ /* 0x002fe40000000f00 */
[----:B------:R1:W-:Y:S04]  /*1e5e0*/  STL [R1+0xe08], R6 ;  /* 0x000e080601007387 */ /* 0x0003e80000100800 */
[----:B-1----:R-:W3:Y:S04]  /*1e5f0*/  LDL.LU.64 R6, [R1+0xe60] ;  /* 0x000e600001067983 */ /* 0x002ee80000300a00 */
[----:B------:R1:W-:Y:S04]  /*1e600*/  STL [R1+0xe04], R0 ;  /* 0x000e040001007387 */ /* 0x0003e80000100800 */
        /* <DEDUP_REMOVED lines=14> */
[----:B-1----:R-:W-:-:S03]  /*1e6f0*/  MOV R0, R239 ;  /* 0x000000ef00007202 */ /* 0x002fc60000000f00 */
[----:B----4-:R-:W-:Y:S04]  /*1e700*/  STL [R1+0xe30], R242 ;  /* 0x000e30f201007387 */ /* 0x010fe80000100800 */
[----:B------:R1:W-:Y:S04]  /*1e710*/  STL [R1+0xe24], R0 ;  /* 0x000e240001007387 */ /* 0x0003e80000100800 */
[----:B------:R-:W4:Y:S01]  /*1e720*/  LDL.LU.64 R238, [R1+0x168] ;  /* 0x0001680001ee7983 */ /* 0x000f220000300a00 */
[----:B-1----:R-:W-:-:S03]  /*1e730*/  IMAD.MOV.U32 R0, RZ, RZ, R243 ;  /* 0x000000ffff007224 */ /* 0x002fc600078e00f3 */
[----:B--2---:R-:W-:Y:S04]  /*1e740*/  STL [R1+0xe38], R236 ;  /* 0x000e38ec01007387 */ /* 0x004fe80000100800 */
[----:B------:R1:W-:Y:S02]  /*1e750*/  STL [R1+0xe2c], R0 ;  /* 0x000e2c0001007387 */ /* 0x0003e40000100800 */
[----:B-1----:R-:W-:Y:S02]  /*1e760*/  IMAD.MOV.U32 R0, RZ, RZ, R237 ;  /* 0x000000ffff007224 */ /* 0x002fe400078e00ed */
[----:B------:R-:W2:Y:S04]  /*1e770*/  LDL.LU.64 R236, [R1+0x160] ;  /* 0x0001600001ec7983 */ /* 0x000ea80000300a00 */
        /* <DEDUP_REMOVED lines=19> */
[----:B------:R-:W-:Y:S04]  /*1e8b0*/  STL [R1+0xe68], R224 ;  /* 0x000e68e001007387 */ /* 0x000fe80000100800 */
        /* <DEDUP_REMOVED lines=17> */
[----:B------:R-:W4:Y:S04]  /*1e9d0*/  LDL.LU.64 R234, [R1+0xed8] ;  /* 0x000ed80001ea7983 */ /* 0x000f280000300a00 */
[----:B------:R-:W4:Y:S01]  /*1e9e0*/  LDL.LU.64 R242, [R1+0xee0] ;  /* 0x000ee00001f27983 */ /* 0x000f220000300a00 */
[----:B-1----:R-:W-:-:S05]  /*1e9f0*/  MOV R0, R239 ;  /* 0x000000ef00007202 */ /* 0x002fca0000000f00 */
[----:B------:R1:W-:Y:S04]  /*1ea00*/  STL [R1+0xe84], R0 ;  /* 0x000e840001007387 */ /* 0x0003e80000100800 */
[----:B--2---:R-:W-:Y:S01]  /*1ea10*/  STL [R1+0xe90], R236 ;  /* 0x000e90ec01007387 */ /* 0x004fe20000100800 */
[----:B-1----:R-:W-:-:S03]  /*1ea20*/  IMAD.MOV.U32 R0, RZ, RZ, R237 ;  /* 0x000000ffff007224 */ /* 0x002fc600078e00ed */
[----:B------:R-:W2:Y:S04]  /*1ea30*/  LDL.LU.64 R238, [R1+0xee8] ;  /* 0x000ee80001ee7983 */ /* 0x000ea80000300a00 */
[----:B------:R1:W-:Y:S02]  /*1ea40*/  STL [R1+0xe8c], R0 ;  /* 0x000e8c0001007387 */ /* 0x0003e40000100800 */
[----:B-1----:R-:W-:Y:S02]  /*1ea50*/  IMAD.MOV.U32 R0, RZ, RZ, R233 ;  /* 0x000000ffff007224 */ /* 0x002fe400078e00e9 */
[----:B------:R-:W-:Y:S04]  /*1ea60*/  STL [R1+0xe98], R232 ;  /* 0x000e98e801007387 */ /* 0x000fe80000100800 */
[----:B------:R-:W2:Y:S04]  /*1ea70*/  LDL.LU.64 R240, [R1+0xef0] ;  /* 0x000ef00001f07983 */ /* 0x000ea80000300a00 */
[----:B------:R1:W-:Y:S04]  /*1ea80*/  STL [R1+0xe94], R0 ;  /* 0x000e940001007387 */ /* 0x0003e80000100800 */
[----:B------:R-:W-:Y:S04]  /*1ea90*/  STL [R1+0xea0], R228 ;  /* 0x000ea0e401007387 */ /* 0x000fe80000100800 */
        /* <DEDUP_REMOVED lines=8> */
[----:B------:R-:W3:Y:S04]  /*1eb20*/  LDL.LU.64 R4, [R1+0xe8] ;  /* 0x0000e80001047983 */ /* 0x000ee80000300a00 */
[----:B------:R-:W3:Y:S01]  /*1eb30*/  LDL.LU.64 R228, [R1+0xe0] ;  /* 0x0000e00001e47983 */ /* 0x000ee20000300a00 */
[----:B-1----:R-:W-:-:S05]  /*1eb40*/  IMAD.MOV.U32 R0, RZ, RZ, R227 ;  /* 0x000000ffff007224 */ /* 0x002fca00078e00e3 */
[----:B------:R1:W-:Y:S04]  /*1eb50*/  STL [R1+0xeac], R0 ;  /* 0x000eac0001007387 */ /* 0x0003e80000100800 */
[----:B------:R1:W-:Y:S02]  /*1eb60*/  STL [R1+0xeb8], R6 ;  /* 0x000eb80601007387 */ /* 0x0003e40000100800 */
[----:B-1----:R-:W-:Y:S02]  /*1eb70*/  IMAD.MOV.U32 R0, RZ, RZ, R7 ;  /* 0x000000ffff007224 */ /* 0x002fe400078e0007 */
[----:B------:R-:W3:Y:S04]  /*1eb80*/  LDL.LU.64 R6, [R1+0xd8] ;  /* 0x0000d80001067983 */ /* 0x000ee80000300a00 */
[----:B------:R1:W-:Y:S04]  /*1eb90*/  STL [R1+0xeb4], R0 ;  /* 0x000eb40001007387 */ /* 0x0003e80000100800 */
[----:B------:R1:W-:Y:S02]  /*1eba0*/  STL [R1+0xec0], R224 ;  /* 0x000ec0e001007387 */ /* 0x0003e40000100800 */
[----:B-1----:R-:W-:-:S02]  /*1ebb0*/  IMAD.MOV.U32 R0, RZ, RZ, R225 ;  /* 0x000000ffff007224 */ /* 0x002fc400078e00e1 */
[----:B------:R-:W3:Y:S04]  /*1ebc0*/  LDL.LU.64 R224, [R1+0xd0] ;  /* 0x0000d00001e07983 */ /* 0x000ee80000300a00 */
[----:B------:R1:W-:Y:S04]  /*1ebd0*/  STL [R1+0xebc], R0 ;  /* 0x000ebc0001007387 */ /* 0x0003e80000100800 */
[----:B------:R-:W-:Y:S04]  /*1ebe0*/  STL [R1+0xec8], R244 ;  /* 0x000ec8f401007387 */ /* 0x000fe80000100800 */
[----:B------:R-:W3:Y:S01]  /*1ebf0*/  LDL.LU.64 R226, [R1+0xc8] ;  /* 0x0000c80001e27983 */ /* 0x000ee20000300a00 */
[----:B-1----:R-:W-:-:S03]  /*1ec00*/  MOV R0, R245 ;  /* 0x000000f500007202 */ /* 0x002fc60000000f00 */
[----:B------:R-:W-:Y:S04]  /*1ec10*/  STL [R1+0xed0], R230 ;  /* 0x000ed0e601007387 */ /* 0x000fe80000100800 */
[----:B------:R1:W-:Y:S02]  /*1ec20*/  STL [R1+0xec4], R0 ;  /* 0x000ec40001007387 */ /* 0x0003e40000100800 */
[----:B-1----:R-:W-:Y:S02]  /*1ec30*/  IMAD.MOV.U32 R0, RZ, RZ, R231 ;  /* 0x000000ffff007224 */ /* 0x002fe400078e00e7 */
[----:B------:R-:W3:Y:S04]  /*1ec40*/  LDL.LU.64 R230, [R1+0xc0] ;  /* 0x0000c00001e67983 */ /* 0x000ee80000300a00 */
[----:B------:R4:W-:Y:S02]  /*1ec50*/  STL [R1+0xecc], R0 ;  /* 0x000ecc0001007387 */ /* 0x0009e40000100800 */
[----:B----4-:R-:W-:-:S02]  /*1ec60*/  IMAD.MOV.U32 R0, RZ, RZ, R235 ;  /* 0x000000ffff007224 */ /* 0x010fc400078e00eb */
[----:B------:R1:W-:Y:S04]  /*1ec70*/  STL [R1+0xed8], R234 ;  /* 0x000ed8ea01007387 */ /* 0x0003e80000100800 */
[----:B------:R-:W-:Y:S04]  /*1ec80*/  STL [R1+0xee0], R242 ;  /* 0x000ee0f201007387 */ /* 0x000fe80000100800 */
[----:B------:R4:W-:Y:S04]  /*1ec90*/  STL [R1+0xed4], R0 ;  /* 0x000ed40001007387 */ /* 0x0009e80000100800 */
[----:B-1----:R-:W3:Y:S01]  /*1eca0*/  LDL.LU.64 R234, [R1+0xb8] ;  /* 0x0000b80001ea7983 */ /* 0x002ee20000300a00 */
[----:B----4-:R-:W-:-:S03]  /*1ecb0*/  IMAD.MOV.U32 R0, RZ, RZ, R243 ;  /* 0x000000ffff007224 */ /* 0x010fc600078e00f3 */
[----:B--2---:R-:W-:Y:S04]  /*1ecc0*/  STL [R1+0xee8], R238 ;  /* 0x000ee8ee01007387 */ /* 0x004fe80000100800 */
[----:B------:R1:W-:Y:S02]  /*1ecd0*/  STL [R1+0xedc], R0 ;  /* 0x000edc0001007387 */ /* 0x0003e40000100800 */
[----:B-1----:R-:W-:Y:S02]  /*1ece0*/  MOV R0, R239 ;  /* 0x000000ef00007202 */ /* 0x002fe40000000f00 */
[----:B------:R-:W2:Y:S04]  /*1ecf0*/  LDL.LU.64 R238, [R1+0xb0] ;  /* 0x0000b00001ee7983 */ /* 0x000ea80000300a00 */
[----:B------:R1:W-:Y:S04]  /*1ed00*/  STL [R1+0xee4], R0 ;  /* 0x000ee40001007387 */ /* 0x0003e80000100800 */
[----:B------:R-:W-:Y:S01]  /*1ed10*/  STL [R1+0xef0], R240 ;  /* 0x000ef0f001007387 */ /* 0x000fe20000100800 */
[----:B-1----:R-:W-:-:S03]  /*1ed20*/  IMAD.MOV.U32 R0, RZ, RZ, R241 ;  /* 0x000000ffff007224 */ /* 0x002fc600078e00f1 */
[----:B------:R-:W-:Y:S04]  /*1ed30*/  STL [R1+0xef8], R236 ;  /* 0x000ef8ec01007387 */ /* 0x000fe80000100800 */
[----:B------:R1:W-:Y:S04]  /*1ed40*/  STL [R1+0xeec], R0 ;  /* 0x000eec0001007387 */ /* 0x0003e80000100800 */
[----:B------:R-:W4:Y:S01]  /*1ed50*/  LDL.LU.64 R242, [R1+0xa8] ;  /* 0x0000a80001f27983 */ /* 0x000f220000300a00 */
[----:B-1----:R-:W-:-:S03]  /*1ed60*/  IMAD.MOV.U32 R0, RZ, RZ, R237 ;  /* 0x000000ffff007224 */ /* 0x002fc600078e00ed */
[----:B---3--:R-:W-:Y:S04]  /*1ed70*/  STL [R1+0xf00], R232 ;  /* 0x000f00e801007387 */ /* 0x008fe80000100800 */
[----:B------:R1:W-:Y:S04]  /*1ed80*/  STL [R1+0xef4], R0 ;  /* 0x000ef40001007387 */ /* 0x0003e80000100800 */
[----:B------:R-:W3:Y:S01]  /*1ed90*/  LDL.LU.64 R246, [R1+0xa0] ;  /* 0x0000a00001f67983 */ /* 0x000ee20000300a00 */
[----:B-1----:R-:W-:-:S05]  /*1eda0*/  IMAD.MOV.U32 R0, RZ, RZ, R233 ;  /* 0x000000ffff007224 */ /* 0x002fca00078e00e9 */
[----:B------:R1:W-:Y:S04]  /*1edb0*/  STL [R1+0xefc], R0 ;  /* 0x000efc0001007387 */ /* 0x0003e80000100800 */
[----:B------:R1:W-:Y:S02]  /*1edc0*/  STL [R1+0xf08], R4 ;  /* 0x000f080401007387 */ /* 0x0003e40000100800 */
[----:B-1----:R-:W-:Y:S02]  /*1edd0*/  MOV R0, R5 ;  /* 0x0000000500007202 */ /* 0x002fe40000000f00 */
[----:B------:R-:W-:Y:S04]  /*1ede0*/  STL [R1+0xf10], R228 ;  /* 0x000f10e401007387 */ /* 0x000fe80000100800 */
[----:B------:R1:W-:Y:S04]  /*1edf0*/  STL [R1+0xf04], R0 ;  /* 0x000f040001007387 */ /* 0x0003e80000100800 */
[----:B------:R-:W3:Y:S01]  /*1ee00*/  LDL.LU.64 R4, [R1+0x98] ;  /* 0x0000980001047983 */ /* 0x000ee20000300a00 */
[----:B-1----:R-:W-:-:S03]  /*1ee10*/  IMAD.MOV.U32 R0, RZ, RZ, R229 ;  /* 0x000000ffff007224 */ /* 0x002fc600078e00e5 */
[----:B------:R-:W-:Y:S04]  /*1ee20*/  STL [R1+0xf18], R6 ;  /* 0x000f180601007387 */ /* 0x000fe80000100800 */
[----:B------:R1:W-:Y:S02]  /*1ee30*/  STL [R1+0xf0c], R0 ;  /* 0x000f0c0001007387 */ /* 0x0003e40000100800 */
[----:B-1----:R-:W-:Y:S02]  /*1ee40*/  IMAD.MOV.U32 R0, RZ, RZ, R7 ;  /* 0x000000ffff007224 */ /* 0x002fe400078e0007 */
        /* <DEDUP_REMOVED lines=8> */
[----:B------:R-:W3:Y:S04]  /*1eed0*/  LDL.LU.64 R226, [R1+0xf70] ;  /* 0x000f700001e27983 */ /* 0x000ee80000300a00 */
[----:B------:R1:W-:Y:S04]  /*1eee0*/  STL [R1+0xf24], R0 ;  /* 0x000f240001007387 */ /* 0x0003e80000100800 */
[----:B------:R1:W-:Y:S04]  /*1eef0*/  STL [R1+0xf30], R230 ;  /* 0x000f30e601007387 */ /* 0x0003e80000100800 */
[----:B------:R-:W3:Y:S01]  /*1ef00*/  LDL.LU.64 R228, [R1+0xf78] ;  /* 0x000f780001e47983 */ /* 0x000ee20000300a00 */
[----:B-1----:R-:W-:-:S03]  /*1ef10*/  IMAD.MOV.U32 R0, RZ, RZ, R231 ;  /* 0x000000ffff007224 */ /* 0x002fc600078e00e7 */
[----:B------:R-:W3:Y:S04]  /*1ef20*/  LDL.LU.64 R230, [R1+0xf80] ;  /* 0x000f800001e67983 */ /* 0x000ee80000300a00 */
[----:B------:R1:W-:Y:S04]  /*1ef30*/  STL [R1+0xf2c], R0 ;  /* 0x000f2c0001007387 */ /* 0x0003e80000100800 */
[----:B------:R1:W-:Y:S04]  /*1ef40*/  STL [R1+0xf38], R234 ;  /* 0x000f38ea01007387 */ /* 0x0003e80000100800 */
[----:B------:R-:W3:Y:S01]  /*1ef50*/  LDL.LU.64 R232, [R1+0x68] ;  /* 0x0000680001e87983 */ /* 0x000ee20000300a00 */
[----:B-1----:R-:W-:-:S03]  /*1ef60*/  IMAD.MOV.U32 R0, RZ, RZ, R235 ;  /* 0x000000ffff007224 */ /* 0x002fc600078e00eb */
[----:B------:R-:W3:Y:S04]  /*1ef70*/  LDL.LU.64 R234, [R1+0x60] ;  /* 0x0000600001ea7983 */ /* 0x000ee80000300a00 */
[----:B------:R1:W-:Y:S04]  /*1ef80*/  STL [R1+0xf34], R0 ;  /* 0x000f340001007387 */ /* 0x0003e80000100800 */
[----:B--2---:R2:W-:Y:S04]  /*1ef90*/  STL [R1+0xf40], R238 ;  /* 0x000f40ee01007387 */ /* 0x0045e80000100800 */
[----:B------:R-:W3:Y:S01]  /*1efa0*/  LDL.LU.64 R236, [R1+0x58] ;  /* 0x0000580001ec7983 */ /* 0x000ee20000300a00 */
[----:B-1----:R-:W-:-:S03]  /*1efb0*/  IMAD.MOV.U32 R0, RZ, RZ, R239 ;  /* 0x000000ffff007224 */ /* 0x002fc600078e00ef */
[----:B--2---:R-:W2:Y:S04]  /*1efc0*/  LDL.LU.64 R238, [R1+0x50] ;  /* 0x0000500001ee7983 */ /* 0x004ea80000300a00 */
[----:B------:R1:W-:Y:S04]  /*1efd0*/  STL [R1+0xf3c], R0 ;  /* 0x000f3c0001007387 */ /* 0x0003e80000100800 */
[----:B----4-:R4:W-:Y:S04]  /*1efe0*/  STL [R1+0xf48], R242 ;  /* 0x000f48f201007387 */ /* 0x0109e80000100800 */
[----:B------:R-:W2:Y:S01]  /*1eff0*/  LDL.LU.64 R240, [R1+0x48] ;  /* 0x0000480001f07983 */ /* 0x000ea20000300a00 */
[----:B-1----:R-:W-:-:S03]  /*1f000*/  MOV R0, R243 ;  /* 0x000000f300007202 */ /* 0x002fc60000000f00 */
[----:B----4-:R-:W4:Y:S04]  /*1f010*/  LDL.LU.64 R242, [R1+0x40] ;  /* 0x0000400001f27983 */ /* 0x010f280000300a00 */
[----:B------:R1:W-:Y:S04]  /*1f020*/  STL [R1+0xf44], R0 ;  /* 0x000f440001007387 */ /* 0x0003e80000100800 */
[----:B---3--:R3:W-:Y:S04]  /*1f030*/  STL [R1+0xf50], R246 ;  /* 0x000f50f601007387 */ /* 0x0087e80000100800 */
[----:B------:R-:W4:Y:S01]  /*1f040*/  LDL.LU.64 R244, [R1+0x38] ;  /* 0x0000380001f47983 */ /* 0x000f220000300a00 */
[----:B-1----:R-:W-:-:S03]  /*1f050*/  IMAD.MOV.U32 R0, RZ, RZ, R247 ;  /* 0x000000ffff007224 */ /* 0x002fc600078e00f7 */
[----:B---3--:R-:W3:Y:S04]  /*1f060*/  LDL.LU.64 R246, [R1+0x30] ;  /* 0x0000300001f67983 */ /* 0x008ee80000300a00 */
        /* <DEDUP_REMOVED lines=10> */
[----:B------:R1:W-:Y:S02]  /*1f110*/  STL [R1+0xf5c], R0 ;  /* 0x000f5c0001007387 */ /* 0x0003e40000100800 */
[----:B-1----:R-:W-:Y:S02]  /*1f120*/  MOV R0, R225 ;  /* 0x000000e100007202 */ /* 0x002fe40000000f00 */
[----:B------:R1:W-:Y:S04]  /*1f130*/  STL [R1+0xf68], R224 ;  /* 0x000f68e001007387 */ /* 0x0003e80000100800 */
[----:B-1----:R-:W3:Y:S04]  /*1f140*/  LDL.LU.64 R224, [R1+0x1440] ;  /* 0x0014400001e07983 */ /* 0x002ee80000300a00 */
[----:B------:R-:W-:Y:S04]  /*1f150*/  STL [R1+0xf70], R226 ;  /* 0x000f70e201007387 */ /* 0x000fe80000100800 */
[----:B------:R1:W-:Y:S02]  /*1f160*/  STL [R1+0xf64], R0 ;  /* 0x000f640001007387 */ /* 0x0003e40000100800 */
[----:B-1----:R-:W-:-:S02]  /*1f170*/  IMAD.MOV.U32 R0, RZ, RZ, R227 ;  /* 0x000000ffff007224 */ /* 0x002fc400078e00e3 */
[----:B------:R-:W3:Y:S04]  /*1f180*/  LDL.LU.64 R226, [R1+0x1438] ;  /* 0x0014380001e27983 */ /* 0x000ee80000300a00 */
        /* <DEDUP_REMOVED lines=10> */
[----:B-1----:R-:W-:-:S02]  /*1f230*/  MOV R0, R233 ;  /* 0x000000e900007202 */ /* 0x002fc40000000f00 */
        /* <DEDUP_REMOVED lines=9> */
[----:B--2---:R-:W-:Y:S04]  /*1f2d0*/  STL [R1+0xfa0], R238 ;  /* 0x000fa0ee01007387 */ /* 0x004fe80000100800 */
[----:B------:R1:W-:Y:S02]  /*1f2e0*/  STL [R1+0xf94], R0 ;  /* 0x000f940001007387 */ /* 0x0003e40000100800 */
[----:B-1----:R-:W-:-:S02]  /*1f2f0*/  IMAD.MOV.U32 R0, RZ, RZ, R239 ;  /* 0x000000ffff007224 */ /* 0x002fc400078e00ef */
[----:B------:R-:W2:Y:S04]  /*1f300*/  LDL.LU.64 R238, [R1+0x1408] ;  /* 0x0014080001ee7983 */ /* 0x000ea80000300a00 */
[----:B------:R-:W-:Y:S04]  /*1f310*/  STL [R1+0xfa8], R240 ;  /* 0x000fa8f001007387 */ /* 0x000fe80000100800 */
[----:B------:R1:W-:Y:S02]  /*1f320*/  STL [R1+0xf9c], R0 ;  /* 0x000f9c0001007387 */ /* 0x0003e40000100800 */
[----:B-1----:R-:W-:-:S02]  /*1f330*/  MOV R0, R241 ;  /* 0x000000f100007202 */ /* 0x002fc40000000f00 */
[----:B------:R-:W2:Y:S04]  /*1f340*/  LDL.LU.64 R240, [R1+0x1400] ;  /* 0x0014000001f07983 */ /* 0x000ea80000300a00 */
[----:B----4-:R-:W-:Y:S04]  /*1f350*/  STL [R1+0xfb0], R242 ;  /* 0x000fb0f201007387 */ /* 0x010fe80000100800 */
[----:B------:R1:W-:Y:S02]  /*1f360*/  STL [R1+0xfa4], R0 ;  /* 0x000fa40001007387 */ /* 0x0003e40000100800 */
[----:B-1----:R-:W-:-:S02]  /*1f370*/  IMAD.MOV.U32 R0, RZ, RZ, R243 ;  /* 0x000000ffff007224 */ /* 0x002fc400078e00f3 */
[----:B------:R-:W4:Y:S04]  /*1f380*/  LDL.LU.64 R242, [R1+0x13f8] ;  /* 0x0013f80001f27983 */ /* 0x000f280000300a00 */
[----:B------:R-:W-:Y:S04]  /*1f390*/  STL [R1+0xfb8], R244 ;  /* 0x000fb8f401007387 */ /* 0x000fe80000100800 */
[----:B------:R1:W-:Y:S02]  /*1f3a0*/  STL [R1+0xfac], R0 ;  /* 0x000fac0001007387 */ /* 0x0003e40000100800 */
[----:B-1----:R-:W-:-:S02]  /*1f3b0*/  IMAD.MOV.U32 R0, RZ, RZ, R245 ;  /* 0x000000ffff007224 */ /* 0x002fc400078e00f5 */
[----:B------:R-:W4:Y:S04]  /*1f3c0*/  LDL.LU.64 R244, [R1+0x13f0] ;  /* 0x0013f00001f47983 */ /* 0x000f280000300a00 */
[----:B---3--:R-:W-:Y:S04]  /*1f3d0*/  STL [R1+0xfc0], R246 ;  /* 0x000fc0f601007387 */ /* 0x008fe80000100800 */
[----:B------:R1:W-:Y:S02]  /*1f3e0*/  STL [R1+0xfb4], R0 ;  /* 0x000fb40001007387 */ /* 0x0003e40000100800 */
[----:B-1----:R-:W-:-:S02]  /*1f3f0*/  IMAD.MOV.U32 R0, RZ, RZ, R247 ;  /* 0x000000ffff007224 */ /* 0x002fc400078e00f7 */
[----:B------:R-:W3:Y:S04]  /*1f400*/  LDL.LU.64 R246, [R1+0x13e8] ;  /* 0x0013e80001f67983 */ /* 0x000ee80000300a00 */
[----:B------:R-:W-:Y:S04]  /*1f410*/  STL [R1+0xfc8], R212 ;  /* 0x000fc8d401007387 */ /* 0x000fe80000100800 */
[----:B------:R1:W-:Y:S02]  /*1f420*/  STL [R1+0xfbc], R0 ;  /* 0x000fbc0001007387 */ /* 0x0003e40000100800 */
[----:B-1----:R-:W-:-:S02]  /*1f430*/  MOV R0, R213 ;  /* 0x000000d500007202 */ /* 0x002fc40000000f00 */
[----:B------:R-:W3:Y:S04]  /*1f440*/  LDL.LU.64 R212, [R1+0x13e0] ;  /* 0x0013e00001d47983 */ /* 0x000ee80000300a00 */
[----:B------:R1:W-:Y:S04]  /*1f450*/  STL [R1+0xfd0], R2 ;  /* 0x000fd00201007387 */ /* 0x0003e80000100800 */
[----:B------:R1:W-:Y:S04]  /*1f460*/  STL [R1+0xfc4], R0 ;  /* 0x000fc40001007387 */ /* 0x0003e80000100800 */
[----:B-1----:R1:W5:Y:S01]  /*1f470*/  LDL.LU R2, [R1+0x13d8] ;  /* 0x0013d80001027983 */ /* 0x0023620000300800 */
[----:B------:R-:W-:-:S03]  /*1f480*/  IMAD.MOV.U32 R0, RZ, RZ, R3 ;  /* 0x000000ffff007224 */ /* 0x000fc600078e0003 */
[----:B------:R-:W-:Y:S04]  /*1f490*/  STL [R1+0xfd8], R4 ;  /* 0x000fd80401007387 */ /* 0x000fe80000100800 */
[----:B------:R1:W-:Y:S04]  /*1f4a0*/  STL [R1+0xfcc], R0 ;  /* 0x000fcc0001007387 */ /* 0x0003e80000100800 */
[----:B------:R-:W-:Y:S01]  /*1f4b0*/  STL [R1+0xfe0], R6 ;  /* 0x000fe00601007387 */ /* 0x000fe20000100800 */
[----:B-1----:R-:W-:-:S05]  /*1f4c0*/  IMAD.MOV.U32 R0, RZ, RZ, R5 ;  /* 0x000000ffff007224 */ /* 0x002fca00078e0005 */
[----:B------:R1:W-:Y:S04]  /*1f4d0*/  STL [R1+0xfd4], R0 ;  /* 0x000fd40001007387 */ /* 0x0003e80000100800 */
[----:B------:R-:W-:Y:S01]  /*1f4e0*/  STL [R1+0xfe8], R250 ;  /* 0x000fe8fa01007387 */ /* 0x000fe20000100800 */
[----:B-1----:R-:W-:-:S05]  /*1f4f0*/  IMAD.MOV.U32 R0, RZ, RZ, R7 ;  /* 0x000000ffff007224 */ /* 0x002fca00078e0007 */
[----:B------:R1:W-:Y:S04]  /*1f500*/  STL [R1+0xfdc], R0 ;  /* 0x000fdc0001007387 */ /* 0x0003e80000100800 */
[----:B------:R-:W-:Y:S01]  /*1f510*/  STL [R1+0xff0], R8 ;  /* 0x000ff00801007387 */ /* 0x000fe20000100800 */
[----:B-1----:R-:W-:-:S05]  /*1f520*/  MOV R0, R251 ;  /* 0x000000fb00007202 */ /* 0x002fca0000000f00 */
[----:B------:R1:W-:Y:S04]  /*1f530*/  STL [R1+0xfe4], R0 ;  /* 0x000fe40001007387 */ /* 0x0003e80000100800 */
[----:B------:R-:W-:Y:S01]  /*1f540*/  STL [R1+0xff8], R248 ;  /* 0x000ff8f801007387 */ /* 0x000fe20000100800 */
[----:B-1----:R-:W-:-:S05]  /*1f550*/  IMAD.MOV.U32 R0, RZ, RZ, R9 ;  /* 0x000000ffff007224 */ /* 0x002fca00078e0009 */
[----:B------:R1:W-:Y:S04]  /*1f560*/  STL [R1+0xfec], R0 ;  /* 0x000fec0001007387 */ /* 0x0003e80000100800 */
        /* <DEDUP_REMOVED lines=227> */
[----:B--2---:R2:W-:Y:S04]  /*203a0*/  STL [R1+0x1388], R238 ;  /* 0x001388ee01007387 */ /* 0x0045e80000100800 */
[----:B------:R2:W-:Y:S04]  /*203b0*/  STL [R1+0x1384], R239 ;  /* 0x001384ef01007387 */ /* 0x0005e80000100800 */
[----:B------:R2:W-:Y:S04]  /*203c0*/  STL [R1+0x1390], R240 ;  /* 0x001390f001007387 */ /* 0x0005e80000100800 */
[----:B------:R2:W-:Y:S04]  /*203d0*/  STL [R1+0x138c], R241 ;  /* 0x00138cf101007387 */ /* 0x0005e80000100800 */
[----:B----4-:R2:W-:Y:S04]  /*203e0*/  STL [R1+0x1398], R242 ;  /* 0x001398f201007387 */ /* 0x0105e80000100800 */
[----:B------:R2:W-:Y:S04]  /*203f0*/  STL [R1+0x1394], R243 ;  /* 0x001394f301007387 */ /* 0x0005e80000100800 */
[----:B------:R2:W-:Y:S04]  /*20400*/  STL [R1+0x13a0], R244 ;  /* 0x0013a0f401007387 */ /* 0x0005e80000100800 */
[----:B------:R2:W-:Y:S04]  /*20410*/  STL [R1+0x139c], R245 ;  /* 0x00139cf501007387 */ /* 0x0005e80000100800 */
[----:B---3--:R2:W-:Y:S04]  /*20420*/  STL [R1+0x13a8], R246 ;  /* 0x0013a8f601007387 */ /* 0x0085e80000100800 */
[----:B------:R2:W-:Y:S04]  /*20430*/  STL [R1+0x13a4], R247 ;  /* 0x0013a4f701007387 */ /* 0x0005e80000100800 */
[----:B------:R2:W-:Y:S04]  /*20440*/  STL [R1+0x13b0], R212 ;  /* 0x0013b0d401007387 */ /* 0x0005e80000100800 */
[----:B------:R2:W-:Y:S04]  /*20450*/  STL [R1+0x13ac], R213 ;  /* 0x0013acd501007387 */ /* 0x0005e80000100800 */
        /* <DEDUP_REMOVED lines=460> */
[----:B------:R2:W-:Y:S01]  /*22120*/  STL [R1+0x190], RZ ;  /* 0x000190ff01007387 */ /* 0x0005e20000100800 */
[----:B------:R-:W1:Y:S03]  /*22130*/  S2R R8, SR_TID.X ;  /* 0x0000000000087919 */ /* 0x000e660000002100 */
        /* <DEDUP_REMOVED lines=29> */
[----:B-1----:R-:W-:-:S03]  /*22310*/  LOP3.LUT R0, R8, 0x7, RZ, 0xc0, !PT ;  /* 0x0000000708007812 */ /* 0x002fc600078ec0ff */
[----:B------:R2:W-:Y:S04]  /*22320*/  STL [R1+0x2a8], RZ ;  /* 0x0002a8ff01007387 */ /* 0x0005e80000100800 */
[----:B------:R2:W-:Y:S04]  /*22330*/  STL [R1+0x2ac], RZ ;  /* 0x0002acff01007387 */ /* 0x0005e80000100800 */
[----:B------:R2:W-:Y:S01]  /*22340*/  STL [R1+0x570], RZ ;  /* 0x000570ff01007387 */ /* 0x0005e20000100800 */
[----:B------:R-:W-:-:S03]  /*22350*/  LOP3.LUT R5, R8, 0x3, RZ, 0xc0, !PT ;  /* 0x0000000308057812 */ /* 0x000fc600078ec0ff */
[----:B------:R2:W-:Y:S01]  /*22360*/  STL [R1+0x574], RZ ;  /* 0x000574ff01007387 */ /* 0x0005e20000100800 */
[----:B------:R-:W-:-:S03]  /*22370*/  LOP3.LUT R3, R8, 0x1c, RZ, 0xc0, !PT ;  /* 0x0000001c08037812 */ /* 0x000fc600078ec0ff */
[----:B------:R2:W-:Y:S01]  /*22380*/  STL [R1+0x578], RZ ;  /* 0x000578ff01007387 */ /* 0x0005e20000100800 */
[----:B------:R-:W-:-:S03]  /*22390*/  IMAD R0, R0, 0x90, RZ ;  /* 0x0000009000007824 */ /* 0x000fc600078e02ff */
[----:B------:R2:W-:Y:S01]  /*223a0*/  STL [R1+0x57c], RZ ;  /* 0x00057cff01007387 */ /* 0x0005e20000100800 */
[----:B------:R-:W-:-:S03]  /*223b0*/  IMAD.SHL.U32 R4, R8, 0x2, RZ ;  /* 0x0000000208047824 */ /* 0x000fc600078e00ff */
[----:B------:R2:W-:Y:S04]  /*223c0*/  STL [R1+0x5b0], RZ ;  /* 0x0005b0ff01007387 */ /* 0x0005e80000100800 */
[----:B------:R2:W-:Y:S01]  /*223d0*/  STL [R1+0x5b4], RZ ;  /* 0x0005b4ff01007387 */ /* 0x0005e20000100800 */
[----:B------:R-:W-:-:S03]  /*223e0*/  IMAD R3, R5, 0x120, R3 ;  /* 0x0000012005037824 */ /* 0x000fc600078e0203 */
[----:B------:R2:W-:Y:S04]  /*223f0*/  STL [R1+0x5b8], RZ ;  /* 0x0005b8ff01007387 */ /* 0x0005e80000100800 */
[----:B------:R2:W-:Y:S01]  /*22400*/  STL [R1+0x5bc], RZ ;  /* 0x0005bcff01007387 */ /* 0x0005e20000100800 */
[----:B------:R-:W-:-:S03]  /*22410*/  LOP3.LUT R0, R0, 0x30, R4, 0x78, !PT ;  /* 0x0000003000007812 */ /* 0x000fc600078e7804 */
[----:B------:R2:W-:Y:S04]  /*22420*/  STL [R1+0x5f0], RZ ;  /* 0x0005f0ff01007387 */ /* 0x0005e80000100800 */
[----:B------:R2:W-:Y:S04]  /*22430*/  STL [R1+0x5f4], RZ ;  /* 0x0005f4ff01007387 */ /* 0x0005e80000100800 */
[----:B------:R2:W-:Y:S01]  /*22440*/  STL [R1+0x5f8], RZ ;  /* 0x0005f8ff01007387 */ /* 0x0005e20000100800 */
[----:B------:R-:W-:-:S03]  /*22450*/  LOP3.LUT R4, R3, 0x20, RZ, 0x3c, !PT ;  /* 0x0000002003047812 */ /* 0x000fc600078e3cff */
[----:B------:R2:W-:Y:S01]  /*22460*/  STL [R1+0x5fc], RZ ;  /* 0x0005fcff01007387 */ /* 0x0005e20000100800 */
[----:B------:R-:W-:-:S03]  /*22470*/  LOP3.LUT R4, R0, 0x40, RZ, 0x3c, !PT ;  /* 0x0000004000047812 */ /* 0x000fc600078e3cff */
        /* <DEDUP_REMOVED lines=8> */
[----:B------:R2:W-:Y:S01]  /*22500*/  STL [R1+0x13bc], R4 ;  /* 0x0013bc0401007387 */ /* 0x0005e20000100800 */
[----:B------:R-:W-:-:S02]  /*22510*/  USHF.R.S32.HI UR10, URZ, 0x1f, UR7 ;  /* 0x0000001f3f0a7899 */ /* 0x000fc40008011407 */
[----:B------:R-:W-:Y:S02]  /*22520*/  USHF.R.S32.HI UR12, URZ, 0x1f, UR8 ;  /* 0x0000001f3f0c7899 */ /* 0x000fe40008011408 */
[----:B------:R-:W-:Y:S02]  /*22530*/  ULEA.HI UR10, UR10, UR7, URZ, 0x5 ;  /* 0x000000070a0a7291 */ /* 0x000fe4000f8f283f */
[----:B------:R-:W-:Y:S02]  /*22540*/  USHF.R.S32.HI UR17, URZ, 0x1f, UR9 ;  /* 0x0000001f3f117899 */ /* 0x000fe40008011409 */
[----:B------:R-:W-:Y:S02]  /*22550*/  USHF.L.U32 UR13, UR8, 0x2, URZ ;  /* 0x00000002080d7899 */ /* 0x000fe4000800063f */
[----:B------:R-:W-:Y:S01]  /*22560*/  USHF.L.U64.HI UR7, UR8, 0x2, UR12 ;  /* 0x0000000208077899 */ /* 0x000fe2000801020c */
[C---:B------:R-:W-:Y:S01]  /*22570*/  LOP3.LUT R6, R3.reuse, 0x40, RZ, 0x3c, !PT ;  /* 0x0000004003067812 */ /* 0x040fe200078e3cff */
[----:B------:R-:W-:Y:S01]  /*22580*/  USHF.R.S32.HI UR8, URZ, 0x5, UR10 ;  /* 0x000000053f087899 */ /* 0x000fe2000801140a */
[----:B------:R-:W-:Y:S01]  /*22590*/  LOP3.LUT R5, R3, 0x60, RZ, 0x3c, !PT ;  /* 0x0000006003057812 */ /* 0x000fe200078e3cff */
[----:B------:R-:W-:-:S02]  /*225a0*/  USHF.L.U32 UR16, UR9, 0x2, URZ ;  /* 0x0000000209107899 */ /* 0x000fc4000800063f */
[----:B------:R-:W-:Y:S01]  /*225b0*/  USHF.L.U64.HI UR9, UR9, 0x2, UR17 ;  /* 0x0000000209097899 */ /* 0x000fe20008010211 */
[----:B------:R-:W-:Y:S01]  /*225c0*/  UMOV UR4, URZ ;  /* 0x0000003f00047c82 */ /* 0x000fe20008000000 */
[----:B------:R-:W-:Y:S01]  /*225d0*/  UMOV UR11, 0x1 ;  /* 0x00000001000b7882 */ /* 0x000fe20000000000 */
[----:B------:R-:W-:Y:S01]  /*225e0*/  UIADD3 UR17, UR8, -0x2, URZ ;  /* 0xfffffffe08117890 */ /* 0x000fe2000fffe03f */
[----:B--2---:R-:W-:-:S11]  /*225f0*/  UMOV UR10, 0xffffffff ;  /* 0xffffffff000a7882 */ /* 0x004fd60000000000 */
.L_x_1:
[----:B------:R-:W2:Y:S01]  /*22600*/  LDL.LU.64 R52, [R1+0x980] ;  /* 0x0009800001347983 */ /* 0x000ea20000300a00 */
[----:B------:R-:W-:-:S04]  /*22610*/  DEPBAR.LE SB0, 0x2 ;  /* 0x000080800000791a */ /* 0x000fc80000000000 */
[----:B------:R-:W2:Y:S04]  /*22620*/  LDL.LU.64 R54, [R1+0x988] ;  /* 0x0009880001367983 */ /* 0x000ea80000300a00 */
[----:B------:R-:W3:Y:S04]  /*22630*/  LDL.LU.64 R32, [R1+0x970] ;  /* 0x0009700001207983 */ /* 0x000ee80000300a00 */
[----:B------:R-:W3:Y:S01]  /*22640*/  LDL.LU.64 R34, [R1+0x978] ;  /* 0x0009780001227983 */ /* 0x000ee20000300a00 */
[----:B------:R-:W-:Y:S01]  /*22650*/  UIADD3 UR10, UR10, 0x1, URZ ;  /* 0x000000010a0a7890 */ /* 0x000fe2000fffe03f */
[----:B-----5:R-:W-:-:S02]  /*22660*/  LOP3.LUT R8, R3, 0x20, RZ, 0x3c, !PT ;  /* 0x0000002003087812 */ /* 0x020fc400078e3cff */
[C---:B------:R-:W-:Y:S01]  /*22670*/  LOP3.LUT R9, R3.reuse, 0x40, RZ, 0x3c, !PT ;  /* 0x0000004003097812 */ /* 0x040fe200078e3cff */
[----:B------:R-:W-:Y:S01]  /*22680*/  UISETP.GT.AND UP0, UPT, UR10, 0x1, UPT ;  /* 0x000000010a00788c */ /* 0x000fe2000bf04270 */
[----:B------:R-:W-:Y:S01]  /*22690*/  LOP3.LUT R11, R3, 0x60, RZ, 0x3c, !PT ;  /* 0x00000060030b7812 */ /* 0x000fe200078e3cff */
[----:B------:R-:W4:Y:S02]  /*226a0*/  LDL.LU.64 R16, [R1+0x960] ;  /* 0x0009600001107983 */ /* 0x000f240000300a00 */
[----:B------:R-:W-:Y:S02]  /*226b0*/  USEL UR10, UR10, URZ, !UP0 ;  /* 0x0000003f0a0a7287 */ /* 0x000fe4000c000000 */
[----:B------:R-:W4:Y:S02]  /*226c0*/  LDL.LU.64 R18, [R1+0x968] ;  /* 0x0009680001127983 */ /* 0x000f240000300a00 */
[----:B------:R-:W-:Y:S01]  /*226d0*/  ULEA UR12, UR10, UR5, 0xd ;  /* 0x000000050a0c7291 */ /* 0x000fe2000f8e683f */
[----:B------:R-:W-:Y:S01]  /*226e0*/  BAR.SYNC.DEFER_BLOCKING 0x0 ;  /* 0x0000000000007b1d */ /* 0x000fe20000010000 */
[----:B------:R-:W-:-:S05]  /*226f0*/  ULEA UR18, UR10, UR5, 0xf ;  /* 0x000000050a127291 */ /* 0x000fca000f8e783f */
[----:B------:R-:W4:Y:S04]  /*22700*/  LDL.LU.64 R36, [R1+0x950] ;  /* 0x0009500001247983 */ /* 0x000f280000300a00 */
[----:B------:R-:W4:Y:S04]  /*22710*/  LDL.LU.64 R38, [R1+0x958] ;  /* 0x0009580001267983 */ /* 0x000f280000300a00 */
[----:B------:R-:W4:Y:S04]  /*22720*/  LDL.LU.64 R64, [R1+0x940] ;  /* 0x0009400001407983 */ /* 0x000f280000300a00 */
[----:B------:R-:W4:Y:S04]  /*22730*/  LDL.LU.64 R66, [R1+0x948] ;  /* 0x0009480001427983 */ /* 0x000f280000300a00 */
[----:B------:R-:W-:Y:S04]  /*22740*/  LDS R28, [R3+UR12+0x10000] ;  /* 0x0100000c031c7984 */ /* 0x000fe80008000800 */
[----:B------:R-:W-:Y:S04]  /*22750*/  LDS R30, [R3+UR12+0x10400] ;  /* 0x0104000c031e7984 */ /* 0x000fe80008000800 */
[----:B------:R-:W-:Y:S04]  /*22760*/  LDS R29, [R8+UR12+0x10000] ;  /* 0x0100000c081d7984 */ /* 0x000fe80008000800 */
[----:B------:R-:W-:Y:S04]  /*22770*/  LDS R31, [R8+UR12+0x10400] ;  /* 0x0104000c081f7984 */ /* 0x000fe80008000800 */
[----:B------:R-:W-:Y:S04]  /*22780*/  LDS R20, [R9+UR12+0x10000] ;  /* 0x0100000c09147984 */ /* 0x000fe80008000800 */
[----:B------:R-:W-:Y:S04]  /*22790*/  LDS R22, [R9+UR12+0x10400] ;  /* 0x0104000c09167984 */ /* 0x000fe80008000800 */
[----:B------:R-:W-:Y:S04]  /*227a0*/  LDS R21, [R11+UR12+0x10000] ;  /* 0x0100000c0b157984 */ /* 0x000fe80008000800 */
[----:B------:R-:W-:Y:S04]  /*227b0*/  LDS R23, [R11+UR12+0x10400] ;  /* 0x0104000c0b177984 */ /* 0x000fe80008000800 */
[----:B------:R-:W2:Y:S04]  /*227c0*/  LDSM.16.M88.4 R4, [R0+UR18] ;  /* 0x000000120004783b */ /* 0x000ea80008000200 */
[----:B------:R-:W-:Y:S04]  /*227d0*/  STL [R1+0x13dc], R252 ;  /* 0x0013dcfc01007387 */ /* 0x000fe80000100800 */
[----:B-----5:R-:W-:Y:S04]  /*227e0*/  STL [R1+0x13d8], R2 ;  /* 0x0013d80201007387 */ /* 0x020fe80000100800 */
[----:B------:R-:W-:Y:S04]  /*227f0*/  LDS R24, [R3+UR12+0x10080] ;  /* 0x0100800c03187984 */ /* 0x000fe80008000800 */
[----:B------:R-:W-:Y:S04]  /*22800*/  LDS R26, [R3+UR12+0x10480] ;  /* 0x0104800c031a7984 */ /* 0x000fe80008000800 */
[----:B------:R-:W-:Y:S04]  /*22810*/  LDS R25, [R8+UR12+0x10080] ;  /* 0x0100800c08197984 */ /* 0x000fe80008000800 */
[----:B------:R-:W4:Y:S04]  /*22820*/  LDS R27, [R8+UR12+0x10480] ;  /* 0x0104800c081b7984 */ /* 0x000f280008000800 */
[----:B------:R-:W-:Y:S04]  /*22830*/  LDS R12, [R9+UR12+0x10080] ;  /* 0x0100800c090c7984 */ /* 0x000fe80008000800 */
[----:B------:R-:W-:Y:S04]  /*22840*/  LDS R14, [R9+UR12+0x10480] ;  /* 0x0104800c090e7984 */ /* 0x000fe80008000800 */
[----:B------:R-:W-:Y:S04]  /*22850*/  LDS R13, [R11+UR12+0x10080] ;  /* 0x0100800c0b0d7984 */ /* 0x000fe80008000800 */
[----:B------:R-:W1:Y:S04]  /*22860*/  LDS R15, [R11+UR12+0x10480] ;  /* 0x0104800c0b0f7984 */ /* 0x000e680008000800 */
[----:B------:R-:W1:Y:S04]  /*22870*/  LDSM.16.M88.4 R48, [R0+UR18+0x400] ;  /* 0x000400120030783b */ /* 0x000e680008000200 */
[----:B------:R-:W1:Y:S04]  /*22880*/  LDSM.16.M88.4 R40, [R0+UR18+0xc00] ;  /* 0x000c00120028783b */ /* 0x000e680008000200 */
[----:B------:R-:W1:Y:S04]  /*22890*/  LDSM.16.M88.4 R100, [R0+UR18+0x1400] ;  /* 0x001400120064783b */ /* 0x000e680008000200 */
[----:B------:R-:W1:Y:S04]  /*228a0*/  LDSM.16.M88.4 R104, [R0+UR18+0x1800] ;  /* 0x001800120068783b */ /* 0x000e680008000200 */
[----:B------:R-:W1:Y:S04]  /*228b0*/  LDSM.16.M88.4 R108, [R0+UR18+0x1c00] ;  /* 0x001c0012006c783b */ /* 0x000e680008000200 */
[----:B------:R-:W-:Y:S04]  /*228c0*/  LDSM.16.M88.4 R120, [R0+UR18+0x2800] ;  /* 0x002800120078783b */ /* 0x000fe80008000200 */
[----:B------:R-:W1:Y:S04]  /*228d0*/  LDSM.16.M88.4 R44, [R0+UR18+0x800] ;  /* 0x00080012002c783b */ /* 0x000e680008000200 */
[----:B------:R-:W1:Y:S04]  /*228e0*/  LDSM.16.M88.4 R248, [R0+UR18+0x2c00] ;  /* 0x002c001200f8783b */ /* 0x000e680008000200 */
[----:B------:R-:W-:Y:S04]  /*228f0*/  LDS R236, [R3+UR12+0x10800] ;  /* 0x0108000c03ec7984 */ /* 0x000fe80008000800 */
[----:B------:R-:W-:Y:S04]  /*22900*/  LDS R238, [R3+UR12+0x10c00] ;  /* 0x010c000c03ee7984 */ /* 0x000fe80008000800 */
[----:B------:R-:W-:Y:S04]  /*22910*/  LDS R237, [R8+UR12+0x10800] ;  /* 0x0108000c08ed7984 */ /* 0x000fe80008000800 */
[----:B------:R-:W1:Y:S04]  /*22920*/  LDS R239, [R8+UR12+0x10c00] ;  /* 0x010c000c08ef7984 */ /* 0x000e680008000800 */
[----:B------:R-:W-:Y:S04]  /*22930*/  LDS R244, [R9+UR12+0x10800] ;  /* 0x0108000c09f47984 */ /* 0x000fe80008000800 */
[----:B------:R-:W-:Y:S04]  /*22940*/  LDS R246, [R9+UR12+0x10c00] ;  /* 0x010c000c09f67984 */ /* 0x000fe80008000800 */
[----:B------:R-:W-:Y:S04]  /*22950*/  LDS R245, [R11+UR12+0x10800] ;  /* 0x0108000c0bf57984 */ /* 0x000fe80008000800 */
[----:B------:R-:W-:Y:S04]  /*22960*/  LDS R247, [R11+UR12+0x10c00] ;  /* 0x010c000c0bf77984 */ /* 0x000fe80008000800 */
[----:B------:R-:W-:Y:S04]  /*22970*/  LDS R240, [R3+UR12+0x10880] ;  /* 0x0108800c03f07984 */ /* 0x000fe80008000800 */
[----:B------:R-:W-:Y:S04]  /*22980*/  LDS R242, [R3+UR12+0x10c80] ;  /* 0x010c800c03f27984 */ /* 0x000fe80008000800 */
[----:B------:R-:W-:Y:S04]  /*22990*/  LDS R241, [R8+UR12+0x10880] ;  /* 0x0108800c08f17984 */ /* 0x000fe80008000800 */
[----:B------:R-:W1:Y:S04]  /*229a0*/  LDS R243, [R8+UR12+0x10c80] ;  /* 0x010c800c08f37984 */ /* 0x000e680008000800 */
[----:B------:R-:W-:Y:S04]  /*229b0*/  LDS R8, [R9+UR12+0x10880] ;  /* 0x0108800c09087984 */ /* 0x000fe80008000800 */
[----:B------:R-:W-:Y:S04]  /*229c0*/  LDSM.16.M88.4 R112, [R0+UR18+0x2000] ;  /* 0x002000120070783b */ /* 0x000fe80008000200 */
[----:B------:R-:W-:Y:S04]  /*229d0*/  LDSM.16.M88.4 R116, [R0+UR18+0x2400] ;  /* 0x002400120074783b */ /* 0x000fe80008000200 */
[----:B------:R-:W-:Y:S01]  /*229e0*/  LDSM.16.M88.4 R96, [R0+UR18+0x1000] ;  /* 0x001000120060783b */ /* 0x000fe20008000200 */
[-C--:B--2---:R-:W-:Y:S06]  /*229f0*/  HMMA.1688.F32.TF32 R52, R28, R4.reuse, R52 ;  /* 0x000000041c34723c */ /* 0x084fec0000081034 */
[-C--:B---3--:R-:W-:Y:S06]  /*22a00*/  HMMA.1688.F32.TF32 R32, R20, R4.reuse, R32 ;  /* 0x000000041420723c */ /* 0x088fec0000081020 */
[----:B----4-:R-:W-:-:S12]  /*22a10*/  HMMA.1688.F32.TF32 R16, R24, R4, R16 ;  /* 0x000000041810723c */ /* 0x010fd80000081010 */
[----:B------:R-:W-:Y:S01]  /*22a20*/  IMAD.MOV.U32 R234, RZ, RZ, R52 ;  /* 0x000000ffffea7224 */ /* 0x000fe200078e0034 */
[----:B------:R-:W-:Y:S01]  /*22a30*/  MOV R233, R53 ;  /* 0x0000003500e97202 */ /* 0x000fe20000000f00 */
[----:B------:R-:W-:Y:S02]  /*22a40*/  IMAD.MOV.U32 R232, RZ, RZ, R54 ;  /* 0x000000ffffe87224 */ /* 0x000fe400078e0036 */
[----:B------:R-:W-:Y:S01]  /*22a50*/  IMAD.MOV.U32 R10, RZ, RZ, R55 ;  /* 0x000000ffff0a7224 */ /* 0x000fe200078e0037 */
[----:B------:R-:W-:Y:S04]  /*22a60*/  STL.64 [R1+0x1758], R34 ;  /* 0x0017582201007387 */ /* 0x000fe80000100a00 */
[----:B------:R-:W-:Y:S04]  /*22a70*/  STL.64 [R1+0x1750], R32 ;  /* 0x0017502001007387 */ /* 0x000fe80000100a00 */
[----:B------:R-:W2:Y:S04]  /*22a80*/  LDL.LU.64 R52, [R1+0x930] ;  /* 0x0009300001347983 */ /* 0x000ea80000300a00 */
[----:B------:R-:W2:Y:S01]  /*22a90*/  LDL.LU.64 R54, [R1+0x938] ;  /* 0x0009380001367983 */ /* 0x000ea20000300a00 */
[----:B-1----:R-:W-:Y:S03]  /*22aa0*/  HMMA.1688.F32.TF32 R36, R12, R4, R36 ;  /* 0x000000040c24723c */ /* 0x002fe60000081024 */
[----:B------:R-:W3:Y:S04]  /*22ab0*/  LDL.LU.64 R56, [R1+0x920] ;  /* 0x0009200001387983 */ /* 0x000ee80000300a00 */
[----:B------:R-:W3:Y:S04]  /*22ac0*/  LDL.LU.64 R58, [R1+0x928] ;  /* 0x00092800013a7983 */ /* 0x000ee80000300a00 */
[----:B------:R-:W4:Y:S04]  /*22ad0*/  LDL.LU.64 R60, [R1+0x910] ;  /* 0x00091000013c7983 */ /* 0x000f280000300a00 */
[----:B------:R-:W4:Y:S04]  /*22ae0*/  LDL.LU.64 R62, [R1+0x918] ;  /* 0x00091800013e7983 */ /* 0x000f280000300a00 */
[----:B------:R-:W-:Y:S04]  /*22af0*/  STL.64 [R1+0x1768], R18 ;  /* 0x0017681201007387 */ /* 0x000fe80000100a00 */
[----:B------:R1:W-:Y:S04]  /*22b00*/  STL.64 [R1+0x1760], R16 ;  /* 0x0017601001007387 */ /* 0x0003e80000100a00 */
[----:B------:R-:W-:Y:S04]  /*22b10*/  STL.64 [R1+0x1778], R38 ;  /* 0x0017782601007387 */ /* 0x000fe80000100a00 */
[----:B------:R1:W-:Y:S02]  /*22b20*/  STL.64 [R1+0x1770], R36 ;  /* 0x0017702401007387 */ /* 0x0003e40000100a00 */
[----:B-1----:R-:W-:Y:S02]  /*22b30*/  HMMA.1688.F32.TF32 R16, R28, R48, R64 ;  /* 0x000000301c10723c */ /* 0x002fe40000081040 */
[----:B------:R-:W4:Y:S04]  /*22b40*/  LDL.LU.64 R64, [R1+0x900] ;  /* 0x0009000001407983 */ /* 0x000f280000300a00 */
[----:B------:R-:W4:Y:S04]  /*22b50*/  LDL.LU.64 R66, [R1+0x908] ;  /* 0x0009080001427983 */ /* 0x000f280000300a00 */
[----:B------:R-:W4:Y:S04]  /*22b60*/  LDL.LU.64 R68, [R1+0x8f0] ;  /* 0x0008f00001447983 */ /* 0x000f280000300a00 */
[----:B------:R-:W4:Y:S04]  /*22b70*/  LDL.LU.64 R70, [R1+0x8f8] ;  /* 0x0008f80001467983 */ /* 0x000f280000300a00 */
[----:B------:R-:W4:Y:S04]  /*22b80*/  LDL.LU.64 R72, [R1+0x8e0] ;  /* 0x0008e00001487983 */ /* 0x000f280000300a00 */
[----:B------:R-:W4:Y:S02]  /*22b90*/  LDL.LU.64 R74, [R1+0x8e8] ;  /* 0x0008e800014a7983 */ /* 0x000f240000300a00 */
[----:B------:R-:W-:-:S02]  /*22ba0*/  IMAD.MOV.U32 R252, RZ, RZ, R16 ;  /* 0x000000fffffc7224 */ /* 0x000fc400078e0010 */
[----:B------:R-:W4:Y:S01]  /*22bb0*/  LDL.LU.64 R76, [R1+0x8d0] ;  /* 0x0008d000014c7983 */ /* 0x000f220000300a00 */
[----:B------:R-:W-:Y:S01]  /*22bc0*/  MOV R5, R17 ;  /* 0x0000001100057202 */ /* 0x000fe20000000f00 */
[----:B------:R-:W-:Y:S02]  /*22bd0*/  IMAD.MOV.U32 R4, RZ, RZ, R18 ;  /* 0x000000ffff047224 */ /* 0x000fe400078e0012 */
[----:B------:R-:W4:Y:S01]  /*22be0*/  LDL.LU.64 R78, [R1+0x8d8] ;  /* 0x0008d800014e7983 */ /* 0x000f220000300a00 */
[----:B------:R-:W-:-:S03]  /*22bf0*/  IMAD.MOV.U32 R2, RZ, RZ, R19 ;  /* 0x000000ffff027224 */ /* 0x000fc600078e0013 */
[----:B------:R-:W4:Y:S04]  /*22c00*/  LDL.LU.64 R80, [R1+0x7e0] ;  /* 0x0007e00001507983 */ /* 0x000f280000300a00 */
[----:B------:R-:W4:Y:S04]  /*22c10*/  LDL.LU.64 R82, [R1+0x7e8] ;  /* 0x0007e80001527983 */ /* 0x000f280000300a00 */
[----:B------:R-:W4:Y:S04]  /*22c20*/  LDL.LU.64 R84, [R1+0x7d0] ;  /* 0x0007d00001547983 */ /* 0x000f280000300a00 */
[----:B------:R-:W4:Y:S04]  /*22c30*/  LDL.LU.64 R86, [R1+0x7d8] ;  /* 0x0007d80001567983 */ /* 0x000f280000300a00 */
[----:B------:R-:W3:Y:S04]  /*22c40*/  LDL.LU.64 R36, [R1+0x7b0] ;  /* 0x0007b00001247983 */ /* 0x000ee80000300a00 */
[----:B------:R-:W3:Y:S04]  /*22c50*/  LDL.LU.64 R38, [R1+0x7b8] ;  /* 0x0007b80001267983 */ /* 0x000ee80000300a00 */
[----:B------:R-:W4:Y:S04]  /*22c60*/  LDL.LU.64 R32, [R1+0x7a0] ;  /* 0x0007a00001207983 */ /* 0x000f280000300a00 */
[----:B------:R-:W4:Y:S01]  /*22c70*/  LDL.LU.64 R34, [R1+0x7a8] ;  /* 0x0007a80001227983 */ /* 0x000f220000300a00 */
[----:B--2---:R-:W-:-:S15]  /*22c80*/  HMMA.1688.F32.TF32 R52, R20, R48, R52 ;  /* 0x000000301434723c */ /* 0x004fde0000081034 */
[----:B------:R-:W-:-:S08]  /*22c90*/  NOP ;  /* 0x0000000000007918 */ /* 0x000fd00000000000 */
[----:B------:R-:W-:Y:S04]  /*22ca0*/  STL.64 [R1+0x1748], R54 ;  /* 0x0017483601007387 */ /* 0x000fe80000100a00 */
[----:B------:R1:W-:Y:S04]  /*22cb0*/  STL.64 [R1+0x1740], R52 ;  /* 0x0017403401007387 */ /* 0x0003e80000100a00 */
[----:B------:R-:W2:Y:S04]  /*22cc0*/  LDL.LU.64 R124, [R1+0x8c0] ;  /* 0x0008c000017c7983 */ /* 0x000ea80000300a00 */
        /* <DEDUP_REMOVED lines=14> */
[----:B------:R-:W2:Y:S01]  /*22db0*/  LDL.LU.64 R18, [R1+0x748] ;  /* 0x0007480001127983 */ /* 0x000ea20000300a00 */
[-C--:B---3--:R-:W-:Y:S03]  /*22dc0*/  HMMA.1688.F32.TF32 R88, R24, R40.reuse, R36 ;  /* 0x000000281858723c */ /* 0x088fe60000081024 */
[----:B------:R-:W3:Y:S04]  /*22dd0*/  LDL.LU.64 R156, [R1+0x720] ;  /* 0x00072000019c7983 */ /* 0x000ee80000300a00 */
[----:B------:R-:W3:Y:S01]  /*22de0*/  LDL.LU.64 R158, [R1+0x728] ;  /* 0x00072800019e7983 */ /* 0x000ee20000300a00 */
[C---:B----4-:R-:W-:Y:S03]  /*22df0*/  HMMA.1688.F32.TF32 R92, R12.reuse, R40, R32 ;  /* 0x000000280c5c723c */ /* 0x050fe60000081020 */
[----:B-1----:R-:W4:Y:S04]  /*22e00*/  LDL.LU.64 R52, [R1+0x710] ;  /* 0x0007100001347983 */ /* 0x002f280000300a00 */
[----:B------:R-:W4:Y:S04]  /*22e10*/  LDL.LU.64 R54, [R1+0x718] ;  /* 0x0007180001367983 */ /* 0x000f280000300a00 */
[----:B------:R-:W3:Y:S04]  /*22e20*/  LDL.LU.64 R36, [R1+0x700] ;  /* 0x0007000001247983 */ /* 0x000ee80000300a00 */
[----:B------:R-:W3:Y:S04]  /*22e30*/  LDL.LU.64 R38, [R1+0x708] ;  /* 0x0007080001267983 */ /* 0x000ee80000300a00 */
[----:B------:R-:W3:Y:S04]  /*22e40*/  LDL.LU.64 R32, [R1+0x6f0] ;  /* 0x0006f00001207983 */ /* 0x000ee80000300a00 */
[----:B------:R-:W3:Y:S04]  /*22e50*/  LDL.LU.64 R34, [R1+0x6f8] ;  /* 0x0006f80001227983 */ /* 0x000ee80000300a00 */
[----:B------:R-:W3:Y:S04]  /*22e60*/  LDL.LU.64 R172, [R1+0x6e0] ;  /* 0x0006e00001ac7983 */ /* 0x000ee80000300a00 */
[----:B------:R-:W3:Y:S04]  /*22e70*/  LDL.LU.64 R174, [R1+0x6e8] ;  /* 0x0006e80001ae7983 */ /* 0x000ee80000300a00 */
[----:B------:R-:W3:Y:S04]  /*22e80*/  LDL.LU.64 R176, [R1+0x6c0] ;  /* 0x0006c00001b07983 */ /* 0x000ee80000300a00 */
[----:B------:R-:W3:Y:S01]  /*22e90*/  LDL.LU.64 R178, [R1+0x6c8] ;  /* 0x0006c80001b27983 */ /* 0x000ee20000300a00 */
[----:B--2---:R-:W-:Y:S03]  /*22ea0*/  HMMA.1688.F32.TF32 R152, R12, R100, R16 ;  /* 0x000000640c98723c */ /* 0x004fe60000081010 */
        /* <DEDUP_REMOVED lines=16> */
[-C--:B----4-:R-:W-:Y:S03]  /*22fb0*/  HMMA.1688.F32.TF32 R160, R20, R104.reuse, R52 ;  /* 0x0000006814a0723c */ /* 0x090fe60000081034 */
[----:B------:R-:W4:Y:S04]  /*22fc0*/  LDL.LU.64 R212, [R1+0x550] ;  /* 0x0005500001d47983 */ /* 0x000f280000300a00 */
[----:B------:R-:W4:Y:S01]  /*22fd0*/  LDL.LU.64 R214, [R1+0x558] ;  /* 0x0005580001d67983 */ /* 0x000f220000300a00 */
[-C--:B---3--:R-:W-:Y:S03]  /*22fe0*/  HMMA.1688.F32.TF32 R164, R24, R104.reuse, R36 ;  /* 0x0000006818a4723c */ /* 0x088fe60000081024 */
[----:B------:R-:W3:Y:S04]  /*22ff0*/  LDL.LU.64 R216, [R1+0x540] ;  /* 0x0005400001d87983 */ /* 0x000ee80000300a00 */
[----:B------:R-:W3:Y:S01]  /*23000*/  LDL.LU.64 R218, [R1+0x548] ;  /* 0x0005480001da7983 */ /* 0x000ee20000300a00 */
[----:B------:R-:W-:Y:S03]  /*23010*/  HMMA.1688.F32.TF32 R168, R12, R104, R32 ;  /* 0x000000680ca8723c */ /* 0x000fe60000081020 */
[----:B------:R-:W4:Y:S04]  /*23020*/  LDL.LU.64 R52, [R1+0x500] ;  /* 0x0005000001347983 */ /* 0x000f280000300a00 */
[----:B------:R-:W4:Y:S04]  /*23030*/  LDL.LU.64 R54, [R1+0x508] ;  /* 0x0005080001367983 */ /* 0x000f280000300a00 */
[----:B------:R-:W3:Y:S04]  /*23040*/  LDL.LU.64 R36, [R1+0x4f0] ;  /* 0x0004f00001247983 */ /* 0x000ee80000300a00 */
[----:B------:R-:W3:Y:S04]  /*23050*/  LDL.LU.64 R38, [R1+0x4f8] ;  /* 0x0004f80001267983 */ /* 0x000ee80000300a00 */
[----:B------:R-:W3:Y:S04]  /*23060*/  LDL.LU.64 R32, [R1+0x4e0] ;  /* 0x0004e00001207983 */ /* 0x000ee80000300a00 */
[----:B------:R-:W3:Y:S01]  /*23070*/  LDL.LU.64 R34, [R1+0x4e8] ;  /* 0x0004e80001227983 */ /* 0x000ee20000300a00 */
[C---:B--2---:R-:W-:Y:S03]  /*23080*/  HMMA.1688.F32.TF32 R180, R24.reuse, R108, R16 ;  /* 0x0000006c18b4723c */ /* 0x044fe60000081010 */
[----:B------:R-:W2:Y:S04]  /*23090*/  LDL.LU.64 R16, [R1+0x490] ;  /* 0x0004900001107983 */ /* 0x000ea80000300a00 */
[----:B------:R-:W2:Y:S01]  /*230a0*/  LDL.LU.64 R18, [R1+0x498] ;  /* 0x0004980001127983 */ /* 0x000ea20000300a00 */
[-C--:B------:R-:W-:Y:S06]  /*230b0*/  HMMA.1688.F32.TF32 R56, R24, R48.reuse, R56 ;  /* 0x000000301838723c */ /* 0x080fec0000081038 */
[----:B------:R-:W-:Y:S06]  /*230c0*/  HMMA.1688.F32.TF32 R60, R12, R48, R60 ;  /* 0x000000300c3c723c */ /* 0x000fec000008103c */
[----:B------:R-:W-:Y:S01]  /*230d0*/  HMMA.1688.F32.TF32 R64, R28, R44, R64 ;  /* 0x0000002c1c40723c */ /* 0x000fe20000081040 */
[----:B------:R-:W-:-:S05]  /*230e0*/  IMAD.MOV.U32 R48, RZ, RZ, R232 ;  /* 0x000000ffff307224 */ /* 0x000fca00078e00e8 */
[-C--:B------:R-:W-:Y:S06]  /*230f0*/  HMMA.1688.F32.TF32 R68, R20, R44.reuse, R68 ;  /* 0x0000002c1444723c */ /* 0x080fec0000081044 */
[-C--:B------:R-:W-:Y:S06]  /*23100*/  HMMA.1688.F32.TF32 R72, R24, R44.reuse, R72 ;  /* 0x0000002c1848723c */ /* 0x080fec0000081048 */
[----:B------:R-:W-:Y:S07]  /*23110*/  HMMA.1688.F32.TF32 R76, R12, R44, R76 ;  /* 0x0000002c0c4c723c */ /* 0x000fee000008104c */
[----:B------:R-:W-:Y:S01]  /*23120*/  IMAD.MOV.U32 R44, RZ, RZ, R234 ;  /* 0x000000ffff2c7224 */ /* 0x000fe200078e00ea */
[----:B------:R-:W-:Y:S01]  /*23130*/  MOV R45, R233 ;  /* 0x000000e9002d7202 */ /* 0x000fe20000000f00 */
[-C--:B----4-:R-:W-:Y:S06]  /*23140*/  HMMA.1688.F32.TF32 R220, R28, R120.reuse, R52 ;  /* 0x000000781cdc723c */ /* 0x090fec0000081034 */
[-C--:B---3--:R-:W-:Y:S01]  /*23150*/  HMMA.1688.F32.TF32 R224, R20, R120.reuse, R36 ;  /* 0x0000007814e0723c */ /* 0x088fe20000081024 */
[----:B------:R-:W3:Y:S04]  /*23160*/  LDL.LU.64 R36, [R1+0x530] ;  /* 0x0005300001247983 */ /* 0x000ee80000300a00 */
[----:B------:R-:W3:Y:S01]  /*23170*/  LDL.LU.64 R38, [R1+0x538] ;  /* 0x0005380001267983 */ /* 0x000ee20000300a00 */
[-C--:B------:R-:W-:Y:S06]  /*23180*/  HMMA.1688.F32.TF32 R228, R24, R120.reuse, R32 ;  /* 0x0000007818e4723c */ /* 0x080fec0000081020 */
[----:B--2---:R-:W-:Y:S01]  /*23190*/  HMMA.1688.F32.TF32 R232, R12, R120, R16 ;  /* 0x000000780ce8723c */ /* 0x004fe20000081010 */
[----:B------:R-:W2:Y:S04]  /*231a0*/  LDL.LU.64 R16, [R1+0x520] ;  /* 0x0005200001107983 */ /* 0x000ea80000300a00 */
[----:B------:R-:W2:Y:S04]  /*231b0*/  LDL.LU.64 R18, [R1+0x528] ;  /* 0x0005280001127983 */ /* 0x000ea80000300a00 */
[----:B------:R-:W4:Y:S04]  /*231c0*/  LDL.LU.64 R52, [R1+0x510] ;  /* 0x0005100001347983 */ /* 0x000f280000300a00 */
[----:B------:R-:W4:Y:S04]  /*231d0*/  LDL.LU.64 R54, [R1+0x518] ;  /* 0x0005180001367983 */ /* 0x000f280000300a00 */
[----:B------:R-:W-:Y:S04]  /*231e0*/  STL [R1+0x15ec], R3 ;  /* 0x0015ec0301007387 */ /* 0x000fe80000100800 */
[----:B------:R-:W4:Y:S04]  /*231f0*/  LDL.LU.64 R32, [R1+0x4d0] ;  /* 0x0004d00001207983 */ /* 0x000f280000300a00 */
[----:B------:R-:W4:Y:S04]  /*23200*/  LDL.LU.64 R34, [R1+0x4d8] ;  /* 0x0004d80001227983 */ /* 0x000f280000300a00 */
[----:B------:R-:W-:Y:S04]  /*23210*/  STL [R1+0x1708], R250 ;  /* 0x001708fa01007387 */ /* 0x000fe80000100800 */
[----:B------:R-:W-:Y:S01]  /*23220*/  STL [R1+0x1704], R251 ;  /* 0x001704fb01007387 */ /* 0x000fe20000100800 */
[----:B---3--:R-:W-:-:S15]  /*23230*/  HMMA.1688.F32.TF32 R36, R28, R248, R36 ;  /* 0x000000f81c24723c */ /* 0x008fde0000081024 */
[----:B------:R-:W-:-:S08]  /*23240*/  NOP ;  /* 0x0000000000007918 */ /* 0x000fd00000000000 */
[----:B------:R-:W-:Y:S04]  /*23250*/  STL.64 [R1+0x220], R36 ;  /* 0x0002202401007387 */ /* 0x000fe80000100a00 */
[----:B------:R1:W-:Y:S04]  /*23260*/  STL.64 [R1+0x228], R38 ;  /* 0x0002282601007387 */ /* 0x0003e80000100a00 */
[----:B-1----:R-:W3:Y:S04]  /*23270*/  LDL.LU.64 R38, [R1+0x1778] ;  /* 0x0017780001267983 */ /* 0x002ee80000300a00 */
[----:B------:R-:W3:Y:S01]  /*23280*/  LDL.LU.64 R36, [R1+0x1770] ;  /* 0x0017700001247983 */ /* 0x000ee20000300a00 */
[-C--:B--2---:R-:W-:Y:S06]  /*23290*/  HMMA.1688.F32.TF32 R16, R20, R248.reuse, R16 ;  /* 0x000000f81410723c */ /* 0x084fec0000081010 */
[----:B----4-:R-:W-:-:S15]  /*232a0*/  HMMA.1688.F32.TF32 R52, R24, R248, R52 ;  /* 0x000000f81834723c */ /* 0x010fde0000081034 */
[----:B------:R-:W-:-:S02]  /*232b0*/  NOP ;  /* 0x0000000000007918 */ /* 0x000fc40000000000 */
[----:B------:R-:W-:Y:S04]  /*232c0*/  STL.64 [R1+0x180], R16 ;  /* 0x0001801001007387 */ /* 0x000fe80000100a00 */
[----:B------:R1:W-:Y:S01]  /*232d0*/  STL.64 [R1+0x188], R18 ;  /* 0x0001881201007387 */ /* 0x0003e20000100a00 */
[----:B------:R-:W-:Y:S03]  /*232e0*/  HMMA.1688.F32.TF32 R248, R12, R248, R32 ;  /* 0x000000f80cf8723c */ /* 0x000fe60000081020 */
[----:B-1----:R-:W2:Y:S04]  /*232f0*/  LDL.LU.64 R18, [R1+0x1768] ;  /* 0x0017680001127983 */ /* 0x002ea80000300a00 */
[----:B------:R-:W2:Y:S04]  /*23300*/  LDL.LU.64 R16, [R1+0x1760] ;  /* 0x0017600001107983 */ /* 0x000ea80000300a00 */
[----:B------:R1:W-:Y:S04]  /*23310*/  STL.64 [R1+0xe0], R52 ;  /* 0x0000e03401007387 */ /* 0x0003e80000100a00 */
[----:B------:R4:W-:Y:S04]  /*23320*/  STL.64 [R1+0xe8], R54 ;  /* 0x0000e83601007387 */ /* 0x0009e80000100a00 */
[----:B-1----:R-:W3:Y:S04]  /*23330*/  LDL.LU.64 R52, [R1+0x4c0] ;  /* 0x0004c00001347983 */ /* 0x002ee80000300a00 */
[----:B----4-:R-:W4:Y:S04]  /*23340*/  LDL.LU.64 R54, [R1+0x4c8] ;  /* 0x0004c80001367983 */ /* 0x010f280000300a00 */
[----:B------:R-:W3:Y:S04]  /*23350*/  LDL.LU.64 R34, [R1+0x1758] ;  /* 0x0017580001227983 */ /* 0x000ee80000300a00 */
[----:B------:R-:W3:Y:S01]  /*23360*/  LDL.LU.64 R32, [R1+0x1750] ;  /* 0x0017500001207983 */ /* 0x000ee20000300a00 */
[----:B------:R-:W-:-:S03]  /*23370*/  IMAD.MOV.U32 R49, RZ, RZ, R10 ;  /* 0x000000ffff317224 */ /* 0x000fc600078e000a */
[----:B------:R-:W-:Y:S04]  /*23380*/  LDS R10, [R9+UR12+0x10c80] ;  /* 0x010c800c090a7984 */ /* 0x000fe80008000800 */
[----:B------:R-:W-:Y:S04]  /*23390*/  LDS R9, [R11+UR12+0x10880] ;  /* 0x0108800c0b097984 */ /* 0x000fe80008000800 */
[----:B------:R-:W1:Y:S04]  /*233a0*/  LDS R11, [R11+UR12+0x10c80] ;  /* 0x010c800c0b0b7984 */ /* 0x000e680008000800 */
[----:B------:R1:W-:Y:S04]  /*233b0*/  STL.64 [R1+0x60], R248 ;  /* 0x000060f801007387 */ /* 0x0003e80000100a00 */
[----:B------:R1:W-:Y:S02]  /*233c0*/  STL.64 [R1+0x68], R250 ;  /* 0x000068fa01007387 */ /* 0x0003e40000100a00 */
[----:B-1----:R-:W-:Y:S01]  /*233d0*/  IMAD.MOV.U32 R248, RZ, RZ, R44 ;  /* 0x000000fffff87224 */ /* 0x002fe200078e002c */
[----:B------:R-:W-:Y:S01]  /*233e0*/  MOV R249, R45 ;  /* 0x0000002d00f97202 */ /* 0x000fe20000000f00 */
[----:B------:R-:W-:-:S02]  /*233f0*/  IMAD.MOV.U32 R250, RZ, RZ, R48 ;  /* 0x000000fffffa7224 */ /* 0x000fc400078e0030 */
[----:B------:R-:W-:-:S07]  /*23400*/  IMAD.MOV.U32 R251, RZ, RZ, R49 ;  /* 0x000000fffffb7224 */ /* 0x000fce00078e0031 */
[----:B------:R-:W-:-:S15]  /*23410*/  HMMA.1688.F32.TF32 R248, R236, R6, R248 ;  /* 0x00000006ecf8723c */ /* 0x000fde00000810f8 */
[----:B------:R-:W-:-:S08]  /*23420*/  NOP ;  /* 0x0000000000007918 */ /* 0x000fd00000000000 */
[----:B------:R-:W-:Y:S04]  /*23430*/  STL.64 [R1+0x7d0], R248 ;  /* 0x0007d0f801007387 */ /* 0x000fe80000100a00 */
[----:B------:R3:W-:Y:S01]  /*23440*/  STL.64 [R1+0x7d8], R250 ;  /* 0x0007d8fa01007387 */ /* 0x0007e20000100a00 */
[-C--:B--2---:R-:W-:Y:S06]  /*23450*/  HMMA.1688.F32.TF32 R16, R240, R6.reuse, R16 ;  /* 0x00000006f010723c */ /* 0x084fec0000081010 */
[----:B---3--:R-:W-:Y:S07]  /*23460*/  HMMA.1688.F32.TF32 R248, R244, R6, R32 ;  /* 0x00000006f4f8723c */ /* 0x008fee0000081020 */
[----:B------:R-:W-:Y:S01]  /*23470*/  MOV R33, R5 ;  /* 0x0000000500217202 */ /* 0x000fe20000000f00 */
[----:B------:R-:W-:-:S02]  /*23480*/  IMAD.MOV.U32 R34, RZ, RZ, R4 ;  /* 0x000000ffff227224 */ /* 0x000fc400078e0004 */
[----:B------:R-:W-:-:S13]  /*23490*/  HMMA.1688.F32.TF32 R4, R8, R6, R36 ;  /* 0x000000060804723c */ /* 0x000fda0000081024 */
[----:B------:R-:W-:Y:S04]  /*234a0*/  STL.64 [R1+0x7e0], R248 ;  /* 0x0007e0f801007387 */ /* 0x000fe80000100a00 */
[----:B------:R-:W-:Y:S04]  /*234b0*/  STL.64 [R1+0x7e8], R250 ;  /* 0x0007e8fa01007387 */ /* 0x000fe80000100a00 */
[----:B------:R-:W2:Y:S04]  /*234c0*/  LDL.LU.64 R36, [R1+0x4a0] ;  /* 0x0004a00001247983 */ /* 0x000ea80000300a00 */
[----:B------:R1:W-:Y:S04]  /*234d0*/  STL.64 [R1+0x7b0], R16 ;  /* 0x0007b01001007387 */ /* 0x0003e80000100a00 */
[----:B------:R3:W-:Y:S04]  /*234e0*/  STL.64 [R1+0x7b8], R18 ;  /* 0x0007b81201007387 */ /* 0x0007e80000100a00 */
[----:B------:R-:W2:Y:S04]  /*234f0*/  LDL.LU.64 R38, [R1+0x4a8] ;  /* 0x0004a80001267983 */ /* 0x000ea80000300a00 */
[----:B------:R-:W-:Y:S04]  /*23500*/  STL.64 [R1+0x7a0], R4 ;  /* 0x0007a00401007387 */ /* 0x000fe80000100a00 */
[----:B------:R-:W-:Y:S04]  /*23510*/  STL.64 [R1+0x7a8], R6 ;  /* 0x0007a80601007387 */ /* 0x000fe80000100a00 */
[----:B------:R-:W4:Y:S04]  /*23520*/  LDSM.16.M88.4 R4, [R0+UR18+0x3000] ;  /* 0x003000120004783b */ /* 0x000f280008000200 */
[----:B-1----:R-:W2:Y:S04]  /*23530*/  LDL.LU.64 R16, [R1+0x480] ;  /* 0x0004800001107983 */ /* 0x002ea80000300a00 */
[----:B---3--:R-:W3:Y:S01]  /*23540*/  LDL.LU.64 R18, [R1+0x488] ;  /* 0x0004880001127983 */ /* 0x008ee20000300a00 */
[----:B----4-:R-:W-:Y:S03]  /*23550*/  HMMA.1688.F32.TF32 R52, R28, R4, R52 ;  /* 0x000000041c34723c */ /* 0x010fe60000081034 */
[----:B------:R-:W-:Y:S04]  /*23560*/  STL [R1+0x170c], R6 ;  /* 0x00170c0601007387 */ /* 0x000fe80000100800 */
[----:B------:R-:W-:-:S15]  /*23570*/  STL [R1+0x1700], R7 ;  /* 0x0017000701007387 */ /* 0x000fde0000100800 */
[----:B------:R-:W-:-:S01]  /*23580*/  NOP ;  /* 0x0000000000007918 */ /* 0x000fc20000000000 */
[----:B------:R-:W-:Y:S01]  /*23590*/  STL [R1+0x210], R52 ;  /* 0x0002103401007387 */ /* 0x000fe20000100800 */
[----:B------:R-:W-:Y:S01]  /*235a0*/  MOV R251, R54 ;  /* 0x0000003600fb7202 */ /* 0x000fe20000000f00 */
[----:B------:R-:W-:Y:S02]  /*235b0*/  IMAD.MOV.U32 R250, RZ, RZ, R53 ;  /* 0x000000fffffa7224 */ /* 0x000fe400078e0035 */
[----:B------:R1:W-:Y:S04]  /*235c0*/  STL [R1+0x21c], R55 ;  /* 0x00021c3701007387 */ /* 0x0003e80000100800 */
[----:B-1----:R-:W4:Y:S04]  /*235d0*/  LDL.LU.64 R54, [R1+0x1748] ;  /* 0x0017480001367983 */ /* 0x002f280000300a00 */
[----:B------:R-:W4:Y:S04]  /*235e0*/  LDL.LU.64 R52, [R1+0x1740] ;  /* 0x0017400001347983 */ /* 0x000f280000300a00 */
[----:B------:R-:W-:Y:S04]  /*235f0*/  STL [R1+0x1714], R251 ;  /* 0x001714fb01007387 */ /* 0x000fe80000100800 */
[----:B------:R1:W-:Y:S04]  /*23600*/  STL [R1+0x1710], R250 ;  /* 0x001710fa01007387 */ /* 0x0003e80000100800 */
[----:B------:R-:W3:Y:S04]  /*23610*/  LDL.LU.64 R248, [R1+0x4b0] ;  /* 0x0004b00001f87983 */ /* 0x000ee80000300a00 */
[----:B-1----:R-:W3:Y:S01]  /*23620*/  LDL.LU.64 R250, [R1+0x4b8] ;  /* 0x0004b80001fa7983 */ /* 0x002ee20000300a00 */
[----:B------:R-:W-:-:S02]  /*23630*/  IMAD.MOV.U32 R32, RZ, RZ, R252 ;  /* 0x000000ffff207224 */ /* 0x000fc400078e00fc */
[----:B------:R-:W-:Y:S01]  /*23640*/  IMAD.MOV.U32 R35, RZ, RZ, R2 ;  /* 0x000000ffff237224 */ /* 0x000fe200078e0002 */
[-C--:B--2---:R-:W-:Y:S06]  /*23650*/  HMMA.1688.F32.TF32 R36, R24, R4.reuse, R36 ;  /* 0x000000041824723c */ /* 0x084fec0000081024 */
[----:B---3--:R-:W-:-:S15]  /*23660*/  HMMA.1688.F32.TF32 R248, R20, R4, R248 ;  /* 0x0000000414f8723c */ /* 0x008fde00000810f8 */
[----:B------:R-:W-:-:S09]  /*23670*/  NOP ;  /* 0x0000000000007918 */ /* 0x000fd20000000000 */
[----:B------:R-:W-:Y:S01]  /*23680*/  IMAD.MOV.U32 R6, RZ, RZ, R251 ;  /* 0x000000ffff067224 */ /* 0x000fe200078e00fb */
[----:B------:R-:W-:Y:S04]  /*23690*/  STL.64 [R1+0x170], R248 ;  /* 0x000170f801007387 */ /* 0x000fe80000100a00 */
[----:B------:R-:W-:Y:S04]  /*236a0*/  STL [R1+0x178], R250 ;  /* 0x000178fa01007387 */ /* 0x000fe80000100800 */
[----:B------:R1:W-:Y:S02]  /*236b0*/  STL [R1+0x1718], R6 ;  /* 0x0017180601007387 */ /* 0x0003e40000100800 */
[----:B-1----:R-:W-:Y:S01]  /*236c0*/  HMMA.1688.F32.TF32 R4, R12, R4, R16 ;  /* 0x000000040c04723c */ /* 0x002fe20000081010 */
[----:B------:R-:W-:-:S02]  /*236d0*/  IMAD.MOV.U32 R250, RZ, RZ, R39 ;  /* 0x000000fffffa7224 */ /* 0x000fc400078e0027 */
[----:B------:R-:W-:Y:S01]  /*236e0*/  IMAD.MOV.U32 R251, RZ, RZ, R38 ;  /* 0x000000fffffb7224 */ /* 0x000fe200078e0026 */
[----:B------:R-:W-:Y:S04]  /*236f0*/  STL.64 [R1+0xd0], R36 ;  /* 0x0000d02401007387 */ /* 0x000fe80000100a00 */
[----:B------:R-:W-:Y:S04]  /*23700*/  STL [R1+0x1720], R250 ;  /* 0x001720fa01007387 */ /* 0x000fe80000100800 */
[----:B------:R1:W-:Y:S04]  /*23710*/  STL [R1+0x171c], R251 ;  /* 0x00171cfb01007387 */ /* 0x0003e80000100800 */
[----:B------:R-:W2:Y:S04]  /*23720*/  LDL.LU.64 R248, [R1+0x470] ;  /* 0x0004700001f87983 */ /* 0x000ea80000300a00 */
[----:B-1----:R-:W2:Y:S04]  /*23730*/  LDL.LU.64 R250, [R1+0x478] ;  /* 0x0004780001fa7983 */ /* 0x002ea80000300a00 */
[----:B------:R-:W-:Y:S04]  /*23740*/  STL.64 [R1+0x50], R4 ;  /* 0x0000500401007387 */ /* 0x000fe80000100a00 */
[----:B------:R1:W-:Y:S01]  /*23750*/  STL [R1+0x58], R6 ;  /* 0x0000580601007387 */ /* 0x0003e20000100800 */
[----:B------:R-:W-:Y:S01]  /*23760*/  HMMA.1688.F32.TF32 R16, R236, R50, R32 ;  /* 0x00000032ec10723c */ /* 0x000fe20000081020 */
[----:B-1----:R-:W-:-:S05]  /*23770*/  MOV R6, R7 ;  /* 0x0000000700067202 */ /* 0x002fca0000000f00 */
[----:B------:R4:W-:Y:S02]  /*23780*/  STL [R1+0x1724], R6 ;  /* 0x0017240601007387 */ /* 0x0009e40000100800 */
[----:B----4-:R-:W-:Y:S02]  /*23790*/  HMMA.1688.F32.TF32 R4, R244, R50, R52 ;  /* 0x00000032f404723c */ /* 0x010fe40000081034 */
[----:B------:R-:W3:-:S13]  /*237a0*/  LDL.LU.64 R52, [R1+0x460] ;  /* 0x0004600001347983 */ /* 0x000eda0000300a00 */
[----:B------:R-:W-:Y:S04]  /*237b0*/  STL.64 [R1+0x790], R16 ;  /* 0x0007901001007387 */ /* 0x000fe80000100a00 */
[----:B------:R-:W-:Y:S04]  /*237c0*/  STL.64 [R1+0x798], R18 ;  /* 0x0007981201007387 */ /* 0x000fe80000100a00 */
[----:B------:R-:W3:Y:S04]  /*237d0*/  LDL.LU.64 R54, [R1+0x468] ;  /* 0x0004680001367983 */ /* 0x000ee80000300a00 */
[----:B------:R-:W1:Y:S04]  /*237e0*/  LDSM.16.M88.4 R16, [R0+UR18+0x3400] ;  /* 0x003400120010783b */ /* 0x000e680008000200 */
[----:B------:R-:W-:Y:S04]  /*237f0*/  STL.64 [R1+0x770], R4 ;  /* 0x0007700401007387 */ /* 0x000fe80000100a00 */
[----:B------:R4:W-:Y:S04]  /*23800*/  STL.64 [R1+0x778], R6 ;  /* 0x0007780601007387 */ /* 0x0009e80000100a00 */
[----:B------:R-:W3:Y:S04]  /*23810*/  LDL.LU.64 R36, [R1+0x450] ;  /* 0x0004500001247983 */ /* 0x000ee80000300a00 */
[----:B------:R-:W3:Y:S01]  /*23820*/  LDL.LU.64 R38, [R1+0x458] ;  /* 0x0004580001267983 */ /* 0x000ee20000300a00 */
[----:B----4-:R-:W-:-:S15]  /*23830*/  HMMA.1688.F32.TF32 R4, R240, R50, R56 ;  /* 0x00000032f004723c */ /* 0x010fde0000081038 */
[----:B------:R-:W-:-:S08]  /*23840*/  NOP ;  /* 0x0000000000007918 */ /* 0x000fd00000000000 */
        /* <DEDUP_REMOVED lines=8> */
[----:B-1----:R-:W-:Y:S04]  /*238d0*/  STL [R1+0x172c], R18 ;  /* 0x00172c1201007387 */ /* 0x002fe80000100800 */
[----:B------:R-:W-:Y:S01]  /*238e0*/  STL [R1+0x1728], R19 ;  /* 0x0017281301007387 */ /* 0x000fe20000100800 */
[----:B------:R-:W-:Y:S06]  /*238f0*/  HMMA.1688.F32.TF32 R60, R236, R46, R64 ;  /* 0x0000002eec3c723c */ /* 0x000fec0000081040 */
[----:B--2---:R-:W-:-:S15]  /*23900*/  HMMA.1688.F32.TF32 R56, R28, R16, R248 ;  /* 0x000000101c38723c */ /* 0x004fde00000810f8 */
[----:B------:R-:W-:-:S09]  /*23910*/  NOP ;  /* 0x0000000000007918 */ /* 0x000fd20000000000 */
[----:B------:R-:W-:Y:S02]  /*23920*/  IMAD.MOV.U32 R251, RZ, RZ, R59 ;  /* 0x000000fffffb7224 */ /* 0x000fe400078e003b */
[----:B------:R-:W-:Y:S02]  /*23930*/  IMAD.MOV.U32 R250, RZ, RZ, R58 ;  /* 0x000000fffffa7224 */ /* 0x000fe400078e003a */
[----:B----4-:R-:W-:Y:S01]  /*23940*/  IMAD.MOV.U32 R6, RZ, RZ, R57 ;  /* 0x000000ffff067224 */ /* 0x010fe200078e0039 */
[----:B------:R-:W-:Y:S04]  /*23950*/  STL [R1+0x200], R56 ;  /* 0x0002003801007387 */ /* 0x000fe80000100800 */
[----:B------:R-:W-:Y:S04]  /*23960*/  STL [R1+0x1738], R251 ;  /* 0x001738fb01007387 */ /* 0x000fe80000100800 */
[----:B------:R-:W-:Y:S04]  /*23970*/  STL [R1+0x1734], R250 ;  /* 0x001734fa01007387 */ /* 0x000fe80000100800 */
[----:B------:R1:W-:Y:S01]  /*23980*/  STL [R1+0x1730], R6 ;  /* 0x0017300601007387 */ /* 0x0003e20000100800 */
[-C--:B---3--:R-:W-:Y:S06]  /*23990*/  HMMA.1688.F32.TF32 R48, R20, R16.reuse, R52 ;  /* 0x000000101430723c */ /* 0x088fec0000081034 */
[----:B-1----:R-:W-:-:S15]  /*239a0*/  HMMA.1688.F32.TF32 R4, R24, R16, R36 ;  /* 0x000000101804723c */ /* 0x002fde0000081024 */
[----:B------:R-:W-:-:S02]  /*239b0*/  NOP ;  /* 0x0000000000007918 */ /* 0x000fc40000000000 */
[----:B------:R1:W-:Y:S01]  /*239c0*/  STL.64 [R1+0x160], R48 ;  /* 0x0001603001007387 */ /* 0x0003e20000100a00 */
[----:B------:R-:W-:Y:S01]  /*239d0*/  MOV R18, R50 ;  /* 0x0000003200127202 */ /* 0x000fe20000000f00 */
[----:B------:R-:W-:-:S04]  /*239e0*/  IMAD.MOV.U32 R19, RZ, RZ, R51 ;  /* 0x000000ffff137224 */ /* 0x000fc800078e0033 */
[----:B------:R2:W-:Y:S04]  /*239f0*/  STL [R1+0xc0], R4 ;  /* 0x0000c00401007387 */ /* 0x0005e80000100800 */
[----:B------:R-:W3:Y:S04]  /*23a00*/  LDL.LU.64 R56, [R1+0x440] ;  /* 0x0004400001387983 */ /* 0x000ee80000300a00 */
[----:B------:R-:W3:Y:S04]  /*23a10*/  LDL.LU.64 R58, [R1+0x448] ;  /* 0x00044800013a7983 */ /* 0x000ee80000300a00 */
[----:B------:R-:W4:Y:S04]  /*23a20*/  LDL.LU.64 R52, [R1+0x430] ;  /* 0x0004300001347983 */ /* 0x000f280000300a00 */
[----:B------:R-:W4:Y:S04]  /*23a30*/  LDL.LU.64 R54, [R1+0x438] ;  /* 0x0004380001367983 */ /* 0x000f280000300a00 */
[----:B-1----:R-:W4:Y:S04]  /*23a40*/  LDL.LU.64 R48, [R1+0x420] ;  /* 0x0004200001307983 */ /* 0x002f280000300a00 */
[----:B------:R-:W4:Y:S04]  /*23a50*/  LDL.LU.64 R50, [R1+0x428] ;  /* 0x0004280001327983 */ /* 0x000f280000300a00 */
[----:B------:R-:W4:Y:S04]  /*23a60*/  LDL.LU.64 R36, [R1+0x1b0] ;  /* 0x0001b00001247983 */ /* 0x000f280000300a00 */
[----:B------:R-:W-:Y:S04]  /*23a70*/  STL.64 [R1+0x720], R60 ;  /* 0x0007203c01007387 */ /* 0x000fe80000100a00 */
[----:B------:R1:W-:Y:S04]  /*23a80*/  STL.64 [R1+0x728], R62 ;  /* 0x0007283e01007387 */ /* 0x0003e80000100a00 */
[----:B------:R-:W4:Y:S01]  /*23a90*/  LDL.LU.64 R38, [R1+0x1b8] ;  /* 0x0001b80001267983 */ /* 0x000f220000300a00 */
[----:B------:R-:W-:Y:S01]  /*23aa0*/  HMMA.1688.F32.TF32 R32, R12, R16, R32 ;  /* 0x000000100c20723c */ /* 0x000fe20000081020 */
[----:B------:R-:W-:Y:S01]  /*23ab0*/  IMAD.MOV.U32 R250, RZ, RZ, R6 ;  /* 0x000000fffffa7224 */ /* 0x000fe200078e0006 */
[----:B------:R-:W-:Y:S01]  /*23ac0*/  MOV R6, R7 ;  /* 0x0000000700067202 */ /* 0x000fe20000000f00 */
[----:B------:R-:W-:-:S15]  /*23ad0*/  IMAD.MOV.U32 R251, RZ, RZ, R5 ;  /* 0x000000fffffb7224 */ /* 0x000fde00078e0005 */
[----:B------:R-:W-:-:S06]  /*23ae0*/  NOP ;  /* 0x0000000000007918 */ /* 0x000fcc0000000000 */
[----:B------:R-:W-:Y:S01]  /*23af0*/  IMAD.MOV.U32 R7, RZ, RZ, R32 ;  /* 0x000000ffff077224 */ /* 0x000fe200078e0020 */
[----:B--2---:R-:W-:Y:S01]  /*23b00*/  MOV R4, R35 ;  /* 0x0000002300047202 */ /* 0x004fe20000000f00 */
[----:B------:R-:W-:Y:S02]  /*23b10*/  IMAD.MOV.U32 R249, RZ, RZ, R33 ;  /* 0x000000fffff97224 */ /* 0x000fe400078e0021 */
[----:B------:R-:W-:Y:S02]  /*23b20*/  IMAD.MOV.U32 R5, RZ, RZ, R34 ;  /* 0x000000ffff057224 */ /* 0x000fe400078e0022 */
[----:B------:R-:W-:-:S15]  /*23b30*/  HMMA.1688.F32.TF32 R32, R244, R46, R68 ;  /* 0x0000002ef420723c */ /* 0x000fde0000081044 */
[----:B------:R-:W-:-:S08]  /*23b40*/  NOP ;  /* 0x0000000000007918 */ /* 0x000fd00000000000 */
[----:B------:R-:W-:Y:S04]  /*23b50*/  STL.64 [R1+0x710], R32 ;  /* 0x0007102001007387 */ /* 0x000fe80000100a00 */
[----:B------:R-:W-:Y:S04]  /*23b60*/  STL.64 [R1+0x718], R34 ;  /* 0x0007182201007387 */ /* 0x000fe80000100a00 */
[----:B------:R-:W2:Y:S01]  /*23b70*/  LDSM.16.M88.4 R32, [R0+UR18+0x3800] ;  /* 0x003800120020783b */ /* 0x000ea20008000200 */
[-C--:B-1----:R-:W-:Y:S06]  /*23b80*/  HMMA.1688.F32.TF32 R60, R240, R46.reuse, R72 ;  /* 0x0000002ef03c723c */ /* 0x082fec0000081048 */
[----:B------:R-:W-:-:S15]  /*23b90*/  HMMA.1688.F32.TF32 R44, R8, R46, R76 ;  /* 0x0000002e082c723c */ /* 0x000fde000008104c */
[----:B------:R-:W-:-:S02]  /*23ba0*/  NOP ;  /* 0x0000000000007918 */ /* 0x000fc40000000000 */
[----:B------:R-:W-:Y:S04]  /*23bb0*/  STL.64 [R1+0x700], R60 ;  /* 0x0007003c01007387 */ /* 0x000fe80000100a00 */
[----:B------:R-:W-:Y:S04]  /*23bc0*/  STL.64 [R1+0x708], R62 ;  /* 0x0007083e01007387 */ /* 0x000fe80000100a00 */
[----:B--2---:R-:W-:Y:S04]  /*23bd0*/  STL [R1+0x16dc], R34 ;  /* 0x0016dc2201007387 */ /* 0x004fe80000100800 */
[----:B------:R-:W-:Y:S04]  /*23be0*/  STL.64 [R1+0x6f0], R44 ;  /* 0x0006f02c01007387 */ /* 0x000fe80000100a00 */
[----:B------:R1:W-:Y:S04]  /*23bf0*/  STL.64 [R1+0x6f8], R46 ;  /* 0x0006f82e01007387 */ /* 0x0003e80000100a00 */
[----:B------:R2:W-:Y:S01]  /*23c00*/  STL [R1+0x16d8], R35 ;  /* 0x0016d82301007387 */ /* 0x0005e20000100800 */
[-C--:B------:R-:W-:Y:S06]  /*23c10*/  HMMA.1688.F32.TF32 R188, R28, R112.reuse, R188 ;  /* 0x000000701cbc723c */ /* 0x080fec00000810bc */
[-C--:B------:R-:W-:Y:S06]  /*23c20*/  HMMA.1688.F32.TF32 R192, R20, R112.reuse, R192 ;  /* 0x0000007014c0723c */ /* 0x080fec00000810c0 */
[-C--:B------:R-:W-:Y:S06]  /*23c30*/  HMMA.1688.F32.TF32 R196, R24, R112.reuse, R196 ;  /* 0x0000007018c4723c */ /* 0x080fec00000810c4 */
[----:B------:R-:W-:Y:S06]  /*23c40*/  HMMA.1688.F32.TF32 R200, R12, R112, R200 ;  /* 0x000000700cc8723c */ /* 0x000fec00000810c8 */
[-C--:B---3--:R-:W-:Y:S06]  /*23c50*/  HMMA.1688.F32.TF32 R56, R28, R32.reuse, R56 ;  /* 0x000000201c38723c */ /* 0x088fec0000081038 */
[-C--:B----4-:R-:W-:Y:S06]  /*23c60*/  HMMA.1688.F32.TF32 R52, R20, R32.reuse, R52 ;  /* 0x000000201434723c */ /* 0x090fec0000081034 */
[-C--:B-1----:R-:W-:Y:S06]  /*23c70*/  HMMA.1688.F32.TF32 R44, R24, R32.reuse, R48 ;  /* 0x00000020182c723c */ /* 0x082fec0000081030 */
[----:B--2---:R-:W-:Y:S06]  /*23c80*/  HMMA.1688.F32.TF32 R32, R12, R32, R36 ;  /* 0x000000200c20723c */ /* 0x004fec0000081024 */
[----:B------:R-:W-:Y:S01]  /*23c90*/  IMAD.MOV.U32 R113, RZ, RZ, R57 ;  /* 0x000000ffff717224 */ /* 0x000fe200078e0039 */
[----:B------:R-:W-:Y:S01]  /*23ca0*/  STL.64 [R1+0x1f8], R58 ;  /* 0x0001f83a01007387 */ /* 0x000fe20000100a00 */
[----:B------:R-:W-:-:S03]  /*23cb0*/  IMAD.MOV.U32 R112, RZ, RZ, R56 ;  /* 0x000000ffff707224 */ /* 0x000fc600078e0038 */
[----:B------:R1:W-:Y:S04]  /*23cc0*/  STL [R1+0x16f4], R113 ;  /* 0x0016f47101007387 */ /* 0x0003e80000100800 */
[----:B------:R2:W-:Y:S04]  /*23cd0*/  STL [R1+0x16f0], R112 ;  /* 0x0016f07001007387 */ /* 0x0005e80000100800 */
[----:B------:R3:W-:Y:S01]  /*23ce0*/  STL.64 [R1+0x150], R52 ;  /* 0x0001503401007387 */ /* 0x0007e20000100a00 */
[----:B-1----:R-:W-:-:S03]  /*23cf0*/  IMAD.MOV.U32 R113, RZ, RZ, R45 ;  /* 0x000000ffff717224 */ /* 0x002fc600078e002d */
[----:B------:R1:W-:Y:S01]  /*23d00*/  STL.64 [R1+0x158], R54 ;  /* 0x0001583601007387 */ /* 0x0003e20000100a00 */
[----:B--2---:R-:W-:-:S03]  /*23d10*/  MOV R112, R46 ;  /* 0x0000002e00707202 */ /* 0x004fc60000000f00 */
[----:B------:R-:W-:Y:S04]  /*23d20*/  STL [R1+0xb0], R44 ;  /* 0x0000b02c01007387 */ /* 0x000fe80000100800 */
[----:B------:R-:W-:Y:S04]  /*23d30*/  STL [R1+0xbc], R47 ;  /* 0x0000bc2f01007387 */ /* 0x000fe80000100800 */
[----:B------:R-:W-:Y:S04]  /*23d40*/  STL [R1+0x16fc], R112 ;  /* 0x0016fc7001007387 */ /* 0x000fe80000100800 */
[----:B------:R-:W-:Y:S04]  /*23d50*/  STL [R1+0x16f8], R113 ;  /* 0x0016f87101007387 */ /* 0x000fe80000100800 */
[----:B------:R2:W-:Y:S04]  /*23d60*/  STL.64 [R1+0x38], R34 ;  /* 0x0000382201007387 */ /* 0x0005e80000100a00 */
[----:B------:R-:W4:Y:S04]  /*23d70*/  LDL.LU.64 R56, [R1+0x400] ;  /* 0x0004000001387983 */ /* 0x000f280000300a00 */
[----:B------:R-:W4:Y:S01]  /*23d80*/  LDL.LU.64 R58, [R1+0x408] ;  /* 0x00040800013a7983 */ /* 0x000f220000300a00 */
[C---:B------:R-:W-:Y:S03]  /*23d90*/  HMMA.1688.F32.TF32 R80, R28.reuse, R40, R80 ;  /* 0x000000281c50723c */ /* 0x040fe60000081050 */
[----:B---3--:R-:W3:Y:S04]  /*23da0*/  LDL.LU.64 R52, [R1+0x3a0] ;  /* 0x0003a00001347983 */ /* 0x008ee80000300a00 */
[----:B-1----:R-:W3:Y:S01]  /*23db0*/  LDL.LU.64 R54, [R1+0x3a8] ;  /* 0x0003a80001367983 */ /* 0x002ee20000300a00 */
[-C--:B------:R-:W-:Y:S03]  /*23dc0*/  HMMA.1688.F32.TF32 R172, R28, R108.reuse, R172 ;  /* 0x0000006c1cac723c */ /* 0x080fe600000810ac */
[----:B------:R-:W3:Y:S03]  /*23dd0*/  LDL.LU.64 R48, [R1+0x350] ;  /* 0x0003500001307983 */ /* 0x000ee60000300a00 */
[-C--:B------:R-:W-:Y:S01]  /*23de0*/  HMMA.1688.F32.TF32 R176, R20, R108.reuse, R176 ;  /* 0x0000006c14b0723c */ /* 0x080fe200000810b0 */
[----:B------:R-:W3:Y:S04]  /*23df0*/  LDL.LU.64 R50, [R1+0x358] ;  /* 0x0003580001327983 */ /* 0x000ee80000300a00 */
[----:B------:R-:W1:Y:S01]  /*23e00*/  LDSM.16.M88.4 R36, [R0+UR18+0x3c00] ;  /* 0x003c00120024783b */ /* 0x000e620008000200 */
[----:B------:R-:W-:Y:S07]  /*23e10*/  HMMA.1688.F32.TF32 R184, R12, R108, R184 ;  /* 0x0000006c0cb8723c */ /* 0x000fee00000810b8 */
[----:B------:R-:W-:-:S02]  /*23e20*/  IMAD.MOV.U32 R108, RZ, RZ, R32 ;  /* 0x000000ffff6c7224 */ /* 0x000fc400078e0020 */
[----:B------:R-:W-:Y:S02]  /*23e30*/  IMAD.MOV.U32 R109, RZ, RZ, R33 ;  /* 0x000000ffff6d7224 */ /* 0x000fe400078e0021 */
[----:B--2---:R-:W-:Y:S06]  /*23e40*/  HMMA.1688.F32.TF32 R32, R236, R42, R80 ;  /* 0x0000002aec20723c */ /* 0x004fec0000081050 */
[----:B------:R-:W-:-:S15]  /*23e50*/  HMMA.1688.F32.TF32 R84, R20, R40, R84 ;  /* 0x000000281454723c */ /* 0x000fde0000081054 */
[----:B------:R-:W-:-:S02]  /*23e60*/  NOP ;  /* 0x0000000000007918 */ /* 0x000fc40000000000 */
[----:B------:R-:W-:Y:S04]  /*23e70*/  STL.64 [R1+0x670], R32 ;  /* 0x0006702001007387 */ /* 0x000fe80000100a00 */
[----:B------:R2:W-:Y:S04]  /*23e80*/  STL.64 [R1+0x678], R34 ;  /* 0x0006782201007387 */ /* 0x0005e80000100a00 */
[----:B------:R-:W3:Y:S04]  /*23e90*/  LDL.LU.64 R44, [R1+0x1a0] ;  /* 0x0001a000012c7983 */ /* 0x000ee80000300a00 */
[----:B------:R-:W3:Y:S01]  /*23ea0*/  LDL.LU.64 R46, [R1+0x1a8] ;  /* 0x0001a800012e7983 */ /* 0x000ee20000300a00 */
[----:B--2---:R-:W-:-:S15]  /*23eb0*/  HMMA.1688.F32.TF32 R32, R244, R42, R84 ;  /* 0x0000002af420723c */ /* 0x004fde0000081054 */
[----:B------:R-:W-:-:S08]  /*23ec0*/  NOP ;  /* 0x0000000000007918 */ /* 0x000fd00000000000 */
[----:B------:R-:W-:Y:S04]  /*23ed0*/  STL.64 [R1+0x660], R32 ;  /* 0x0006602001007387 */ /* 0x000fe80000100a00 */
[----:B------:R2:W-:Y:S02]  /*23ee0*/  STL.64 [R1+0x668], R34 ;  /* 0x0006682201007387 */ /* 0x0005e40000100a00 */
[----:B--2---:R-:W-:-:S15]  /*23ef0*/  HMMA.1688.F32.TF32 R32, R240, R42, R88 ;  /* 0x0000002af020723c */ /* 0x004fde0000081058 */
[----:B------:R-:W-:-:S08]  /*23f00*/  NOP ;  /* 0x0000000000007918 */ /* 0x000fd00000000000 */
[----:B------:R-:W-:Y:S01]  /*23f10*/  STL.64 [R1+0x650], R32 ;  /* 0x0006502001007387 */ /* 0x000fe20000100a00 */
[----:B------:R-:W-:-:S03]  /*23f20*/  IMAD.MOV.U32 R248, RZ, RZ, R35 ;  /* 0x000000fffff87224 */ /* 0x000fc600078e0023 */
[----:B------:R2:W-:Y:S02]  /*23f30*/  STL [R1+0x658], R34 ;  /* 0x0006582201007387 */ /* 0x0005e40000100800 */
[----:B--2---:R-:W-:Y:S02]  /*23f40*/  HMMA.1688.F32.TF32 R32, R8, R42, R92 ;  /* 0x0000002a0820723c */ /* 0x004fe4000008105c */
[----:B------:R-:W-:Y:S04]  /*23f50*/  STL [R1+0x15f0], R248 ;  /* 0x0015f0f801007387 */ /* 0x000fe80000100800 */
[----:B-1----:R-:W-:-:S15]  /*23f60*/  STL [R1+0x16e4], R38 ;  /* 0x0016e42601007387 */ /* 0x002fde0000100800 */
[----:B------:R-:W-:-:S02]  /*23f70*/  NOP ;  /* 0x0000000000007918 */ /* 0x000fc40000000000 */
[----:B------:R-:W-:Y:S04]  /*23f80*/  STL.64 [R1+0x630], R32 ;  /* 0x0006302001007387 */ /* 0x000fe80000100a00 */
[----:B------:R1:W-:Y:S04]  /*23f90*/  STL.64 [R1+0x638], R34 ;  /* 0x0006382201007387 */ /* 0x0003e80000100a00 */
[----:B------:R-:W-:Y:S01]  /*23fa0*/  STL [R1+0x16e0], R39 ;  /* 0x0016e02701007387 */ /* 0x000fe20000100800 */
[----:B----4-:R-:W-:-:S15]  /*23fb0*/  HMMA.1688.F32.TF32 R56, R28, R36, R56 ;  /* 0x000000241c38723c */ /* 0x010fde0000081038 */
[----:B------:R-:W-:-:S09]  /*23fc0*/  NOP ;  /* 0x0000000000007918 */ /* 0x000fd20000000000 */
[----:B-1----:R-:W-:Y:S01]  /*23fd0*/  MOV R34, R58 ;  /* 0x0000003a00227202 */ /* 0x002fe20000000f00 */
[----:B------:R-:W-:Y:S01]  /*23fe0*/  IMAD.MOV.U32 R35, RZ, RZ, R59 ;  /* 0x000000ffff237224 */ /* 0x000fe200078e003b */
[----:B------:R1:W-:Y:S04]  /*23ff0*/  STL.64 [R1+0x1e0], R56 ;  /* 0x0001e03801007387 */ /* 0x0003e80000100a00 */
[----:B------:R2:W-:Y:S04]  /*24000*/  STL [R1+0x16ec], R34 ;  /* 0x0016ec2201007387 */ /* 0x0005e80000100800 */
[----:B------:R4:W-:Y:S04]  /*24010*/  STL [R1+0x16e8], R35 ;  /* 0x0016e82301007387 */ /* 0x0009e80000100800 */
[----:B-1----:R-:W4:Y:S04]  /*24020*/  LDL.LU.64 R56, [R1+0x3f0] ;  /* 0x0003f00001387983 */ /* 0x002f280000300a00 */
[----:B------:R-:W4:Y:S01]  /*24030*/  LDL.LU.64 R58, [R1+0x3f8] ;  /* 0x0003f800013a7983 */ /* 0x000f220000300a00 */
[----:B---3--:R-:W-:Y:S03]  /*24040*/  HMMA.1688.F32.TF32 R40, R20, R36, R52 ;  /* 0x000000241428723c */ /* 0x008fe60000081034 */
[----:B------:R-:W3:Y:S03]  /*24050*/  LDL.LU.64 R52, [R1+0x390] ;  /* 0x0003900001347983 */ /* 0x000ee60000300a00 */
[-C--:B------:R-:W-:Y:S01]  /*24060*/  HMMA.1688.F32.TF32 R204, R28, R116.reuse, R204 ;  /* 0x000000741ccc723c */ /* 0x080fe200000810cc */
[----:B------:R-:W3:Y:S05]  /*24070*/  LDL.LU.64 R54, [R1+0x398] ;  /* 0x0003980001367983 */ /* 0x000eea0000300a00 */
[-C--:B------:R-:W-:Y:S06]  /*24080*/  HMMA.1688.F32.TF32 R208, R20, R116.reuse, R208 ;  /* 0x0000007414d0723c */ /* 0x080fec00000810d0 */
[-C--:B------:R-:W-:Y:S06]  /*24090*/  HMMA.1688.F32.TF32 R212, R24, R116.reuse, R212 ;  /* 0x0000007418d4723c */ /* 0x080fec00000810d4 */
[----:B------:R-:W-:Y:S01]  /*240a0*/  HMMA.1688.F32.TF32 R216, R12, R116, R216 ;  /* 0x000000740cd8723c */ /* 0x000fe200000810d8 */
[----:B------:R-:W-:-:S02]  /*240b0*/  IMAD.MOV.U32 R121, RZ, RZ, R40 ;  /* 0x000000ffff797224 */ /* 0x000fc400078e0028 */
[----:B------:R-:W-:-:S04]  /*240c0*/  IMAD.MOV.U32 R120, RZ, RZ, R41 ;  /* 0x000000ffff787224 */ /* 0x000fc800078e0029 */
[----:B------:R-:W-:Y:S01]  /*240d0*/  MOV R117, R42 ;  /* 0x0000002a00757202 */ /* 0x000fe20000000f00 */
[----:B------:R-:W-:Y:S02]  /*240e0*/  IMAD.MOV.U32 R116, RZ, RZ, R43 ;  /* 0x000000ffff747224 */ /* 0x000fe400078e002b */
[----:B------:R-:W-:Y:S01]  /*240f0*/  HMMA.1688.F32.TF32 R40, R24, R36, R48 ;  /* 0x000000241828723c */ /* 0x000fe20000081030 */
[----:B------:R-:W3:Y:S04]  /*24100*/  LDL.LU.64 R48, [R1+0x340] ;  /* 0x0003400001307983 */ /* 0x000ee80000300a00 */
[----:B------:R-:W3:Y:S01]  /*24110*/  LDL.LU.64 R50, [R1+0x348] ;  /* 0x0003480001327983 */ /* 0x000ee20000300a00 */
[----:B------:R-:W-:-:S15]  /*24120*/  HMMA.1688.F32.TF32 R124, R28, R96, R124 ;  /* 0x000000601c7c723c */ /* 0x000fde000008107c */
[----:B------:R-:W-:-:S03]  /*24130*/  NOP ;  /* 0x0000000000007918 */ /* 0x000fc60000000000 */
[----:B--2---:R-:W-:Y:S01]  /*24140*/  IMAD.MOV.U32 R34, RZ, RZ, R40 ;  /* 0x000000ffff227224 */ /* 0x004fe200078e0028 */
[----:B------:R-:W-:Y:S01]  /*24150*/  MOV R38, R42 ;  /* 0x0000002a00267202 */ /* 0x000fe20000000f00 */
[----:B----4-:R-:W-:Y:S02]  /*24160*/  IMAD.MOV.U32 R35, RZ, RZ, R41 ;  /* 0x000000ffff237224 */ /* 0x010fe400078e0029 */
[----:B------:R-:W-:Y:S02]  /*24170*/  IMAD.MOV.U32 R39, RZ, RZ, R43 ;  /* 0x000000ffff277224 */ /* 0x000fe400078e002b */
[----:B------:R-:W-:Y:S06]  /*24180*/  HMMA.1688.F32.TF32 R40, R12, R36, R44 ;  /* 0x000000240c28723c */ /* 0x000fec000008102c */
[-C--:B------:R-:W-:Y:S06]  /*24190*/  HMMA.1688.F32.TF32 R128, R20, R96.reuse, R128 ;  /* 0x000000601480723c */ /* 0x080fec0000081080 */
[-C--:B------:R-:W-:Y:S06]  /*241a0*/  HMMA.1688.F32.TF32 R132, R24, R96.reuse, R132 ;  /* 0x000000601884723c */ /* 0x080fec0000081084 */
[----:B------:R-:W-:Y:S06]  /*241b0*/  HMMA.1688.F32.TF32 R136, R12, R96, R136 ;  /* 0x000000600c88723c */ /* 0x000fec0000081088 */
[----:B------:R-:W-:Y:S01]  /*241c0*/  IMAD.MOV.U32 R93, RZ, RZ, R40 ;  /* 0x000000ffff5d7224 */ /* 0x000fe200078e0028 */
[----:B------:R-:W-:Y:S01]  /*241d0*/  MOV R37, R42 ;  /* 0x0000002a00257202 */ /* 0x000fe20000000f00 */
[----:B------:R-:W-:-:S02]  /*241e0*/  IMAD.MOV.U32 R92, RZ, RZ, R41 ;  /* 0x000000ffff5c7224 */ /* 0x000fc400078e0029 */
[----:B------:R-:W-:Y:S02]  /*241f0*/  IMAD.MOV.U32 R36, RZ, RZ, R43 ;  /* 0x000000ffff247224 */ /* 0x000fe400078e002b */
[-C--:B------:R-:W-:Y:S06]  /*24200*/  HMMA.1688.F32.TF32 R40, R236, R98.reuse, R124 ;  /* 0x00000062ec28723c */ /* 0x080fec000008107c */
[-C--:B------:R-:W-:Y:S06]  /*24210*/  HMMA.1688.F32.TF32 R60, R244, R98.reuse, R128 ;  /* 0x00000062f43c723c */ /* 0x080fec0000081080 */
[-C--:B------:R-:W-:Y:S11]  /*24220*/  HMMA.1688.F32.TF32 R64, R240, R98.reuse, R132 ;  /* 0x00000062f040723c */ /* 0x080ff60000081084 */
[----:B------:R-:W-:Y:S04]  /*24230*/  STL.64 [R1+0x6e0], R40 ;  /* 0x0006e02801007387 */ /* 0x000fe80000100a00 */
[----:B------:R1:W-:Y:S04]  /*24240*/  STL.64 [R1+0x6e8], R42 ;  /* 0x0006e82a01007387 */ /* 0x0003e80000100a00 */
[----:B------:R-:W2:Y:S04]  /*24250*/  LDL.LU.64 R44, [R1+0x110] ;  /* 0x00011000012c7983 */ /* 0x000ea80000300a00 */
[----:B------:R-:W2:Y:S01]  /*24260*/  LDL.LU.64 R46, [R1+0x118] ;  /* 0x00011800012e7983 */ /* 0x000ea20000300a00 */
[----:B-1----:R-:W-:Y:S03]  /*24270*/  HMMA.1688.F32.TF32 R40, R8, R98, R136 ;  /* 0x000000620828723c */ /* 0x002fe60000081088 */
[----:B------:R1:W-:Y:S04]  /*24280*/  STL.64 [R1+0x6c0], R60 ;  /* 0x0006c03c01007387 */ /* 0x0003e80000100a00 */
[----:B------:R4:W-:Y:S04]  /*24290*/  STL.64 [R1+0x6c8], R62 ;  /* 0x0006c83e01007387 */ /* 0x0009e80000100a00 */
[----:B-1----:R-:W2:Y:S04]  /*242a0*/  LDL.LU.64 R60, [R1+0x3e0] ;  /* 0x0003e000013c7983 */ /* 0x002ea80000300a00 */
[----:B------:R-:W-:Y:S04]  /*242b0*/  STL.64 [R1+0x6b0], R64 ;  /* 0x0006b04001007387 */ /* 0x000fe80000100a00 */
[----:B------:R-:W-:Y:S04]  /*242c0*/  STL.64 [R1+0x6b8], R66 ;  /* 0x0006b84201007387 */ /* 0x000fe80000100a00 */
[----:B----4-:R-:W4:Y:S04]  /*242d0*/  LDL.LU.64 R62, [R1+0x3e8] ;  /* 0x0003e800013e7983 */ /* 0x010f280000300a00 */
[----:B------:R-:W-:Y:S04]  /*242e0*/  STL.64 [R1+0x690], R40 ;  /* 0x0006902801007387 */ /* 0x000fe80000100a00 */
[----:B------:R-:W-:Y:S04]  /*242f0*/  STL.64 [R1+0x698], R42 ;  /* 0x0006982a01007387 */ /* 0x000fe80000100a00 */
[----:B------:R-:W1:Y:S02]  /*24300*/  LDSM.16.M88.4 R40, [R0+UR18+0x4000] ;  /* 0x004000120028783b */ /* 0x000e640008000200 */
[----:B-1----:R-:W-:-:S15]  /*24310*/  HMMA.1688.F32.TF32 R56, R28, R40, R56 ;  /* 0x000000281c38723c */ /* 0x002fde0000081038 */
[----:B------:R-:W-:-:S09]  /*24320*/  NOP ;  /* 0x0000000000007918 */ /* 0x000fd20000000000 */
[----:B------:R-:W-:Y:S01]  /*24330*/  IMAD.MOV.U32 R112, RZ, RZ, R56 ;  /* 0x000000ffff707224 */ /* 0x000fe200078e0038 */
[----:B------:R-:W-:Y:S01]  /*24340*/  MOV R95, R58 ;  /* 0x0000003a005f7202 */ /* 0x000fe20000000f00 */
[----:B------:R-:W-:Y:S02]  /*24350*/  IMAD.MOV.U32 R113, RZ, RZ, R57 ;  /* 0x000000ffff717224 */ /* 0x000fe400078e0039 */
[----:B------:R-:W-:Y:S01]  /*24360*/  IMAD.MOV.U32 R94, RZ, RZ, R59 ;  /* 0x000000ffff5e7224 */ /* 0x000fe200078e003b */
[----:B------:R-:W4:Y:S04]  /*24370*/  LDL.LU.64 R56, [R1+0x380] ;  /* 0x0003800001387983 */ /* 0x000f280000300a00 */
[----:B------:R-:W4:Y:S01]  /*24380*/  LDL.LU.64 R58, [R1+0x388] ;  /* 0x00038800013a7983 */ /* 0x000f220000300a00 */
[-C--:B------:R-:W-:Y:S06]  /*24390*/  HMMA.1688.F32.TF32 R140, R28, R100.reuse, R140 ;  /* 0x000000641c8c723c */ /* 0x080fec000008108c */
[C---:B------:R-:W-:Y:S06]  /*243a0*/  HMMA.1688.F32.TF32 R144, R20.reuse, R100, R144 ;  /* 0x000000641490723c */ /* 0x040fec0000081090 */
[----:B---3--:R-:W-:-:S12]  /*243b0*/  HMMA.1688.F32.TF32 R52, R20, R40, R52 ;  /* 0x000000281434723c */ /* 0x008fd80000081034 */
[----:B------:R-:W-:-:S12]  /*243c0*/  HMMA.1688.F32.TF32 R64, R236, R102, R140 ;  /* 0x00000066ec40723c */ /* 0x000fd8000008108c */
[----:B------:R-:W-:Y:S01]  /*243d0*/  IMAD.MOV.U32 R33, RZ, RZ, R52 ;  /* 0x000000ffff217224 */ /* 0x000fe200078e0034 */
[----:B------:R-:W-:Y:S01]  /*243e0*/  MOV R17, R54 ;  /* 0x0000003600117202 */ /* 0x000fe20000000f00 */
[----:B------:R-:W-:Y:S02]  /*243f0*/  IMAD.MOV.U32 R32, RZ, RZ, R53 ;  /* 0x000000ffff207224 */ /* 0x000fe400078e0035 */
[----:B------:R-:W-:Y:S01]  /*24400*/  IMAD.MOV.U32 R16, RZ, RZ, R55 ;  /* 0x000000ffff107224 */ /* 0x000fe200078e0037 */
[----:B------:R-:W3:Y:S04]  /*24410*/  LDL.LU.64 R52, [R1+0x330] ;  /* 0x0003300001347983 */ /* 0x000ee80000300a00 */
[----:B------:R-:W3:Y:S01]  /*24420*/  LDL.LU.64 R54, [R1+0x338] ;  /* 0x0003380001367983 */ /* 0x000ee20000300a00 */
[C---:B------:R-:W-:Y:S06]  /*24430*/  HMMA.1688.F32.TF32 R148, R24.reuse, R100, R148 ;  /* 0x000000641894723c */ /* 0x040fec0000081094 */
[-C--:B------:R-:W-:Y:S01]  /*24440*/  HMMA.1688.F32.TF32 R128, R24, R40.reuse, R48 ;  /* 0x000000281880723c */ /* 0x080fe20000081030 */
[----:B------:R-:W3:Y:S04]  /*24450*/  LDL.LU.64 R48, [R1+0x100] ;  /* 0x0001000001307983 */ /* 0x000ee80000300a00 */
[----:B------:R-:W3:Y:S04]  /*24460*/  LDL.LU.64 R50, [R1+0x108] ;  /* 0x0001080001327983 */ /* 0x000ee80000300a00 */
[----:B------:R-:W-:Y:S04]  /*24470*/  STL.64 [R1+0x620], R64 ;  /* 0x0006204001007387 */ /* 0x000fe80000100a00 */
[----:B------:R1:W-:Y:S01]  /*24480*/  STL.64 [R1+0x628], R66 ;  /* 0x0006284201007387 */ /* 0x0003e20000100a00 */
[----:B--2---:R-:W-:Y:S06]  /*24490*/  HMMA.1688.F32.TF32 R124, R12, R40, R44 ;  /* 0x000000280c7c723c */ /* 0x004fec000008102c */
[-C--:B------:R-:W-:Y:S06]  /*244a0*/  HMMA.1688.F32.TF32 R44, R244, R102.reuse, R144 ;  /* 0x00000066f42c723c */ /* 0x080fec0000081090 */
[----:B------:R-:W-:-:S15]  /*244b0*/  HMMA.1688.F32.TF32 R68, R240, R102, R148 ;  /* 0x00000066f044723c */ /* 0x000fde0000081094 */
[----:B------:R-:W-:-:S02]  /*244c0*/  NOP ;  /* 0x0000000000007918 */ /* 0x000fc40000000000 */
[----:B------:R-:W-:Y:S04]  /*244d0*/  STL.64 [R1+0x560], R44 ;  /* 0x0005602c01007387 */ /* 0x000fe80000100a00 */
[----:B------:R-:W-:Y:S04]  /*244e0*/  STL.64 [R1+0x568], R46 ;  /* 0x0005682e01007387 */ /* 0x000fe80000100a00 */
[----:B------:R-:W2:Y:S01]  /*244f0*/  LDSM.16.M88.4 R44, [R0+UR18+0x4400] ;  /* 0x00440012002c783b */ /* 0x000ea20008000200 */
[----:B-1----:R-:W-:Y:S03]  /*24500*/  HMMA.1688.F32.TF32 R64, R8, R102, R152 ;  /* 0x000000660840723c */ /* 0x002fe60000081098 */
[----:B------:R-:W-:Y:S04]  /*24510*/  STL.64 [R1+0x550], R68 ;  /* 0x0005504401007387 */ /* 0x000fe80000100a00 */
[----:B------:R-:W-:Y:S04]  /*24520*/  STL.64 [R1+0x558], R70 ;  /* 0x0005584601007387 */ /* 0x000fe80000100a00 */
[----:B--2---:R-:W-:-:S12]  /*24530*/  STL [R1+0x16a0], R46 ;  /* 0x0016a02e01007387 */ /* 0x004fd80000100800 */
[----:B------:R-:W-:Y:S04]  /*24540*/  STL.64 [R1+0x540], R64 ;  /* 0x0005404001007387 */ /* 0x000fe80000100a00 */
[----:B------:R4:W-:Y:S02]  /*24550*/  STL.64 [R1+0x548], R66 ;  /* 0x0005484201007387 */ /* 0x0009e40000100a00 */
[----:B----4-:R-:W-:Y:S02]  /*24560*/  HMMA.1688.F32.TF32 R64, R28, R44, R60 ;  /* 0x0000002c1c40723c */ /* 0x010fe4000008103c */
[----:B------:R-:W-:Y:S04]  /*24570*/  STL [R1+0x169c], R47 ;  /* 0x00169c2f01007387 */ /* 0x000fe80000100800 */
[----:B------:R-:W2:-:S15]  /*24580*/  LDL.LU.64 R60, [R1+0x3d0] ;  /* 0x0003d000013c7983 */ /* 0x000e9e0000300a00 */
[----:B------:R-:W-:-:S02]  /*24590*/  NOP ;  /* 0x0000000000007918 */ /* 0x000fc40000000000 */
[----:B------:R1:W-:Y:S04]  /*245a0*/  STL.64 [R1+0x1c0], R64 ;  /* 0x0001c04001007387 */ /* 0x0003e80000100a00 */
[----:B------:R4:W-:Y:S04]  /*245b0*/  STL.64 [R1+0x1c8], R66 ;  /* 0x0001c84201007387 */ /* 0x0009e80000100a00 */
[----:B------:R-:W2:Y:S01]  /*245c0*/  LDL.LU.64 R62, [R1+0x3d8] ;  /* 0x0003d800013e7983 */ /* 0x000ea20000300a00 */
[----:B------:R-:W-:-:S15]  /*245d0*/  HMMA.1688.F32.TF32 R56, R20, R44, R56 ;  /* 0x0000002c1438723c */ /* 0x000fde0000081038 */
[----:B------:R-:W-:-:S08]  /*245e0*/  NOP ;  /* 0x0000000000007918 */ /* 0x000fd00000000000 */
[----:B------:R4:W-:Y:S04]  /*245f0*/  STL.64 [R1+0x120], R56 ;  /* 0x0001203801007387 */ /* 0x0009e80000100a00 */
[----:B------:R4:W-:Y:S04]  /*24600*/  STL.64 [R1+0x128], R58 ;  /* 0x0001283a01007387 */ /* 0x0009e80000100a00 */
[----:B-1----:R-:W2:Y:S04]  /*24610*/  LDL.LU.64 R64, [R1+0x370] ;  /* 0x0003700001407983 */ /* 0x002ea80000300a00 */
[----:B----4-:R-:W4:Y:S04]  /*24620*/  LDL.LU.64 R66, [R1+0x378] ;  /* 0x0003780001427983 */ /* 0x010f280000300a00 */
[----:B------:R-:W4:Y:S04]  /*24630*/  LDL.LU.64 R56, [R1+0x320] ;  /* 0x0003200001387983 */ /* 0x000f280000300a00 */
[----:B------:R-:W4:Y:S01]  /*24640*/  LDL.LU.64 R58, [R1+0x328] ;  /* 0x00032800013a7983 */ /* 0x000f220000300a00 */
[----:B------:R-:W-:Y:S06]  /*24650*/  HMMA.1688.F32.TF32 R156, R28, R104, R156 ;  /* 0x000000681c9c723c */ /* 0x000fec000008109c */
[-C--:B---3--:R-:W-:Y:S06]  /*24660*/  HMMA.1688.F32.TF32 R136, R24, R44.reuse, R52 ;  /* 0x0000002c1888723c */ /* 0x088fec0000081034 */
[----:B------:R-:W-:Y:S06]  /*24670*/  HMMA.1688.F32.TF32 R132, R12, R44, R48 ;  /* 0x0000002c0c84723c */ /* 0x000fec0000081030 */
[-C--:B------:R-:W-:Y:S06]  /*24680*/  HMMA.1688.F32.TF32 R48, R244, R106.reuse, R160 ;  /* 0x0000006af430723c */ /* 0x080fec00000810a0 */
[-C--:B------:R-:W-:Y:S05]  /*24690*/  HMMA.1688.F32.TF32 R44, R236, R106.reuse, R156 ;  /* 0x0000006aec2c723c */ /* 0x080fea000008109c */
[----:B------:R-:W-:Y:S04]  /*246a0*/  STL [R1+0x16ac], R136 ;  /* 0x0016ac8801007387 */ /* 0x000fe80000100800 */
[----:B------:R-:W-:Y:S04]  /*246b0*/  STL [R1+0x16a8], R137 ;  /* 0x0016a88901007387 */ /* 0x000fe80000100800 */
[----:B------:R-:W-:Y:S04]  /*246c0*/  STL [R1+0x16a4], R138 ;  /* 0x0016a48a01007387 */ /* 0x000fe80000100800 */
[----:B------:R-:W-:Y:S04]  /*246d0*/  STL [R1+0x1698], R139 ;  /* 0x0016988b01007387 */ /* 0x000fe80000100800 */
[----:B------:R-:W3:Y:S04]  /*246e0*/  LDL.LU.64 R52, [R1+0x80] ;  /* 0x0000800001347983 */ /* 0x000ee80000300a00 */
[----:B------:R-:W3:Y:S04]  /*246f0*/  LDL.LU.64 R54, [R1+0x88] ;  /* 0x0000880001367983 */ /* 0x000ee80000300a00 */
[----:B------:R-:W-:Y:S04]  /*24700*/  STL [R1+0x16b4], R132 ;  /* 0x0016b48401007387 */ /* 0x000fe80000100800 */
[----:B------:R-:W-:Y:S04]  /*24710*/  STL [R1+0x16b0], R133 ;  /* 0x0016b08501007387 */ /* 0x000fe80000100800 */
[----:B------:R-:W-:Y:S04]  /*24720*/  STL [R1+0x1694], R134 ;  /* 0x0016948601007387 */ /* 0x000fe80000100800 */
[----:B------:R-:W-:Y:S04]  /*24730*/  STL [R1+0x1690], R135 ;  /* 0x0016908701007387 */ /* 0x000fe80000100800 */
[----:B------:R-:W-:Y:S04]  /*24740*/  STL.64 [R1+0x530], R44 ;  /* 0x0005302c01007387 */ /* 0x000fe80000100a00 */
[----:B------:R1:W-:Y:S04]  /*24750*/  STL.64 [R1+0x538], R46 ;  /* 0x0005382e01007387 */ /* 0x0003e80000100a00 */
[----:B------:R-:W-:Y:S04]  /*24760*/  STL.64 [R1+0x520], R48 ;  /* 0x0005203001007387 */ /* 0x000fe80000100a00 */
[----:B------:R-:W-:Y:S04]  /*24770*/  STL.64 [R1+0x528], R50 ;  /* 0x0005283201007387 */ /* 0x000fe80000100a00 */
[----:B------:R-:W1:Y:S01]  /*24780*/  LDSM.16.M88.4 R48, [R0+UR18+0x4800] ;  /* 0x004800120030783b */ /* 0x000e620008000200 */
[-C--:B------:R-:W-:Y:S06]  /*24790*/  HMMA.1688.F32.TF32 R68, R240, R106.reuse, R164 ;  /* 0x0000006af044723c */ /* 0x080fec00000810a4 */
[----:B-1----:R-:W-:-:S15]  /*247a0*/  HMMA.1688.F32.TF32 R44, R8, R106, R168 ;  /* 0x0000006a082c723c */ /* 0x002fde00000810a8 */
[----:B------:R-:W-:-:S02]  /*247b0*/  NOP ;  /* 0x0000000000007918 */ /* 0x000fc40000000000 */
[----:B------:R-:W-:Y:S04]  /*247c0*/  STL.64 [R1+0x510], R68 ;  /* 0x0005104401007387 */ /* 0x000fe80000100a00 */
[----:B------:R-:W-:Y:S04]  /*247d0*/  STL.64 [R1+0x518], R70 ;  /* 0x0005184601007387 */ /* 0x000fe80000100a00 */
[----:B------:R-:W-:Y:S04]  /*247e0*/  STL [R1+0x16bc], R50 ;  /* 0x0016bc3201007387 */ /* 0x000fe80000100800 */
[----:B------:R-:W-:Y:S04]  /*247f0*/  STL.64 [R1+0x500], R44 ;  /* 0x0005002c01007387 */ /* 0x000fe80000100a00 */
[----:B------:R2:W-:Y:S04]  /*24800*/  STL.64 [R1+0x508], R46 ;  /* 0x0005082e01007387 */ /* 0x0005e80000100a00 */
[----:B------:R-:W-:Y:S01]  /*24810*/  STL [R1+0x16b8], R51 ;  /* 0x0016b83301007387 */ /* 0x000fe20000100800 */
[----:B--2---:R-:W-:Y:S03]  /*24820*/  HMMA.1688.F32.TF32 R44, R28, R48, R60 ;  /* 0x000000301c2c723c */ /* 0x004fe6000008103c */
[----:B------:R-:W2:Y:S04]  /*24830*/  LDL.LU.64 R60, [R1+0x3c0] ;  /* 0x0003c000013c7983 */ /* 0x000ea80000300a00 */
[----:B------:R-:W2:-:S15]  /*24840*/  LDL.LU.64 R62, [R1+0x3c8] ;  /* 0x0003c800013e7983 */ /* 0x000e9e0000300a00 */
[----:B------:R-:W-:-:S01]  /*24850*/  NOP ;  /* 0x0000000000007918 */ /* 0x000fc20000000000 */
[----:B------:R-:W-:Y:S04]  /*24860*/  STL.64 [R1+0x1b0], R44 ;  /* 0x0001b02c01007387 */ /* 0x000fe80000100a00 */
[----:B------:R4:W-:Y:S04]  /*24870*/  STL.64 [R1+0x1b8], R46 ;  /* 0x0001b82e01007387 */ /* 0x0009e80000100a00 */
[----:B------:R-:W2:Y:S04]  /*24880*/  LDL.LU.64 R68, [R1+0x360] ;  /* 0x0003600001447983 */ /* 0x000ea80000300a00 */
[----:B------:R-:W2:Y:S01]  /*24890*/  LDL.LU.64 R70, [R1+0x368] ;  /* 0x0003680001467983 */ /* 0x000ea20000300a00 */
[----:B----4-:R-:W-:-:S15]  /*248a0*/  HMMA.1688.F32.TF32 R44, R20, R48, R64 ;  /* 0x00000030142c723c */ /* 0x010fde0000081040 */
[----:B------:R-:W-:-:S09]  /*248b0*/  NOP ;  /* 0x0000000000007918 */ /* 0x000fd20000000000 */
[----:B------:R-:W-:Y:S01]  /*248c0*/  IMAD.MOV.U32 R133, RZ, RZ, R47 ;  /* 0x000000ffff857224 */ /* 0x000fe200078e002f */
[----:B------:R-:W-:Y:S01]  /*248d0*/  MOV R132, R46 ;  /* 0x0000002e00847202 */ /* 0x000fe20000000f00 */
[----:B------:R-:W-:Y:S02]  /*248e0*/  IMAD.MOV.U32 R51, RZ, RZ, R45 ;  /* 0x000000ffff337224 */ /* 0x000fe400078e002d */
[----:B------:R-:W-:Y:S01]  /*248f0*/  IMAD.MOV.U32 R50, RZ, RZ, R44 ;  /* 0x000000ffff327224 */ /* 0x000fe200078e002c */
[----:B------:R-:W-:Y:S04]  /*24900*/  STL [R1+0x16cc], R133 ;  /* 0x0016cc8501007387 */ /* 0x000fe80000100800 */
[----:B------:R-:W-:Y:S04]  /*24910*/  STL [R1+0x16c8], R132 ;  /* 0x0016c88401007387 */ /* 0x000fe80000100800 */
[----:B------:R-:W-:Y:S04]  /*24920*/  STL [R1+0x16c4], R51 ;  /* 0x0016c43301007387 */ /* 0x000fe80000100800 */
[----:B------:R1:W-:Y:S04]  /*24930*/  STL [R1+0x16c0], R50 ;  /* 0x0016c03201007387 */ /* 0x0003e80000100800 */
[----:B------:R-:W4:Y:S04]  /*24940*/  LDL.LU.64 R64, [R1+0x310] ;  /* 0x0003100001407983 */ /* 0x000f280000300a00 */
[----:B------:R-:W4:Y:S01]  /*24950*/  LDL.LU.64 R66, [R1+0x318] ;  /* 0x0003180001427983 */ /* 0x000f220000300a00 */
[----:B------:R-:W-:-:S15]  /*24960*/  HMMA.1688.F32.TF32 R56, R24, R48, R56 ;  /* 0x000000301838723c */ /* 0x000fde0000081038 */
[----:B------:R-:W-:-:S09]  /*24970*/  NOP ;  /* 0x0000000000007918 */ /* 0x000fd20000000000 */
[----:B------:R-:W-:Y:S02]  /*24980*/  IMAD.MOV.U32 R139, RZ, RZ, R57 ;  /* 0x000000ffff8b7224 */ /* 0x000fe400078e0039 */
[----:B------:R-:W-:Y:S01]  /*24990*/  IMAD.MOV.U32 R47, RZ, RZ, R56 ;  /* 0x000000ffff2f7224 */ /* 0x000fe200078e0038 */
[----:B------:R-:W-:Y:S02]  /*249a0*/  MOV R134, R58 ;  /* 0x0000003a00867202 */ /* 0x000fe40000000f00 */
[----:B------:R-:W-:Y:S01]  /*249b0*/  STL [R1+0x16d4], R139 ;  /* 0x0016d48b01007387 */ /* 0x000fe20000100800 */
[----:B------:R-:W-:-:S03]  /*249c0*/  IMAD.MOV.U32 R135, RZ, RZ, R59 ;  /* 0x000000ffff877224 */ /* 0x000fc600078e003b */
[----:B------:R1:W-:Y:S04]  /*249d0*/  STL [R1+0x16d0], R47 ;  /* 0x0016d02f01007387 */ /* 0x0003e80000100800 */
[----:B------:R-:W4:Y:S04]  /*249e0*/  LDL.LU.64 R56, [R1+0x190] ;  /* 0x0001900001387983 */ /* 0x000f280000300a00 */
[----:B------:R-:W4:Y:S01]  /*249f0*/  LDL.LU.64 R58, [R1+0x198] ;  /* 0x00019800013a7983 */ /* 0x000f220000300a00 */
[----:B---3--:R-:W-:Y:S06]  /*24a00*/  HMMA.1688.F32.TF32 R152, R12, R48, R52 ;  /* 0x000000300c98723c */ /* 0x008fec0000081034 */
[-C--:B-1----:R-:W-:Y:S06]  /*24a10*/  HMMA.1688.F32.TF32 R48, R236, R110.reuse, R172 ;  /* 0x0000006eec30723c */ /* 0x082fec00000810ac */
[-C--:B------:R-:W-:Y:S11]  /*24a20*/  HMMA.1688.F32.TF32 R52, R244, R110.reuse, R176 ;  /* 0x0000006ef434723c */ /* 0x080ff600000810b0 */
[----:B------:R-:W-:Y:S04]  /*24a30*/  STL.64 [R1+0x1688], R154 ;  /* 0x0016889a01007387 */ /* 0x000fe80000100a00 */
[----:B------:R-:W-:Y:S04]  /*24a40*/  STL.64 [R1+0x1680], R152 ;  /* 0x0016809801007387 */ /* 0x000fe80000100a00 */
[----:B------:R-:W-:Y:S04]  /*24a50*/  STL.64 [R1+0x4f0], R48 ;  /* 0x0004f03001007387 */ /* 0x000fe80000100a00 */
[----:B------:R1:W-:Y:S04]  /*24a60*/  STL.64 [R1+0x4f8], R50 ;  /* 0x0004f83201007387 */ /* 0x0003e80000100a00 */
[----:B------:R-:W-:Y:S04]  /*24a70*/  STL.64 [R1+0x4e0], R52 ;  /* 0x0004e03401007387 */ /* 0x000fe80000100a00 */
[----:B------:R-:W-:Y:S04]  /*24a80*/  STL.64 [R1+0x4e8], R54 ;  /* 0x0004e83601007387 */ /* 0x000fe80000100a00 */
[----:B------:R-:W2:Y:S01]  /*24a90*/  LDSM.16.M88.4 R52, [R0+UR18+0x4c00] ;  /* 0x004c00120034783b */ /* 0x000ea20008000200 */
[-C--:B------:R-:W-:Y:S06]  /*24aa0*/  HMMA.1688.F32.TF32 R44, R240, R110.reuse, R180 ;  /* 0x0000006ef02c723c */ /* 0x080fec00000810b4 */
[----:B-1----:R-:W-:-:S15]  /*24ab0*/  HMMA.1688.F32.TF32 R48, R8, R110, R184 ;  /* 0x0000006e0830723c */ /* 0x002fde00000810b8 */
[----:B------:R-:W-:-:S02]  /*24ac0*/  NOP ;  /* 0x0000000000007918 */ /* 0x000fc40000000000 */
[----:B------:R-:W-:Y:S04]  /*24ad0*/  STL.64 [R1+0x4d0], R44 ;  /* 0x0004d02c01007387 */ /* 0x000fe80000100a00 */
[----:B------:R2:W-:Y:S04]  /*24ae0*/  STL.64 [R1+0x4d8], R46 ;  /* 0x0004d82e01007387 */ /* 0x0005e80000100a00 */
[----:B------:R-:W-:Y:S04]  /*24af0*/  STL.64 [R1+0x4c0], R48 ;  /* 0x0004c03001007387 */ /* 0x000fe80000100a00 */
[----:B------:R1:W-:Y:S04]  /*24b00*/  STL.64 [R1+0x4c8], R50 ;  /* 0x0004c83201007387 */ /* 0x0003e80000100a00 */
[----:B------:R-:W3:Y:S04]  /*24b10*/  LDL.LU.64 R72, [R1+0xf0] ;  /* 0x0000f00001487983 */ /* 0x000ee80000300a00 */
[----:B------:R-:W3:Y:S01]  /*24b20*/  LDL.LU.64 R74, [R1+0xf8] ;  /* 0x0000f800014a7983 */ /* 0x000ee20000300a00 */
[----:B--2---:R-:W-:Y:S03]  /*24b30*/  HMMA.1688.F32.TF32 R44, R28, R52, R60 ;  /* 0x000000341c2c723c */ /* 0x004fe6000008103c */
[----:B------:R-:W2:Y:S04]  /*24b40*/  LDL.LU.64 R60, [R1+0x70] ;  /* 0x00007000013c7983 */ /* 0x000ea80000300a00 */
[----:B------:R-:W2:-:S15]  /*24b50*/  LDL.LU.64 R62, [R1+0x78] ;  /* 0x00007800013e7983 */ /* 0x000e9e0000300a00 */
[----:B------:R-:W-:-:S02]  /*24b60*/  NOP ;  /* 0x0000000000007918 */ /* 0x000fc40000000000 */
[----:B------:R-:W-:Y:S01]  /*24b70*/  IMAD.MOV.U32 R155, RZ, RZ, R44 ;  /* 0x000000ffff9b7224 */ /* 0x000fe200078e002c */
[----:B------:R-:W-:Y:S01]  /*24b80*/  MOV R153, R46 ;  /* 0x0000002e00997202 */ /* 0x000fe20000000f00 */
[----:B------:R-:W-:Y:S02]  /*24b90*/  IMAD.MOV.U32 R154, RZ, RZ, R45 ;  /* 0x000000ffff9a7224 */ /* 0x000fe400078e002d */
[----:B------:R-:W-:Y:S02]  /*24ba0*/  IMAD.MOV.U32 R152, RZ, RZ, R47 ;  /* 0x000000ffff987224 */ /* 0x000fe400078e002f */
[-C--:B------:R-:W-:Y:S01]  /*24bb0*/  HMMA.1688.F32.TF32 R44, R20, R52.reuse, R68 ;  /* 0x00000034142c723c */ /* 0x080fe20000081044 */
[----:B------:R-:W2:Y:S04]  /*24bc0*/  LDL.LU.64 R68, [R1+0x2d0] ;  /* 0x0002d00001447983 */ /* 0x000ea80000300a00 */
[----:B------:R-:W2:Y:S01]  /*24bd0*/  LDL.LU.64 R70, [R1+0x2d8] ;  /* 0x0002d80001467983 */ /* 0x000ea20000300a00 */
[----:B----4-:R-:W-:-:S15]  /*24be0*/  HMMA.1688.F32.TF32 R64, R24, R52, R64 ;  /* 0x000000341840723c */ /* 0x010fde0000081040 */
[----:B------:R-:W-:-:S09]  /*24bf0*/  NOP ;  /* 0x0000000000007918 */ /* 0x000fd20000000000 */
[----:B------:R-:W-:Y:S01]  /*24c00*/  IMAD.MOV.U32 R133, RZ, RZ, R64 ;  /* 0x000000ffff857224 */ /* 0x000fe200078e0040 */
[----:B-1----:R-:W-:Y:S01]  /*24c10*/  MOV R51, R66 ;  /* 0x0000004200337202 */ /* 0x002fe20000000f00 */
[----:B------:R-:W-:Y:S02]  /*24c20*/  IMAD.MOV.U32 R132, RZ, RZ, R65 ;  /* 0x000000ffff847224 */ /* 0x000fe400078e0041 */
[----:B------:R-:W-:Y:S01]  /*24c30*/  IMAD.MOV.U32 R50, RZ, RZ, R67 ;  /* 0x000000ffff327224 */ /* 0x000fe200078e0043 */
[----:B------:R-:W4:Y:S04]  /*24c40*/  LDL.LU.64 R64, [R1+0x230] ;  /* 0x0002300001407983 */ /* 0x000f280000300a00 */
[----:B------:R-:W4:Y:S01]  /*24c50*/  LDL.LU.64 R66, [R1+0x238] ;  /* 0x0002380001427983 */ /* 0x000f220000300a00 */
[----:B------:R-:W-:Y:S01]  /*24c60*/  HMMA.1688.F32.TF32 R56, R12, R52, R56 ;  /* 0x000000340c38723c */ /* 0x000fe20000081038 */
[----:B------:R-:W-:-:S02]  /*24c70*/  IMAD.MOV.U32 R136, RZ, RZ, R44 ;  /* 0x000000ffff887224 */ /* 0x000fc400078e002c */
[----:B------:R-:W-:-:S03]  /*24c80*/  IMAD.MOV.U32 R137, RZ, RZ, R45 ;  /* 0x000000ffff897224 */ /* 0x000fc600078e002d */
[----:B------:R-:W-:-:S15]  /*24c90*/  HMMA.1688.F32.TF32 R76, R236, R114, R188 ;  /* 0x00000072ec4c723c */ /* 0x000fde00000810bc */
[----:B------:R-:W-:-:S03]  /*24ca0*/  NOP ;  /* 0x0000000000007918 */ /* 0x000fc60000000000 */
[----:B------:R-:W-:Y:S01]  /*24cb0*/  IMAD.MOV.U32 R49, RZ, RZ, R56 ;  /* 0x000000ffff317224 */ /* 0x000fe200078e0038 */
[----:B------:R-:W-:Y:S01]  /*24cc0*/  MOV R45, R58 ;  /* 0x0000003a002d7202 */ /* 0x000fe20000000f00 */
[----:B------:R-:W-:Y:S02]  /*24cd0*/  IMAD.MOV.U32 R48, RZ, RZ, R57 ;  /* 0x000000ffff307224 */ /* 0x000fe400078e0039 */
[----:B------:R-:W-:Y:S02]  /*24ce0*/  IMAD.MOV.U32 R44, RZ, RZ, R59 ;  /* 0x000000ffff2c7224 */ /* 0x000fe400078e003b */
[----:B------:R-:W-:Y:S01]  /*24cf0*/  HMMA.1688.F32.TF32 R56, R244, R114, R192 ;  /* 0x00000072f438723c */ /* 0x000fe200000810c0 */
[----:B------:R-:W-:Y:S04]  /*24d00*/  STL.64 [R1+0x4b0], R76 ;  /* 0x0004b04c01007387 */ /* 0x000fe80000100a00 */
[----:B------:R1:W-:-:S15]  /*24d10*/  STL.64 [R1+0x4b8], R78 ;  /* 0x0004b84e01007387 */ /* 0x0003de0000100a00 */
[----:B------:R-:W-:-:S03]  /*24d20*/  NOP ;  /* 0x0000000000007918 */ /* 0x000fc60000000000 */
[----:B------:R-:W-:Y:S04]  /*24d30*/  STL.64 [R1+0x4a0], R56 ;  /* 0x0004a03801007387 */ /* 0x000fe80000100a00 */
[----:B------:R-:W-:Y:S04]  /*24d40*/  STL.64 [R1+0x4a8], R58 ;  /* 0x0004a83a01007387 */ /* 0x000fe80000100a00 */
[----:B------:R-:W3:Y:S01]  /*24d50*/  LDSM.16.M88.4 R56, [R0+UR18+0x5000] ;  /* 0x005000120038783b */ /* 0x000ee20008000200 */
[-C--:B------:R-:W-:Y:S06]  /*24d60*/  HMMA.1688.F32.TF32 R80, R240, R114.reuse, R196 ;  /* 0x00000072f050723c */ /* 0x080fec00000810c4 */
[----:B-1----:R-:W-:Y:S01]  /*24d70*/  HMMA.1688.F32.TF32 R76, R8, R114, R200 ;  /* 0x00000072084c723c */ /* 0x002fe200000810c8 */
[----:B------:R-:W-:Y:S01]  /*24d80*/  MOV R138, R46 ;  /* 0x0000002e008a7202 */ /* 0x000fe20000000f00 */
[----:B------:R-:W-:-:S15]  /*24d90*/  IMAD.MOV.U32 R46, RZ, RZ, R47 ;  /* 0x000000ffff2e7224 */ /* 0x000fde00078e002f */
[----:B------:R1:W-:Y:S01]  /*24da0*/  STL.64 [R1+0x490], R80 ;  /* 0x0004905001007387 */ /* 0x0003e20000100a00 */
[-C--:B---3--:R-:W-:Y:S06]  /*24db0*/  HMMA.1688.F32.TF32 R72, R28, R56.reuse, R72 ;  /* 0x000000381c48723c */ /* 0x088fec0000081048 */
[----:B--2---:R-:W-:Y:S01]  /*24dc0*/  HMMA.1688.F32.TF32 R60, R20, R56, R60 ;  /* 0x00000038143c723c */ /* 0x004fe2000008103c */
[----:B------:R2:W-:Y:S04]  /*24dd0*/  STL.64 [R1+0x498], R82 ;  /* 0x0004985201007387 */ /* 0x0005e80000100a00 */
[----:B------:R3:W-:Y:S04]  /*24de0*/  STL.64 [R1+0x480], R76 ;  /* 0x0004804c01007387 */ /* 0x0007e80000100a00 */
[----:B------:R3:W-:Y:S04]  /*24df0*/  STL.64 [R1+0x488], R78 ;  /* 0x0004884e01007387 */ /* 0x0007e80000100a00 */
[----:B-1----:R-:W4:Y:S04]  /*24e00*/  LDL.LU.64 R80, [R1+0x3b0] ;  /* 0x0003b00001507983 */ /* 0x002f280000300a00 */
[----:B--2---:R-:W2:Y:S01]  /*24e10*/  LDL.LU.64 R82, [R1+0x3b8] ;  /* 0x0003b80001527983 */ /* 0x004ea20000300a00 */
[----:B------:R-:W-:Y:S01]  /*24e20*/  IMAD.MOV.U32 R139, RZ, RZ, R72 ;  /* 0x000000ffff8b7224 */ /* 0x000fe200078e0048 */
[----:B------:R-:W-:Y:S01]  /*24e30*/  MOV R53, R74 ;  /* 0x0000004a00357202 */ /* 0x000fe20000000f00 */
[----:B------:R-:W-:-:S03]  /*24e40*/  IMAD.MOV.U32 R47, RZ, RZ, R73 ;  /* 0x000000ffff2f7224 */ /* 0x000fc600078e0049 */
[----:B------:R1:W-:Y:S01]  /*24e50*/  STL.64 [R1+0xf0], R60 ;  /* 0x0000f03c01007387 */ /* 0x0003e20000100a00 */
[----:B------:R-:W-:-:S03]  /*24e60*/  IMAD.MOV.U32 R52, RZ, RZ, R75 ;  /* 0x000000ffff347224 */ /* 0x000fc600078e004b */
[----:B------:R1:W-:Y:S04]  /*24e70*/  STL.64 [R1+0xf8], R62 ;  /* 0x0000f83e01007387 */ /* 0x0003e80000100a00 */
[----:B---3--:R-:W3:Y:S04]  /*24e80*/  LDL.LU.64 R76, [R1+0x290] ;  /* 0x00029000014c7983 */ /* 0x008ee80000300a00 */
[----:B------:R-:W3:Y:S04]  /*24e90*/  LDL.LU.64 R78, [R1+0x298] ;  /* 0x00029800014e7983 */ /* 0x000ee80000300a00 */
[----:B------:R-:W3:Y:S04]  /*24ea0*/  LDL.LU.64 R72, [R1+0x2f0] ;  /* 0x0002f00001487983 */ /* 0x000ee80000300a00 */
[----:B------:R-:W3:Y:S04]  /*24eb0*/  LDL.LU.64 R74, [R1+0x2f8] ;  /* 0x0002f800014a7983 */ /* 0x000ee80000300a00 */
[----:B-1----:R-:W3:Y:S04]  /*24ec0*/  LDL.LU.64 R60, [R1+0x240] ;  /* 0x00024000013c7983 */ /* 0x002ee80000300a00 */
[----:B------:R-:W3:Y:S01]  /*24ed0*/  LDL.LU.64 R62, [R1+0x248] ;  /* 0x00024800013e7983 */ /* 0x000ee20000300a00 */
[----:B------:R-:W-:-:S15]  /*24ee0*/  HMMA.1688.F32.TF32 R68, R24, R56, R68 ;  /* 0x000000381844723c */ /* 0x000fde0000081044 */
[----:B------:R-:W-:-:S08]  /*24ef0*/  NOP ;  /* 0x0000000000007918 */ /* 0x000fd00000000000 */
[----:B------:R1:W-:Y:S01]  /*24f00*/  STL.64 [R1+0x70], R68 ;  /* 0x0000704401007387 */ /* 0x0003e20000100a00 */
[----:B------:R-:W-:Y:S02]  /*24f10*/  IMAD.MOV.U32 R248, RZ, RZ, R70 ;  /* 0x000000fffff87224 */ /* 0x000fe400078e0046 */
[----:B------:R-:W-:Y:S01]  /*24f20*/  IMAD.MOV.U32 R3, RZ, RZ, R71 ;  /* 0x000000ffff037224 */ /* 0x000fe200078e0047 */
[----:B-1----:R-:W3:Y:S04]  /*24f30*/  LDL.LU.64 R68, [R1+0x5a0] ;  /* 0x0005a00001447983 */ /* 0x002ee80000300a00 */
[----:B------:R-:W3:Y:S04]  /*24f40*/  LDL.LU.64 R70, [R1+0x5a8] ;  /* 0x0005a80001467983 */ /* 0x000ee80000300a00 */
[----:B------:R-:W-:Y:S01]  /*24f50*/  STL.64 [R1+0x1610], R58 ;  /* 0x0016103a01007387 */ /* 0x000fe20000100a00 */
[----:B----4-:R-:W-:-:S15]  /*24f60*/  HMMA.1688.F32.TF32 R64, R12, R56, R64 ;  /* 0x000000380c40723c */ /* 0x010fde0000081040 */
[----:B------:R-:W-:-:S09]  /*24f70*/  NOP ;  /* 0x0000000000007918 */ /* 0x000fd20000000000 */
[----:B------:R-:W-:Y:S02]  /*24f80*/  IMAD.MOV.U32 R57, RZ, RZ, R65 ;  /* 0x000000ffff397224 */ /* 0x000fe400078e0041 */
[----:B------:R-:W-:Y:S01]  /*24f90*/  IMAD.MOV.U32 R56, RZ, RZ, R66 ;  /* 0x000000ffff387224 */ /* 0x000fe200078e0042 */
[----:B------:R-:W-:Y:S01]  /*24fa0*/  MOV R252, R64 ;  /* 0x0000004000fc7202 */ /* 0x000fe20000000f00 */
[----:B------:R-:W-:-:S03]  /*24fb0*/  IMAD.MOV.U32 R2, RZ, RZ, R67 ;  /* 0x000000ffff027224 */ /* 0x000fc600078e0043 */
[----:B------:R1:W-:Y:S04]  /*24fc0*/  STL.64 [R1+0x1608], R56 ;  /* 0x0016083801007387 */ /* 0x0003e80000100a00 */
[----:B------:R-:W4:Y:S04]  /*24fd0*/  LDL.LU.64 R64, [R1+0x2b0] ;  /* 0x0002b00001407983 */ /* 0x000f280000300a00 */
[----:B------:R-:W4:Y:S01]  /*24fe0*/  LDL.LU.64 R66, [R1+0x2b8] ;  /* 0x0002b80001427983 */ /* 0x000f220000300a00 */
[-C--:B-1----:R-:W-:Y:S06]  /*24ff0*/  HMMA.1688.F32.TF32 R56, R236, R118.reuse, R204 ;  /* 0x00000076ec38723c */ /* 0x082fec00000810cc */
[----:B------:R-:W-:-:S15]  /*25000*/  HMMA.1688.F32.TF32 R84, R244, R118, R208 ;  /* 0x00000076f454723c */ /* 0x000fde00000810d0 */
[----:B------:R-:W-:-:S02]  /*25010*/  NOP ;  /* 0x0000000000007918 */ /* 0x000fc40000000000 */
[----:B------:R1:W-:Y:S04]  /*25020*/  STL.64 [R1+0x460], R56 ;  /* 0x0004603801007387 */ /* 0x0003e80000100a00 */
[----:B------:R1:W-:Y:S04]  /*25030*/  STL.64 [R1+0x468], R58 ;  /* 0x0004683a01007387 */ /* 0x0003e80000100a00 */
[----:B-1----:R-:W4:Y:S04]  /*25040*/  LDL.LU.64 R56, [R1+0x300] ;  /* 0x0003000001387983 */ /* 0x002f280000300a00 */
[----:B------:R-:W4:Y:S04]  /*25050*/  LDL.LU.64 R58, [R1+0x308] ;  /* 0x00030800013a7983 */ /* 0x000f280000300a00 */
[----:B------:R-:W-:Y:S04]  /*25060*/  STL.64 [R1+0x450], R84 ;  /* 0x0004505401007387 */ /* 0x000fe80000100a00 */
[----:B------:R-:W-:Y:S04]  /*25070*/  STL.64 [R1+0x458], R86 ;  /* 0x0004585601007387 */ /* 0x000fe80000100a00 */
[----:B------:R-:W2:Y:S01]  /*25080*/  LDSM.16.M88.4 R84, [R0+UR18+0x5400] ;  /* 0x005400120054783b */ /* 0x000ea20008000200 */
[-C--:B------:R-:W-:Y:S06]  /*25090*/  HMMA.1688.F32.TF32 R96, R240, R118.reuse, R212 ;  /* 0x00000076f060723c */ /* 0x080fec00000810d4 */
[C---:B------:R-:W-:Y:S06]  /*250a0*/  HMMA.1688.F32.TF32 R88, R8.reuse, R118, R216 ;  /* 0x000000760858723c */ /* 0x040fec00000810d8 */
[----:B------:R-:W-:Y:S11]  /*250b0*/  HMMA.1688.F32.TF32 R232, R8, R122, R232 ;  /* 0x0000007a08e8723c */ /* 0x000ff600000810e8 */
[----:B------:R-:W-:Y:S04]  /*250c0*/  STL.64 [R1+0x440], R96 ;  /* 0x0004406001007387 */ /* 0x000fe80000100a00 */
[----:B------:R1:W-:Y:S04]  /*250d0*/  STL.64 [R1+0x448], R98 ;  /* 0x0004486201007387 */ /* 0x0003e80000100a00 */
[----:B------:R-:W-:Y:S04]  /*250e0*/  STL.64 [R1+0x430], R88 ;  /* 0x0004305801007387 */ /* 0x000fe80000100a00 */
[----:B------:R1:W-:Y:S01]  /*250f0*/  STL.64 [R1+0x438], R90 ;  /* 0x0004385a01007387 */ /* 0x0003e20000100a00 */
[-C--:B--2---:R-:W-:Y:S06]  /*25100*/  HMMA.1688.F32.TF32 R100, R28, R84.reuse, R80 ;  /* 0x000000541c64723c */ /* 0x084fec0000081050 */
[-C--:B---3--:R-:W-:Y:S06]  /*25110*/  HMMA.1688.F32.TF32 R104, R20, R84.reuse, R76 ;  /* 0x000000541468723c */ /* 0x088fec000008104c */
[-C--:B-1----:R-:W-:Y:S06]  /*25120*/  HMMA.1688.F32.TF32 R96, R24, R84.reuse, R72 ;  /* 0x000000541860723c */ /* 0x082fec0000081048 */
[----:B------:R-:W-:Y:S06]  /*25130*/  HMMA.1688.F32.TF32 R88, R12, R84, R60 ;  /* 0x000000540c58723c */ /* 0x000fec000008103c */
[-C--:B------:R-:W-:Y:S06]  /*25140*/  HMMA.1688.F32.TF32 R76, R236, R122.reuse, R220 ;  /* 0x0000007aec4c723c */ /* 0x080fec00000810dc */
[-C--:B------:R-:W-:Y:S06]  /*25150*/  HMMA.1688.F32.TF32 R72, R244, R122.reuse, R224 ;  /* 0x0000007af448723c */ /* 0x080fec00000810e0 */
[----:B------:R-:W-:Y:S01]  /*25160*/  HMMA.1688.F32.TF32 R60, R240, R122, R228 ;  /* 0x0000007af03c723c */ /* 0x000fe200000810e4 */
        /* <DEDUP_REMOVED lines=13> */
[----:B------:R-:W-:Y:S04]  /*25240*/  STL [R1+0x15e8], R233 ;  /* 0x0015e8e901007387 */ /* 0x000fe80000100800 */
[----:B------:R-:W-:Y:S04]  /*25250*/  STL.64 [R1+0x3d0], R60 ;  /* 0x0003d03c01007387 */ /* 0x000fe80000100a00 */
[----:B------:R-:W-:Y:S04]  /*25260*/  STL.64 [R1+0x3d8], R62 ;  /* 0x0003d83e01007387 */ /* 0x000fe80000100a00 */
[----:B------:R-:W1:Y:S04]  /*25270*/  LDSM.16.M88.4 R60, [R0+UR18+0x5800] ;  /* 0x00580012003c783b */ /* 0x000e680008000200 */
[----:B------:R-:W-:Y:S04]  /*25280*/  STL [R1+0x15e4], R234 ;  /* 0x0015e4ea01007387 */ /* 0x000fe80000100800 */
[----:B------:R-:W-:Y:S01]  /*25290*/  STL [R1+0x15e0], R235 ;  /* 0x0015e0eb01007387 */ /* 0x000fe20000100800 */
[----:B------:R-:W-:Y:S01]  /*252a0*/  MOV R181, R251 ;  /* 0x000000fb00b57202 */ /* 0x000fe20000000f00 */
[----:B------:R-:W-:Y:S01]  /*252b0*/  IMAD.MOV.U32 R182, RZ, RZ, R250 ;  /* 0x000000ffffb67224 */ /* 0x000fe200078e00fa */
[----:B-1----:R-:W-:Y:S01]  /*252c0*/  HMMA.1688.F32.TF32 R148, R28, R60, R68 ;  /* 0x0000003c1c94723c */ /* 0x002fe20000081044 */
[----:B------:R-:W-:-:S15]  /*252d0*/  IMAD.MOV.U32 R183, RZ, RZ, R6 ;  /* 0x000000ffffb77224 */ /* 0x000fde00078e0006 */
[----:B------:R-:W-:-:S07]  /*252e0*/  NOP ;  /* 0x0000000000007918 */ /* 0x000fce0000000000 */
[----:B------:R-:W-:Y:S01]  /*252f0*/  STL.64 [R1+0x1658], R150 ;  /* 0x0016589601007387 */ /* 0x000fe20000100a00 */
[----:B----4-:R-:W-:Y:S03]  /*25300*/  HMMA.1688.F32.TF32 R140, R20, R60, R64 ;  /* 0x0000003c148c723c */ /* 0x010fe60000081040 */
[----:B------:R-:W-:-:S15]  /*25310*/  STL.64 [R1+0x1650], R148 ;  /* 0x0016509401007387 */ /* 0x000fde0000100a00 */
[----:B------:R-:W-:-:S05]  /*25320*/  NOP ;  /* 0x0000000000007918 */ /* 0x000fca0000000000 */
[----:B------:R-:W-:Y:S04]  /*25330*/  STL.64 [R1+0x1668], R142 ;  /* 0x0016688e01007387 */ /* 0x000fe80000100a00 */
[----:B------:R-:W-:Y:S04]  /*25340*/  STL.64 [R1+0x1660], R140 ;  /* 0x0016608c01007387 */ /* 0x000fe80000100a00 */
[----:B------:R-:W2:Y:S04]  /*25350*/  LDL.LU R180, [R1+0xc0] ;  /* 0x0000c00001b47983 */ /* 0x000ea80000300800 */
[----:B------:R-:W3:Y:S04]  /*25360*/  LDL.LU R251, [R1+0x1738] ;  /* 0x0017380001fb7983 */ /* 0x000ee80000300800 */
[----:B------:R-:W4:Y:S04]  /*25370*/  LDL.LU R250, [R1+0x1734] ;  /* 0x0017340001fa7983 */ /* 0x000f280000300800 */
[----:B------:R-:W2:Y:S01]  /*25380*/  LDL.LU R6, [R1+0x1730] ;  /* 0x0017300001067983 */ /* 0x000ea20000300800 */
[----:B------:R-:W-:Y:S01]  /*25390*/  IMAD.MOV.U32 R186, RZ, RZ, R18 ;  /* 0x000000ffffba7224 */ /* 0x000fe200078e0012 */
[----:B------:R-:W-:-:S02]  /*253a0*/  MOV R187, R19 ;  /* 0x0000001300bb7202 */ /* 0x000fc40000000f00 */
[----:B------:R-:W3:Y:S04]  /*253b0*/  LDL.LU R184, [R1+0x160] ;  /* 0x0001600001b87983 */ /* 0x000ee80000300800 */
[----:B------:R-:W3:Y:S04]  /*253c0*/  LDL.LU R185, [R1+0x164] ;  /* 0x0001640001b97983 */ /* 0x000ee80000300800 */
[----:B------:R-:W3:Y:S04]  /*253d0*/  LDL.LU R18, [R1+0x172c] ;  /* 0x00172c0001127983 */ /* 0x000ee80000300800 */
[----:B------:R-:W3:Y:S04]  /*253e0*/  LDL.LU R19, [R1+0x1728] ;  /* 0x0017280001137983 */ /* 0x000ee80000300800 */
[----:B------:R-:W3:Y:S01]  /*253f0*/  LDL.LU R188, [R1+0x200] ;  /* 0x0002000001bc7983 */ /* 0x000ee20000300800 */
[----:B--2---:R-:W-:-:S03]  /*25400*/  IMAD.MOV.U32 R189, RZ, RZ, R6 ;  /* 0x000000ffffbd7224 */ /* 0x004fc600078e0006 */
[----:B------:R-:W2:Y:S01]  /*25410*/  LDL.LU R6, [R1+0x1724] ;  /* 0x0017240001067983 */ /* 0x000ea20000300800 */
[----:B----4-:R-:W-:Y:S02]  /*25420*/  IMAD.MOV.U32 R190, RZ, RZ, R250 ;  /* 0x000000ffffbe7224 */ /* 0x010fe400078e00fa */
[----:B---3--:R-:W-:Y:S01]  /*25430*/  IMAD.MOV.U32 R191, RZ, RZ, R251 ;  /* 0x000000ffffbf7224 */ /* 0x008fe200078e00fb */
[----:B------:R-:W3:Y:S04]  /*25440*/  LDL.LU R250, [R1+0x1720] ;  /* 0x0017200001fa7983 */ /* 0x000ee80000300800 */
[----:B------:R-:W4:Y:S04]  /*25450*/  LDL.LU R251, [R1+0x171c] ;  /* 0x00171c0001fb7983 */ /* 0x000f280000300800 */
[----:B------:R-:W3:Y:S04]  /*25460*/  LDL.LU R76, [R1+0x50] ;  /* 0x00005000014c7983 */ /* 0x000ee80000300800 */
[----:B------:R-:W3:Y:S04]  /*25470*/  LDL.LU R77, [R1+0x54] ;  /* 0x00005400014d7983 */ /* 0x000ee80000300800 */
[----:B------:R-:W3:Y:S01]  /*25480*/  LDL.LU R78, [R1+0x58] ;  /* 0x00005800014e7983 */ /* 0x000ee20000300800 */
[----:B------:R-:W-:Y:S01]  /*25490*/  HMMA.1688.F32.TF32 R144, R24, R60, R56 ;  /* 0x0000003c1890723c */ /* 0x000fe20000081038 */
[----:B--2---:R-:W-:-:S02]  /*254a0*/  MOV R79, R6 ;  /* 0x00000006004f7202 */ /* 0x004fc40000000f00 */
[----:B------:R-:W2:Y:S04]  /*254b0*/  LDL.LU R6, [R1+0x1718] ;  /* 0x0017180001067983 */ /* 0x000ea80000300800 */
[----:B------:R-:W2:Y:S04]  /*254c0*/  LDL.LU R72, [R1+0x220] ;  /* 0x0002200001487983 */ /* 0x000ea80000300800 */
[----:B------:R-:W2:Y:S04]  /*254d0*/  LDL.LU R73, [R1+0x224] ;  /* 0x0002240001497983 */ /* 0x000ea80000300800 */
[----:B------:R-:W2:Y:S04]  /*254e0*/  LDL.LU R74, [R1+0x228] ;  /* 0x00022800014a7983 */ /* 0x000ea80000300800 */
[----:B------:R-:W2:Y:S01]  /*254f0*/  LDL.LU R75, [R1+0x22c] ;  /* 0x00022c00014b7983 */ /* 0x000ea20000300800 */
[----:B----4-:R-:W-:-:S03]  /*25500*/  IMAD.MOV.U32 R170, RZ, RZ, R251 ;  /* 0x000000ffffaa7224 */ /* 0x010fc600078e00fb */
[----:B------:R-:W4:Y:S01]  /*25510*/  LDL.LU.64 R56, [R1+0x250] ;  /* 0x0002500001387983 */ /* 0x000f220000300a00 */
[----:B---3--:R-:W-:-:S03]  /*25520*/  IMAD.MOV.U32 R171, RZ, RZ, R250 ;  /* 0x000000ffffab7224 */ /* 0x008fc600078e00fa */
[----:B------:R-:W4:Y:S04]  /*25530*/  LDL.LU.64 R58, [R1+0x258] ;  /* 0x00025800013a7983 */ /* 0x000f280000300a00 */
[----:B------:R-:W3:Y:S04]  /*25540*/  LDL.LU R168, [R1+0xd0] ;  /* 0x0000d00001a87983 */ /* 0x000ee80000300800 */
[----:B------:R-:W3:Y:S04]  /*25550*/  LDL.LU R169, [R1+0xd4] ;  /* 0x0000d40001a97983 */ /* 0x000ee80000300800 */
[----:B------:R-:W4:Y:S04]  /*25560*/  LDL.LU R251, [R1+0x1714] ;  /* 0x0017140001fb7983 */ /* 0x000f280000300800 */
[----:B------:R-:W3:Y:S04]  /*25570*/  LDL.LU R250, [R1+0x1710] ;  /* 0x0017100001fa7983 */ /* 0x000ee80000300800 */
        /* <DEDUP_REMOVED lines=10> */
[----:B------:R-:W3:Y:S01]  /*25620*/  LDL.LU R174, [R1+0x178] ;  /* 0x0001780001ae7983 */ /* 0x000ee20000300800 */
[----:B--2---:R-:W-:-:S03]  /*25630*/  IMAD.MOV.U32 R175, RZ, RZ, R6 ;  /* 0x000000ffffaf7224 */ /* 0x004fc600078e0006 */
[----:B------:R-:W2:Y:S04]  /*25640*/  LDL.LU R6, [R1+0x170c] ;  /* 0x00170c0001067983 */ /* 0x000ea80000300800 */
[----:B------:R-:W2:Y:S04]  /*25650*/  LDL.LU R68, [R1+0x60] ;  /* 0x0000600001447983 */ /* 0x000ea80000300800 */
[----:B------:R-:W2:Y:S04]  /*25660*/  LDL.LU R69, [R1+0x64] ;  /* 0x0000640001457983 */ /* 0x000ea80000300800 */
[----:B------:R-:W2:Y:S04]  /*25670*/  LDL.LU R70, [R1+0x68] ;  /* 0x0000680001467983 */ /* 0x000ea80000300800 */
[----:B------:R-:W2:Y:S04]  /*25680*/  LDL.LU R71, [R1+0x6c] ;  /* 0x00006c0001477983 */ /* 0x000ea80000300800 */
[----:B------:R-:W2:Y:S01]  /*25690*/  LDL.LU R192, [R1+0x210] ;  /* 0x0002100001c07983 */ /* 0x000ea20000300800 */
[----:B----4-:R-:W-:Y:S01]  /*256a0*/  IMAD.MOV.U32 R194, RZ, RZ, R251 ;  /* 0x000000ffffc27224 */ /* 0x010fe200078e00fb */
[----:B---3--:R-:W-:-:S02]  /*256b0*/  MOV R193, R250 ;  /* 0x000000fa00c17202 */ /* 0x008fc40000000f00 */
[----:B------:R-:W3:Y:S04]  /*256c0*/  LDL.LU R250, [R1+0x1708] ;  /* 0x0017080001fa7983 */ /* 0x000ee80000300800 */
[----:B------:R-:W3:Y:S01]  /*256d0*/  LDL.LU R251, [R1+0x1704] ;  /* 0x0017040001fb7983 */ /* 0x000ee20000300800 */
[----:B------:R-:W-:Y:S01]  /*256e0*/  HMMA.1688.F32.TF32 R64, R12, R60, R56 ;  /* 0x0000003c0c40723c */ /* 0x000fe20000081038 */
[----:B------:R-:W-:Y:S02]  /*256f0*/  IMAD.MOV.U32 R176, RZ, RZ, R7 ;  /* 0x000000ffffb07224 */ /* 0x000fe400078e0007 */
[----:B------:R-:W4:Y:S04]  /*25700*/  LDL.LU R195, [R1+0x21c] ;  /* 0x00021c0001c37983 */ /* 0x000f280000300800 */
[----:B------:R-:W4:Y:S04]  /*25710*/  LDL.LU R7, [R1+0x1700] ;  /* 0x0017000001077983 */ /* 0x000f280000300800 */
[----:B------:R-:W-:Y:S04]  /*25720*/  STL.64 [R1+0x1678], R146 ;  /* 0x0016789201007387 */ /* 0x000fe80000100a00 */
[----:B------:R-:W-:Y:S04]  /*25730*/  STL.64 [R1+0x1670], R144 ;  /* 0x0016709001007387 */ /* 0x000fe80000100a00 */
[----:B------:R-:W4:Y:S04]  /*25740*/  LDL.LU.64 R104, [R1+0x5e0] ;  /* 0x0005e00001687983 */ /* 0x000f280000300a00 */
[----:B------:R-:W4:Y:S01]  /*25750*/  LDL.LU.64 R106, [R1+0x5e8] ;  /* 0x0005e800016a7983 */ /* 0x000f220000300a00 */
[----:B---3--:R-:W-:-:S15]  /*25760*/  HMMA.1688.F32.TF32 R56, R236, R250, R72 ;  /* 0x000000faec38723c */ /* 0x008fde0000081048 */
[----:B------:R-:W-:-:S08]  /*25770*/  NOP ;  /* 0x0000000000007918 */ /* 0x000fd00000000000 */
[----:B------:R-:W-:Y:S04]  /*25780*/  STL.64 [R1+0x250], R56 ;  /* 0x0002503801007387 */ /* 0x000fe80000100a00 */
[----:B------:R1:W-:Y:S04]  /*25790*/  STL.64 [R1+0x258], R58 ;  /* 0x0002583a01007387 */ /* 0x0003e80000100a00 */
[----:B------:R-:W3:Y:S04]  /*257a0*/  LDL.LU.64 R100, [R1+0x2c0] ;  /* 0x0002c00001647983 */ /* 0x000ee80000300a00 */
[----:B------:R-:W3:Y:S01]  /*257b0*/  LDL.LU.64 R102, [R1+0x2c8] ;  /* 0x0002c80001667983 */ /* 0x000ee20000300a00 */
[-C--:B-1----:R-:W-:Y:S03]  /*257c0*/  HMMA.1688.F32.TF32 R56, R244, R250.reuse, R156 ;  /* 0x000000faf438723c */ /* 0x082fe6000008109c */
[----:B------:R-:W3:Y:S04]  /*257d0*/  LDL.LU.64 R96, [R1+0x580] ;  /* 0x0005800001607983 */ /* 0x000ee80000300a00 */
[----:B------:R-:W3:Y:S04]  /*257e0*/  LDL.LU.64 R98, [R1+0x588] ;  /* 0x0005880001627983 */ /* 0x000ee80000300a00 */
[----:B------:R-:W3:Y:S04]  /*257f0*/  LDL.LU.64 R72, [R1+0x260] ;  /* 0x0002600001487983 */ /* 0x000ee80000300a00 */
[----:B------:R-:W3:Y:S08]  /*25800*/  LDL.LU.64 R74, [R1+0x268] ;  /* 0x00026800014a7983 */ /* 0x000ef00000300a00 */
[----:B------:R1:W-:Y:S01]  /*25810*/  STL [R1+0x41c], R59 ;  /* 0x00041c3b01007387 */ /* 0x0003e20000100800 */
[----:B------:R-:W-:Y:S01]  /*25820*/  IMAD.MOV.U32 R233, RZ, RZ, R56 ;  /* 0x000000ffffe97224 */ /* 0x000fe200078e0038 */
[----:B------:R-:W-:Y:S01]  /*25830*/  MOV R235, R58 ;  /* 0x0000003a00eb7202 */ /* 0x000fe20000000f00 */
[----:B------:R-:W-:Y:S01]  /*25840*/  IMAD.MOV.U32 R234, RZ, RZ, R57 ;  /* 0x000000ffffea7224 */ /* 0x000fe200078e0039 */
[----:B------:R-:W3:Y:S04]  /*25850*/  LDL.LU.64 R88, [R1+0x640] ;  /* 0x0006400001587983 */ /* 0x000ee80000300a00 */
[----:B------:R-:W3:Y:S01]  /*25860*/  LDL.LU.64 R90, [R1+0x648] ;  /* 0x00064800015a7983 */ /* 0x000ee20000300a00 */
[----:B-1----:R-:W-:-:S15]  /*25870*/  HMMA.1688.F32.TF32 R56, R240, R250, R80 ;  /* 0x000000faf038723c */ /* 0x002fde0000081050 */
[----:B------:R-:W-:-:S08]  /*25880*/  NOP ;  /* 0x0000000000007918 */ /* 0x000fd00000000000 */
[----:B------:R1:W-:Y:S04]  /*25890*/  STL.64 [R1+0x400], R56 ;  /* 0x0004003801007387 */ /* 0x0003e80000100a00 */
[----:B------:R2:W-:Y:S04]  /*258a0*/  STL.64 [R1+0x408], R58 ;  /* 0x0004083a01007387 */ /* 0x0005e80000100a00 */
[----:B------:R-:W3:Y:S04]  /*258b0*/  LDL.LU.64 R84, [R1+0x2e0] ;  /* 0x0002e00001547983 */ /* 0x000ee80000300a00 */
[----:B------:R-:W3:Y:S04]  /*258c0*/  LDL.LU.64 R86, [R1+0x2e8] ;  /* 0x0002e80001567983 */ /* 0x000ee80000300a00 */
[----:B------:R-:W3:Y:S04]  /*258d0*/  LDL.LU.64 R80, [R1+0x5c0] ;  /* 0x0005c00001507983 */ /* 0x000ee80000300a00 */
[----:B------:R-:W3:Y:S04]  /*258e0*/  LDL.LU.64 R82, [R1+0x5c8] ;  /* 0x0005c80001527983 */ /* 0x000ee80000300a00 */
[----:B-1----:R-:W3:Y:S04]  /*258f0*/  LDL.LU.64 R56, [R1+0x270] ;  /* 0x0002700001387983 */ /* 0x002ee80000300a00 */
[----:B--2---:R-:W2:Y:S01]  /*25900*/  LDL.LU.64 R58, [R1+0x278] ;  /* 0x00027800013a7983 */ /* 0x004ea20000300a00 */
[----:B------:R-:W-:Y:S01]  /*25910*/  HMMA.1688.F32.TF32 R68, R8, R250, R68 ;  /* 0x000000fa0844723c */ /* 0x000fe20000081044 */
[----:B------:R-:W-:-:S15]  /*25920*/  IMAD.MOV.U32 R177, RZ, RZ, R249 ;  /* 0x000000ffffb17224 */ /* 0x000fde00078e00f9 */
[----:B------:R-:W-:-:S07]  /*25930*/  NOP ;  /* 0x0000000000007918 */ /* 0x000fce0000000000 */
[----:B------:R-:W-:Y:S01]  /*25940*/  STL [R1+0x3c0], R68 ;  /* 0x0003c04401007387 */ /* 0x000fe20000100800 */
[----:B------:R-:W-:Y:S02]  /*25950*/  IMAD.MOV.U32 R251, RZ, RZ, R69 ;  /* 0x000000fffffb7224 */ /* 0x000fe400078e0045 */
[----:B------:R-:W-:Y:S02]  /*25960*/  IMAD.MOV.U32 R250, RZ, RZ, R70 ;  /* 0x000000fffffa7224 */ /* 0x000fe400078e0046 */
[----:B------:R-:W-:Y:S02]  /*25970*/  IMAD.MOV.U32 R249, RZ, RZ, R71 ;  /* 0x000000fffff97224 */ /* 0x000fe400078e0047 */
[----:B------:R-:W4:Y:S01]  /*25980*/  LDSM.16.M88.4 R68, [R0+UR18+0x5c00] ;  /* 0x005c00120044783b */ /* 0x000f220008000200 */
[----:B------:R-:W-:Y:S01]  /*25990*/  MOV R178, R5 ;  /* 0x0000000500b27202 */ /* 0x000fe20000000f00 */
[----:B------:R-:W-:Y:S01]  /*259a0*/  IMAD.MOV.U32 R179, RZ, RZ, R4 ;  /* 0x000000ffffb37224 */ /* 0x000fe200078e0004 */
[----:B----4-:R-:W-:Y:S06]  /*259b0*/  HMMA.1688.F32.TF32 R164, R28, R68, R104 ;  /* 0x000000441ca4723c */ /* 0x010fec0000081068 */
[----:B------:R-:W-:-:S15]  /*259c0*/  HMMA.1688.F32.TF32 R104, R236, R6, R192 ;  /* 0x00000006ec68723c */ /* 0x000fde00000810c0 */
[----:B------:R-:W-:-:S08]  /*259d0*/  NOP ;  /* 0x0000000000007918 */ /* 0x000fd00000000000 */
[----:B------:R-:W-:Y:S04]  /*259e0*/  STL.64 [R1+0x240], R104 ;  /* 0x0002406801007387 */ /* 0x000fe80000100a00 */
[----:B------:R-:W-:Y:S01]  /*259f0*/  STL.64 [R1+0x248], R106 ;  /* 0x0002486a01007387 */ /* 0x000fe20000100a00 */
[----:B------:R-:W-:Y:S01]  /*25a00*/  MOV R208, R112 ;  /* 0x0000007000d07202 */ /* 0x000fe20000000f00 */
[----:B------:R-:W-:Y:S01]  /*25a10*/  IMAD.MOV.U32 R209, RZ, RZ, R113 ;  /* 0x000000ffffd17224 */ /* 0x000fe200078e0071 */
[----:B---3--:R-:W-:Y:S06]  /*25a20*/  HMMA.1688.F32.TF32 R156, R20, R68, R100 ;  /* 0x00000044149c723c */ /* 0x008fec0000081064 */
[----:B------:R-:W-:Y:S06]  /*25a30*/  HMMA.1688.F32.TF32 R100, R244, R6, R172 ;  /* 0x00000006f464723c */ /* 0x000fec00000810ac */
[----:B------:R-:W-:Y:S06]  /*25a40*/  HMMA.1688.F32.TF32 R160, R24, R68, R96 ;  /* 0x0000004418a0723c */ /* 0x000fec0000081060 */
[-C--:B------:R-:W-:Y:S06]  /*25a50*/  HMMA.1688.F32.TF32 R96, R240, R6.reuse, R168 ;  /* 0x00000006f060723c */ /* 0x080fec00000810a8 */
[----:B------:R-:W-:Y:S01]  /*25a60*/  HMMA.1688.F32.TF32 R4, R8, R6, R76 ;  /* 0x000000060804723c */ /* 0x000fe2000008104c */
[----:B------:R-:W1:Y:S04]  /*25a70*/  LDSM.16.M88.4 R76, [R0+UR18+0x6000] ;  /* 0x00600012004c783b */ /* 0x000e680008000200 */
[----:B------:R-:W-:Y:S04]  /*25a80*/  STL.64 [R1+0x3b0], R100 ;  /* 0x0003b06401007387 */ /* 0x000fe80000100a00 */
[----:B------:R-:W-:Y:S08]  /*25a90*/  STL.64 [R1+0x3b8], R102 ;  /* 0x0003b86601007387 */ /* 0x000ff00000100a00 */
[----:B------:R-:W-:Y:S04]  /*25aa0*/  STL.64 [R1+0x3a0], R96 ;  /* 0x0003a06001007387 */ /* 0x000fe80000100a00 */
[----:B------:R-:W-:Y:S04]  /*25ab0*/  STL.64 [R1+0x3a8], R98 ;  /* 0x0003a86201007387 */ /* 0x000fe80000100a00 */
[----:B------:R-:W-:Y:S04]  /*25ac0*/  STL.64 [R1+0x390], R4 ;  /* 0x0003900401007387 */ /* 0x000fe80000100a00 */
[----:B------:R3:W-:Y:S01]  /*25ad0*/  STL.64 [R1+0x398], R6 ;  /* 0x0003980601007387 */ /* 0x0007e20000100a00 */
[-C--:B-1----:R-:W-:Y:S06]  /*25ae0*/  HMMA.1688.F32.TF32 R168, R24, R76.reuse, R80 ;  /* 0x0000004c18a8723c */ /* 0x082fec0000081050 */
[----:B--2---:R-:W-:Y:S06]  /*25af0*/  HMMA.1688.F32.TF32 R80, R12, R76, R56 ;  /* 0x0000004c0c50723c */ /* 0x004fec0000081038 */
[----:B------:R-:W-:Y:S06]  /*25b00*/  HMMA.1688.F32.TF32 R56, R236, R18, R188 ;  /* 0x00000012ec38723c */ /* 0x000fec00000810bc */
[----:B------:R-:W-:Y:S06]  /*25b10*/  HMMA.1688.F32.TF32 R172, R28, R76, R88 ;  /* 0x0000004c1cac723c */ /* 0x000fec0000081058 */
[----:B------:R-:W-:Y:S06]  /*25b20*/  HMMA.1688.F32.TF32 R88, R244, R18, R184 ;  /* 0x00000012f458723c */ /* 0x000fec00000810b8 */
[----:B---3--:R-:W-:Y:S05]  /*25b30*/  HMMA.1688.F32.TF32 R4, R20, R76, R84 ;  /* 0x0000004c1404723c */ /* 0x008fea0000081054 */
[----:B------:R-:W-:Y:S01]  /*25b40*/  STL.64 [R1+0x230], R56 ;  /* 0x0002303801007387 */ /* 0x000fe20000100a00 */
[-C--:B------:R-:W-:Y:S03]  /*25b50*/  HMMA.1688.F32.TF32 R84, R240, R18.reuse, R180 ;  /* 0x00000012f054723c */ /* 0x080fe600000810b4 */
[----:B------:R1:W-:Y:S03]  /*25b60*/  STL.64 [R1+0x238], R58 ;  /* 0x0002383a01007387 */ /* 0x0003e60000100a00 */
[----:B-1----:R-:W-:Y:S05]  /*25b70*/  HMMA.1688.F32.TF32 R56, R8, R18, R176 ;  /* 0x000000120838723c */ /* 0x002fea00000810b0 */
[----:B------:R1:W-:Y:S04]  /*25b80*/  STL.64 [R1+0x380], R88 ;  /* 0x0003805801007387 */ /* 0x0003e80000100a00 */
[----:B------:R2:W-:Y:S08]  /*25b90*/  STL.64 [R1+0x388], R90 ;  /* 0x0003885a01007387 */ /* 0x0005f00000100a00 */
[----:B------:R3:W-:Y:S04]  /*25ba0*/  STL.64 [R1+0x370], R84 ;  /* 0x0003705401007387 */ /* 0x0007e80000100a00 */
[----:B------:R4:W-:Y:S04]  /*25bb0*/  STL.64 [R1+0x378], R86 ;  /* 0x0003785601007387 */ /* 0x0009e80000100a00 */
[----:B------:R-:W2:Y:S04]  /*25bc0*/  LDL.LU R112, [R1+0x16fc] ;  /* 0x0016fc0001707983 */ /* 0x000ea80000300800 */
[----:B------:R-:W-:Y:S04]  /*25bd0*/  STL.64 [R1+0x60], R56 ;  /* 0x0000603801007387 */ /* 0x000fe80000100a00 */
[----:B------:R-:W-:Y:S04]  /*25be0*/  STL.64 [R1+0x68], R58 ;  /* 0x0000683a01007387 */ /* 0x000fe80000100a00 */
[----:B------:R-:W3:Y:S04]  /*25bf0*/  LDL.LU R113, [R1+0x16f8] ;  /* 0x0016f80001717983 */ /* 0x000ee80000300800 */
[----:B------:R-:W4:Y:S04]  /*25c00*/  LDL.LU R110, [R1+0x38] ;  /* 0x00003800016e7983 */ /* 0x000f280000300800 */
[----:B------:R-:W4:Y:S04]  /*25c10*/  LDL.LU R111, [R1+0x3c] ;  /* 0x00003c00016f7983 */ /* 0x000f280000300800 */
[----:B------:R-:W4:Y:S01]  /*25c20*/  LDL.LU R188, [R1+0xb0] ;  /* 0x0000b00001bc7983 */ /* 0x000f220000300800 */
[----:B------:R-:W-:Y:S01]  /*25c30*/  MOV R196, R93 ;  /* 0x0000005d00c47202 */ /* 0x000fe20000000f00 */
[----:B------:R-:W-:-:S02]  /*25c40*/  IMAD.MOV.U32 R197, RZ, RZ, R92 ;  /* 0x000000ffffc57224 */ /* 0x000fc400078e005c */
[----:B------:R-:W-:Y:S02]  /*25c50*/  IMAD.MOV.U32 R210, RZ, RZ, R95 ;  /* 0x000000ffffd27224 */ /* 0x000fe400078e005f */
[----:B------:R-:W-:Y:S02]  /*25c60*/  IMAD.MOV.U32 R211, RZ, RZ, R94 ;  /* 0x000000ffffd37224 */ /* 0x000fe400078e005e */
[----:B------:R-:W-:Y:S02]  /*25c70*/  IMAD.MOV.U32 R200, RZ, RZ, R34 ;  /* 0x000000ffffc87224 */ /* 0x000fe400078e0022 */
[----:B------:R-:W-:Y:S02]  /*25c80*/  IMAD.MOV.U32 R201, RZ, RZ, R35 ;  /* 0x000000ffffc97224 */ /* 0x000fe400078e0023 */
[----:B--2---:R-:W-:Y:S01]  /*25c90*/  IMAD.MOV.U32 R190, RZ, RZ, R112 ;  /* 0x000000ffffbe7224 */ /* 0x004fe200078e0070 */
[----:B---3--:R-:W-:Y:S02]  /*25ca0*/  MOV R189, R113 ;  /* 0x0000007100bd7202 */ /* 0x008fe40000000f00 */
[----:B------:R-:W2:Y:S04]  /*25cb0*/  LDL.LU R113, [R1+0x16f4] ;  /* 0x0016f40001717983 */ /* 0x000ea80000300800 */
[----:B------:R-:W2:Y:S04]  /*25cc0*/  LDL.LU R112, [R1+0x16f0] ;  /* 0x0016f00001707983 */ /* 0x000ea80000300800 */
[----:B------:R-:W3:Y:S04]  /*25cd0*/  LDL.LU R191, [R1+0xbc] ;  /* 0x0000bc0001bf7983 */ /* 0x000ee80000300800 */
[----:B------:R-:W2:Y:S04]  /*25ce0*/  LDL.LU.64 R104, [R1+0x750] ;  /* 0x0007500001687983 */ /* 0x000ea80000300a00 */
[----:B------:R-:W2:Y:S04]  /*25cf0*/  LDL.LU.64 R106, [R1+0x758] ;  /* 0x00075800016a7983 */ /* 0x000ea80000300a00 */
[----:B------:R-:W3:Y:S04]  /*25d00*/  LDL.LU.64 R92, [R1+0x590] ;  /* 0x00059000015c7983 */ /* 0x000ee80000300a00 */
[----:B------:R-:W3:Y:S04]  /*25d10*/  LDL.LU.64 R94, [R1+0x598] ;  /* 0x00059800015e7983 */ /* 0x000ee80000300a00 */
[----:B-1----:R-:W2:Y:S04]  /*25d20*/  LDL.LU.64 R88, [R1+0x600] ;  /* 0x0006000001587983 */ /* 0x002ea80000300a00 */
[----:B------:R-:W2:Y:S04]  /*25d30*/  LDL.LU.64 R90, [R1+0x608] ;  /* 0x00060800015a7983 */ /* 0x000ea80000300a00 */
[----:B------:R-:W3:Y:S04]  /*25d40*/  LDL.LU.64 R84, [R1+0x280] ;  /* 0x0002800001547983 */ /* 0x000ee80000300a00 */
[----:B----4-:R-:W4:Y:S04]  /*25d50*/  LDL.LU.64 R86, [R1+0x288] ;  /* 0x0002880001567983 */ /* 0x010f280000300a00 */
[----:B------:R-:W4:Y:S04]  /*25d60*/  LDL.LU R114, [R1+0x1f8] ;  /* 0x0001f80001727983 */ /* 0x000f280000300800 */
[----:B------:R-:W4:Y:S04]  /*25d70*/  LDL.LU R115, [R1+0x1fc] ;  /* 0x0001fc0001737983 */ /* 0x000f280000300800 */
[----:B------:R-:W4:Y:S04]  /*25d80*/  LDL.LU R192, [R1+0x150] ;  /* 0x0001500001c07983 */ /* 0x000f280000300800 */
[----:B------:R-:W4:Y:S04]  /*25d90*/  LDL.LU R193, [R1+0x154] ;  /* 0x0001540001c17983 */ /* 0x000f280000300800 */
[----:B------:R-:W4:Y:S04]  /*25da0*/  LDL.LU R194, [R1+0x158] ;  /* 0x0001580001c27983 */ /* 0x000f280000300800 */
[----:B------:R-:W4:Y:S04]  /*25db0*/  LDL.LU R195, [R1+0x15c] ;  /* 0x00015c0001c37983 */ /* 0x000f280000300800 */
[----:B------:R-:W4:Y:S04]  /*25dc0*/  LDL.LU.64 R100, [R1+0x7f0] ;  /* 0x0007f00001647983 */ /* 0x000f280000300a00 */
[----:B------:R-:W4:Y:S04]  /*25dd0*/  LDL.LU.64 R102, [R1+0x7f8] ;  /* 0x0007f80001667983 */ /* 0x000f280000300a00 */
[----:B------:R-:W4:Y:S04]  /*25de0*/  LDL.LU.64 R96, [R1+0x5d0] ;  /* 0x0005d00001607983 */ /* 0x000f280000300a00 */
[----:B------:R-:W4:Y:S04]  /*25df0*/  LDL.LU.64 R98, [R1+0x5d8] ;  /* 0x0005d80001627983 */ /* 0x000f280000300a00 */
[----:B------:R-:W2:Y:S04]  /*25e00*/  LDL.LU R34, [R1+0x16ec] ;  /* 0x0016ec0001227983 */ /* 0x000ea80000300800 */
[----:B------:R-:W3:Y:S01]  /*25e10*/  LDL.LU R35, [R1+0x16e8] ;  /* 0x0016e80001237983 */ /* 0x000ee20000300800 */
[----:B------:R-:W-:Y:S01]  /*25e20*/  MOV R202, R38 ;  /* 0x0000002600ca7202 */ /* 0x000fe20000000f00 */
[----:B------:R-:W-:-:S02]  /*25e30*/  IMAD.MOV.U32 R203, RZ, RZ, R39 ;  /* 0x000000ffffcb7224 */ /* 0x000fc400078e0027 */
[----:B------:R-:W4:Y:S04]  /*25e40*/  LDL.LU R38, [R1+0x16e4] ;  /* 0x0016e40001267983 */ /* 0x000f280000300800 */
[----:B------:R-:W4:Y:S04]  /*25e50*/  LDL.LU R39, [R1+0x16e0] ;  /* 0x0016e00001277983 */ /* 0x000f280000300800 */
[----:B------:R-:W4:Y:S04]  /*25e60*/  LDL.LU R212, [R1+0x1e0] ;  /* 0x0001e00001d47983 */ /* 0x000f280000300800 */
[----:B------:R-:W4:Y:S01]  /*25e70*/  LDL.LU R213, [R1+0x1e4] ;  /* 0x0001e40001d57983 */ /* 0x000f220000300800 */
[----:B------:R-:W-:-:S02]  /*25e80*/  IMAD.MOV.U32 R206, RZ, RZ, R17 ;  /* 0x000000ffffce7224 */ /* 0x000fc400078e0011 */
[----:B------:R-:W-:Y:S02]  /*25e90*/  IMAD.MOV.U32 R207, RZ, RZ, R16 ;  /* 0x000000ffffcf7224 */ /* 0x000fe400078e0010 */
[----:B------:R-:W1:Y:S01]  /*25ea0*/  LDSM.16.M88.4 R16, [R0+UR18+0x6400] ;  /* 0x006400120010783b */ /* 0x000e620008000200 */
[----:B--2---:R-:W-:-:S03]  /*25eb0*/  IMAD.MOV.U32 R214, RZ, RZ, R34 ;  /* 0x000000ffffd67224 */ /* 0x004fc600078e0022 */
[----:B------:R-:W2:Y:S01]  /*25ec0*/  LDL.LU R34, [R1+0x16dc] ;  /* 0x0016dc0001227983 */ /* 0x000ea20000300800 */
[----:B---3--:R-:W-:-:S03]  /*25ed0*/  IMAD.MOV.U32 R215, RZ, RZ, R35 ;  /* 0x000000ffffd77224 */ /* 0x008fc600078e0023 */
[----:B------:R-:W2:Y:S01]  /*25ee0*/  LDL.LU R35, [R1+0x16d8] ;  /* 0x0016d80001237983 */ /* 0x000ea20000300800 */
[-C--:B-1----:R-:W-:Y:S03]  /*25ef0*/  HMMA.1688.F32.TF32 R180, R24, R16.reuse, R88 ;  /* 0x0000001018b4723c */ /* 0x082fe60000081058 */
[----:B------:R-:W3:Y:S03]  /*25f00*/  LDL.LU.64 R88, [R1+0x6a0] ;  /* 0x0006a00001587983 */ /* 0x000ee60000300a00 */
[-C--:B------:R-:W-:Y:S01]  /*25f10*/  HMMA.1688.F32.TF32 R176, R20, R16.reuse, R92 ;  /* 0x0000001014b0723c */ /* 0x080fe2000008105c */
[----:B------:R-:W3:Y:S05]  /*25f20*/  LDL.LU.64 R90, [R1+0x6a8] ;  /* 0x0006a800015a7983 */ /* 0x000eea0000300a00 */
[-C--:B----4-:R-:W-:Y:S01]  /*25f30*/  HMMA.1688.F32.TF32 R92, R12, R16.reuse, R84 ;  /* 0x000000100c5c723c */ /* 0x090fe20000081054 */
[----:B------:R-:W4:Y:S04]  /*25f40*/  LDL.LU.64 R84, [R1+0x2a0] ;  /* 0x0002a00001547983 */ /* 0x000f280000300a00 */
[----:B------:R-:W4:Y:S01]  /*25f50*/  LDL.LU.64 R86, [R1+0x2a8] ;  /* 0x0002a80001567983 */ /* 0x000f220000300a00 */
[----:B------:R-:W-:Y:S01]  /*25f60*/  IMAD.MOV.U32 R58, RZ, RZ, R117 ;  /* 0x000000ffff3a7224 */ /* 0x000fe200078e0075 */
[----:B------:R-:W-:Y:S01]  /*25f70*/  HMMA.1688.F32.TF32 R184, R28, R16, R104 ;  /* 0x000000101cb8723c */ /* 0x000fe20000081068 */
[----:B------:R-:W-:Y:S01]  /*25f80*/  IMAD.MOV.U32 R59, RZ, RZ, R116 ;  /* 0x000000ffff3b7224 */ /* 0x000fe200078e0074 */
[----:B------:R-:W-:Y:S01]  /*25f90*/  MOV R204, R33 ;  /* 0x0000002100cc7202 */ /* 0x000fe20000000f00 */
[----:B------:R-:W-:Y:S01]  /*25fa0*/  IMAD.MOV.U32 R205, RZ, RZ, R32 ;  /* 0x000000ffffcd7224 */ /* 0x000fe200078e0020 */
[----:B------:R-:W-:Y:S01]  /*25fb0*/  MOV R56, R121 ;  /* 0x0000007900387202 */ /* 0x000fe20000000f00 */
[----:B------:R-:W-:Y:S01]  /*25fc0*/  IMAD.MOV.U32 R57, RZ, RZ, R120 ;  /* 0x000000ffff397224 */ /* 0x000fe200078e0078 */
[-C--:B--2---:R-:W-:Y:S06]  /*25fd0*/  HMMA.1688.F32.TF32 R116, R236, R34.reuse, R112 ;  /* 0x00000022ec74723c */ /* 0x084fec0000081070 */
[-C--:B------:R-:W-:Y:S06]  /*25fe0*/  HMMA.1688.F32.TF32 R112, R244, R34.reuse, R192 ;  /* 0x00000022f470723c */ /* 0x080fec00000810c0 */
[-C--:B------:R-:W-:Y:S06]  /*25ff0*/  HMMA.1688.F32.TF32 R104, R240, R34.reuse, R188 ;  /* 0x00000022f068723c */ /* 0x080fec00000810bc */
[----:B------:R-:W-:Y:S01]  /*26000*/  HMMA.1688.F32.TF32 R32, R8, R34, R108 ;  /* 0x000000220820723c */ /* 0x000fe2000008106c */
[----:B------:R-:W1:Y:S04]  /*26010*/  LDSM.16.M88.4 R108, [R0+UR18+0x6800] ;  /* 0x00680012006c783b */ /* 0x000e680008000200 */
[----:B------:R-:W-:Y:S04]  /*26020*/  STL.64 [R1+0x220], R116 ;  /* 0x0002207401007387 */ /* 0x000fe80000100a00 */
[----:B------:R-:W-:Y:S04]  /*26030*/  STL.64 [R1+0x228], R118 ;  /* 0x0002287601007387 */ /* 0x000fe80000100a00 */
[----:B------:R-:W-:Y:S04]  /*26040*/  STL.64 [R1+0x180], R112 ;  /* 0x0001807001007387 */ /* 0x000fe80000100a00 */
[----:B------:R-:W-:Y:S04]  /*26050*/  STL.64 [R1+0x188], R114 ;  /* 0x0001887201007387 */ /* 0x000fe80000100a00 */
[----:B------:R2:W-:Y:S04]  /*26060*/  STL.64 [R1+0xe0], R104 ;  /* 0x0000e06801007387 */ /* 0x0005e80000100a00 */
[----:B------:R3:W-:Y:S04]  /*26070*/  STL.64 [R1+0xe8], R106 ;  /* 0x0000e86a01007387 */ /* 0x0007e80000100a00 */
[----:B------:R-:W-:Y:S04]  /*26080*/  STL.64 [R1+0x50], R32 ;  /* 0x0000502001007387 */ /* 0x000fe80000100a00 */
[----:B------:R4:W-:Y:S04]  /*26090*/  STL.64 [R1+0x58], R34 ;  /* 0x0000582201007387 */ /* 0x0009e80000100a00 */
[----:B------:R-:W4:Y:S04]  /*260a0*/  LDL.LU.64 R120, [R1+0x820] ;  /* 0x0008200001787983 */ /* 0x000f280000300a00 */
[----:B------:R-:W4:Y:S01]  /*260b0*/  LDL.LU.64 R122, [R1+0x828] ;  /* 0x00082800017a7983 */ /* 0x000f220000300a00 */
[-C--:B-1----:R-:W-:Y:S03]  /*260c0*/  HMMA.1688.F32.TF32 R192, R28, R108.reuse, R100 ;  /* 0x0000006c1cc0723c */ /* 0x082fe60000081064 */
[----:B--2---:R-:W2:Y:S04]  /*260d0*/  LDL.LU.64 R104, [R1+0x610] ;  /* 0x0006100001687983 */ /* 0x004ea80000300a00 */
[----:B---3--:R-:W2:Y:S01]  /*260e0*/  LDL.LU.64 R106, [R1+0x618] ;  /* 0x00061800016a7983 */ /* 0x008ea20000300a00 */
[-C--:B----4-:R-:W-:Y:S03]  /*260f0*/  HMMA.1688.F32.TF32 R32, R20, R108.reuse, R96 ;  /* 0x0000006c1420723c */ /* 0x090fe60000081060 */
[----:B------:R-:W3:Y:S04]  /*26100*/  LDL.LU.64 R100, [R1+0x780] ;  /* 0x0007800001647983 */ /* 0x000ee80000300a00 */
[----:B------:R-:W3:Y:S04]  /*26110*/  LDL.LU.64 R102, [R1+0x788] ;  /* 0x0007880001667983 */ /* 0x000ee80000300a00 */
[----:B------:R-:W4:Y:S04]  /*26120*/  LDL.LU.64 R96, [R1+0x570] ;  /* 0x0005700001607983 */ /* 0x000f280000300a00 */
[----:B------:R-:W4:Y:S01]  /*26130*/  LDL.LU.64 R98, [R1+0x578] ;  /* 0x0005780001627983 */ /* 0x000f220000300a00 */
[----:B------:R-:W-:Y:S06]  /*26140*/  HMMA.1688.F32.TF32 R112, R12, R108, R84 ;  /* 0x0000006c0c70723c */ /* 0x000fec0000081054 */
[-C--:B------:R-:W-:Y:S06]  /*26150*/  HMMA.1688.F32.TF32 R84, R236, R38.reuse, R212 ;  /* 0x00000026ec54723c */ /* 0x080fec00000810d4 */
[-C--:B------:R-:W-:Y:S06]  /*26160*/  HMMA.1688.F32.TF32 R56, R244, R38.reuse, R56 ;  /* 0x00000026f438723c */ /* 0x080fec0000081038 */
[----:B------:R-:W-:Y:S06]  /*26170*/  HMMA.1688.F32.TF32 R116, R240, R38, R200 ;  /* 0x00000026f074723c */ /* 0x000fec00000810c8 */
[----:B------:R-:W-:Y:S01]  /*26180*/  HMMA.1688.F32.TF32 R188, R24, R108, R88 ;  /* 0x0000006c18bc723c */ /* 0x000fe20000081058 */
[----:B------:R-:W4:Y:S04]  /*26190*/  LDL.LU.64 R88, [R1+0x850] ;  /* 0x0008500001587983 */ /* 0x000f280000300a00 */
[----:B------:R-:W4:Y:S04]  /*261a0*/  LDL.LU.64 R90, [R1+0x858] ;  /* 0x00085800015a7983 */ /* 0x000f280000300a00 */
[----:B------:R1:W-:Y:S04]  /*261b0*/  STL.64 [R1+0x210], R84 ;  /* 0x0002105401007387 */ /* 0x0003e80000100a00 */
[----:B------:R1:W-:Y:S04]  /*261c0*/  STL.64 [R1+0x218], R86 ;  /* 0x0002185601007387 */ /* 0x0003e80000100a00 */
[----:B-1----:R-:W4:Y:S04]  /*261d0*/  LDL.LU.64 R84, [R1+0x730] ;  /* 0x0007300001547983 */ /* 0x002f280000300a00 */
[----:B------:R-:W4:Y:S04]  /*261e0*/  LDL.LU.64 R86, [R1+0x738] ;  /* 0x0007380001567983 */ /* 0x000f280000300a00 */
[----:B------:R1:W-:Y:S04]  /*261f0*/  STL.64 [R1+0x170], R56 ;  /* 0x0001703801007387 */ /* 0x0003e80000100a00 */
[----:B------:R1:W-:Y:S04]  /*26200*/  STL.64 [R1+0x178], R58 ;  /* 0x0001783a01007387 */ /* 0x0003e80000100a00 */
[----:B-1----:R-:W4:Y:S04]  /*26210*/  LDL.LU.64 R56, [R1+0x800] ;  /* 0x0008000001387983 */ /* 0x002f280000300a00 */
[----:B------:R-:W-:Y:S04]  /*26220*/  STL.64 [R1+0xd0], R116 ;  /* 0x0000d07401007387 */ /* 0x000fe80000100a00 */
[----:B------:R-:W-:Y:S04]  /*26230*/  STL.64 [R1+0xd8], R118 ;  /* 0x0000d87601007387 */ /* 0x000fe80000100a00 */
[----:B------:R-:W1:Y:S01]  /*26240*/  LDSM.16.M88.4 R116, [R0+UR18+0x6c00] ;  /* 0x006c00120074783b */ /* 0x000e620008000200 */
[----:B------:R-:W-:-:S02]  /*26250*/  IMAD.MOV.U32 R198, RZ, RZ, R37 ;  /* 0x000000ffffc67224 */ /* 0x000fc400078e0025 */
[----:B------:R-:W-:Y:S01]  /*26260*/  IMAD.MOV.U32 R199, RZ, RZ, R36 ;  /* 0x000000ffffc77224 */ /* 0x000fe200078e0024 */
[----:B------:R-:W4:Y:S06]  /*26270*/  LDL.LU.64 R58, [R1+0x808] ;  /* 0x00080800013a7983 */ /* 0x000f2c0000300a00 */
[----:B------:R-:W-:-:S15]  /*26280*/  HMMA.1688.F32.TF32 R36, R8, R38, R196 ;  /* 0x000000260824723c */ /* 0x000fde00000810c4 */
[----:B------:R-:W-:-:S08]  /*26290*/  NOP ;  /* 0x0000000000007918 */ /* 0x000fd00000000000 */
[----:B------:R-:W-:Y:S04]  /*262a0*/  STL.64 [R1+0x40], R36 ;  /* 0x0000402401007387 */ /* 0x000fe80000100a00 */
[----:B------:R2:W-:Y:S01]  /*262b0*/  STL.64 [R1+0x48], R38 ;  /* 0x0000482601007387 */ /* 0x0005e20000100a00 */
[----:B------:R-:W-:Y:S01]  /*262c0*/  MOV R148, R133 ;  /* 0x0000008500947202 */ /* 0x000fe20000000f00 */
[----:B------:R-:W-:Y:S02]  /*262d0*/  IMAD.MOV.U32 R149, RZ, RZ, R132 ;  /* 0x000000ffff957224 */ /* 0x000fe400078e0084 */
[----:B------:R-:W-:Y:S02]  /*262e0*/  IMAD.MOV.U32 R150, RZ, RZ, R51 ;  /* 0x000000ffff967224 */ /* 0x000fe400078e0033 */
[----:B------:R-:W-:Y:S01]  /*262f0*/  IMAD.MOV.U32 R151, RZ, RZ, R50 ;  /* 0x000000ffff977224 */ /* 0x000fe200078e0032 */
[-C--:B-1----:R-:W-:Y:S06]  /*26300*/  HMMA.1688.F32.TF32 R200, R28, R116.reuse, R120 ;  /* 0x000000741cc8723c */ /* 0x082fec0000081078 */
[----:B--2---:R-:W-:Y:S06]  /*26310*/  HMMA.1688.F32.TF32 R36, R20, R116, R104 ;  /* 0x000000741424723c */ /* 0x004fec0000081068 */
[----:B------:R-:W-:Y:S06]  /*26320*/  HMMA.1688.F32.TF32 R104, R236, R42, R208 ;  /* 0x0000002aec68723c */ /* 0x000fec00000810d0 */
[----:B---3--:R-:W-:Y:S06]  /*26330*/  HMMA.1688.F32.TF32 R196, R24, R116, R100 ;  /* 0x0000007418c4723c */ /* 0x008fec0000081064 */
[----:B------:R-:W-:Y:S06]  /*26340*/  HMMA.1688.F32.TF32 R100, R244, R42, R204 ;  /* 0x0000002af464723c */ /* 0x000fec00000810cc */
[----:B----4-:R-:W-:Y:S06]  /*26350*/  HMMA.1688.F32.TF32 R120, R12, R116, R96 ;  /* 0x000000740c78723c */ /* 0x010fec0000081060 */
[-C--:B------:R-:W-:Y:S06]  /*26360*/  HMMA.1688.F32.TF32 R96, R240, R42.reuse, R128 ;  /* 0x0000002af060723c */ /* 0x080fec0000081080 */
[----:B------:R-:W-:Y:S01]  /*26370*/  HMMA.1688.F32.TF32 R40, R8, R42, R124 ;  /* 0x0000002a0828723c */ /* 0x000fe2000008107c */
[----:B------:R-:W-:Y:S04]  /*26380*/  STL.64 [R1+0x200], R104 ;  /* 0x0002006801007387 */ /* 0x000fe80000100a00 */
[----:B------:R-:W-:Y:S04]  /*26390*/  STL.64 [R1+0x208], R106 ;  /* 0x0002086a01007387 */ /* 0x000fe80000100a00 */
[----:B------:R1:W-:Y:S04]  /*263a0*/  STL.64 [R1+0x160], R100 ;  /* 0x0001606401007387 */ /* 0x0003e80000100a00 */
[----:B------:R-:W-:Y:S04]  /*263b0*/  STL.64 [R1+0x168], R102 ;  /* 0x0001686601007387 */ /* 0x000fe80000100a00 */
[----:B------:R-:W-:Y:S04]  /*263c0*/  STL.64 [R1+0xc0], R96 ;  /* 0x0000c06001007387 */ /* 0x000fe80000100a00 */
[----:B------:R-:W-:Y:S01]  /*263d0*/  STL.64 [R1+0xc8], R98 ;  /* 0x0000c86201007387 */ /* 0x000fe20000100a00 */
[----:B-1----:R-:W-:Y:S01]  /*263e0*/  MOV R100, R139 ;  /* 0x0000008b00647202 */ /* 0x002fe20000000f00 */
[----:B------:R-:W-:-:S02]  /*263f0*/  IMAD.MOV.U32 R101, RZ, RZ, R47 ;  /* 0x000000ffff657224 */ /* 0x000fc400078e002f */
[----:B------:R-:W-:Y:S04]  /*26400*/  STL.64 [R1+0x30], R40 ;  /* 0x0000302801007387 */ /* 0x000fe80000100a00 */
[----:B------:R-:W-:Y:S04]  /*26410*/  STL.64 [R1+0x38], R42 ;  /* 0x0000382a01007387 */ /* 0x000fe80000100a00 */
[----:B------:R-:W2:Y:S04]  /*26420*/  LDL.LU R139, [R1+0x16d4] ;  /* 0x0016d400018b7983 */ /* 0x000ea80000300800 */
[----:B------:R-:W3:Y:S04]  /*26430*/  LDL.LU R47, [R1+0x16d0] ;  /* 0x0016d000012f7983 */ /* 0x000ee80000300800 */
[----:B------:R-:W4:Y:S04]  /*26440*/  LDL.LU R133, [R1+0x16cc] ;  /* 0x0016cc0001857983 */ /* 0x000f280000300800 */
[----:B------:R-:W2:Y:S04]  /*26450*/  LDL.LU R132, [R1+0x16c8] ;  /* 0x0016c80001847983 */ /* 0x000ea80000300800 */
[----:B------:R-:W3:Y:S04]  /*26460*/  LDL.LU R51, [R1+0x16c4] ;  /* 0x0016c40001337983 */ /* 0x000ee80000300800 */
[----:B------:R-:W3:Y:S04]  /*26470*/  LDL.LU R50, [R1+0x16c0] ;  /* 0x0016c00001327983 */ /* 0x000ee80000300800 */
[----:B------:R-:W1:Y:S04]  /*26480*/  LDSM.16.M88.4 R124, [R0+UR18+0x7000] ;  /* 0x00700012007c783b */ /* 0x000e680008000200 */
        /* <DEDUP_REMOVED lines=8> */
[----:B------:R-:W3:Y:S04]  /*26510*/  LDL.LU.64 R128, [R1+0x5b0] ;  /* 0x0005b00001807983 */ /* 0x000ee80000300a00 */
[----:B------:R-:W3:Y:S01]  /*26520*/  LDL.LU.64 R130, [R1+0x5b8] ;  /* 0x0005b80001827983 */ /* 0x000ee20000300a00 */
[----:B-1----:R-:W-:Y:S03]  /*26530*/  HMMA.1688.F32.TF32 R204, R24, R124, R56 ;  /* 0x0000007c18cc723c */ /* 0x002fe60000081038 */
[----:B------:R-:W3:Y:S04]  /*26540*/  LDL.LU R220, [R1+0x120] ;  /* 0x0001200001dc7983 */ /* 0x000ee80000300800 */
[----:B------:R-:W3:Y:S04]  /*26550*/  LDL.LU R221, [R1+0x124] ;  /* 0x0001240001dd7983 */ /* 0x000ee80000300800 */
[----:B------:R-:W3:Y:S04]  /*26560*/  LDL.LU R222, [R1+0x128] ;  /* 0x0001280001de7983 */ /* 0x000ee80000300800 */
[----:B------:R-:W3:Y:S01]  /*26570*/  LDL.LU R223, [R1+0x12c] ;  /* 0x00012c0001df7983 */ /* 0x000ee20000300800 */
[----:B------:R-:W-:Y:S01]  /*26580*/  MOV R140, R136 ;  /* 0x00000088008c7202 */ /* 0x000fe20000000f00 */
[----:B------:R-:W-:-:S02]  /*26590*/  IMAD.MOV.U32 R141, RZ, RZ, R137 ;  /* 0x000000ffff8d7224 */ /* 0x000fc400078e0089 */
[----:B------:R-:W-:Y:S02]  /*265a0*/  IMAD.MOV.U32 R142, RZ, RZ, R138 ;  /* 0x000000ffff8e7224 */ /* 0x000fe400078e008a */
[----:B------:R-:W-:Y:S01]  /*265b0*/  IMAD.MOV.U32 R143, RZ, RZ, R46 ;  /* 0x000000ffff8f7224 */ /* 0x000fe200078e002e */
[----:B------:R-:W-:Y:S01]  /*265c0*/  HMMA.1688.F32.TF32 R40, R20, R124, R84 ;  /* 0x0000007c1428723c */ /* 0x000fe20000081054 */
[----:B------:R-:W-:Y:S02]  /*265d0*/  IMAD.MOV.U32 R147, RZ, RZ, R152 ;  /* 0x000000ffff937224 */ /* 0x000fe400078e0098 */
[----:B------:R-:W-:Y:S01]  /*265e0*/  IMAD.MOV.U32 R146, RZ, RZ, R153 ;  /* 0x000000ffff927224 */ /* 0x000fe200078e0099 */
[----:B------:R-:W-:Y:S01]  /*265f0*/  MOV R144, R155 ;  /* 0x0000009b00907202 */ /* 0x000fe20000000f00 */
[----:B------:R-:W-:Y:S02]  /*26600*/  IMAD.MOV.U32 R145, RZ, RZ, R154 ;  /* 0x000000ffff917224 */ /* 0x000fe400078e009a */
[----:B------:R-:W-:-:S02]  /*26610*/  IMAD.MOV.U32 R154, RZ, RZ, R134 ;  /* 0x000000ffff9a7224 */ /* 0x000fc400078e0086 */
[----:B------:R-:W-:Y:S02]  /*26620*/  IMAD.MOV.U32 R155, RZ, RZ, R135 ;  /* 0x000000ffff9b7224 */ /* 0x000fe400078e0087 */
[----:B----4-:R-:W-:Y:S02]  /*26630*/  IMAD.MOV.U32 R59, RZ, RZ, R133 ;  /* 0x000000ffff3b7224 */ /* 0x010fe400078e0085 */
[----:B--2---:R-:W-:Y:S02]  /*26640*/  IMAD.MOV.U32 R58, RZ, RZ, R132 ;  /* 0x000000ffff3a7224 */ /* 0x004fe400078e0084 */
[----:B---3--:R-:W-:Y:S01]  /*26650*/  IMAD.MOV.U32 R57, RZ, RZ, R51 ;  /* 0x000000ffff397224 */ /* 0x008fe200078e0033 */
[----:B------:R-:W-:Y:S02]  /*26660*/  MOV R56, R50 ;  /* 0x0000003200387202 */ /* 0x000fe40000000f00 */
[----:B------:R-:W2:Y:S04]  /*26670*/  LDL.LU R50, [R1+0x16bc] ;  /* 0x0016bc0001327983 */ /* 0x000ea80000300800 */
[----:B------:R-:W2:Y:S04]  /*26680*/  LDL.LU R51, [R1+0x16b8] ;  /* 0x0016b80001337983 */ /* 0x000ea80000300800 */
[----:B------:R-:W3:Y:S04]  /*26690*/  LDL.LU R132, [R1+0x16b4] ;  /* 0x0016b40001847983 */ /* 0x000ee80000300800 */
[----:B------:R-:W3:Y:S04]  /*266a0*/  LDL.LU R133, [R1+0x16b0] ;  /* 0x0016b00001857983 */ /* 0x000ee80000300800 */
[----:B------:R-:W4:Y:S04]  /*266b0*/  LDL.LU R136, [R1+0x16ac] ;  /* 0x0016ac0001887983 */ /* 0x000f280000300800 */
[----:B------:R-:W4:Y:S04]  /*266c0*/  LDL.LU R137, [R1+0x16a8] ;  /* 0x0016a80001897983 */ /* 0x000f280000300800 */
[----:B------:R-:W4:Y:S04]  /*266d0*/  LDL.LU R138, [R1+0x16a4] ;  /* 0x0016a400018a7983 */ /* 0x000f280000300800 */
[----:B------:R-:W3:Y:S04]  /*266e0*/  LDL.LU R46, [R1+0x16a0] ;  /* 0x0016a000012e7983 */ /* 0x000ee80000300800 */
[----:B------:R-:W4:Y:S04]  /*266f0*/  LDL.LU.64 R216, [R1+0x870] ;  /* 0x0008700001d87983 */ /* 0x000f280000300a00 */
[----:B------:R-:W4:Y:S04]  /*26700*/  LDL.LU.64 R218, [R1+0x878] ;  /* 0x0008780001da7983 */ /* 0x000f280000300a00 */
[----:B------:R-:W4:Y:S04]  /*26710*/  LDL.LU.64 R212, [R1+0x7c0] ;  /* 0x0007c00001d47983 */ /* 0x000f280000300a00 */
[----:B------:R-:W4:Y:S01]  /*26720*/  LDL.LU.64 R214, [R1+0x7c8] ;  /* 0x0007c80001d67983 */ /* 0x000f220000300a00 */
[----:B------:R-:W-:-:S03]  /*26730*/  MOV R152, R47 ;  /* 0x0000002f00987202 */ /* 0x000fc60000000f00 */
[----:B------:R-:W4:Y:S01]  /*26740*/  LDL.LU.64 R96, [R1+0x830] ;  /* 0x0008300001607983 */ /* 0x000f220000300a00 */
[----:B------:R-:W-:-:S03]  /*26750*/  IMAD.MOV.U32 R153, RZ, RZ, R139 ;  /* 0x000000ffff997224 */ /* 0x000fc600078e008b */
[----:B------:R-:W4:Y:S04]  /*26760*/  LDL.LU.64 R98, [R1+0x838] ;  /* 0x0008380001627983 */ /* 0x000f280000300a00 */
[----:B------:R-:W4:Y:S04]  /*26770*/  LDL.LU.64 R84, [R1+0x5f0] ;  /* 0x0005f00001547983 */ /* 0x000f280000300a00 */
[----:B------:R-:W4:Y:S04]  /*26780*/  LDL.LU.64 R86, [R1+0x5f8] ;  /* 0x0005f80001567983 */ /* 0x000f280000300a00 */
[----:B------:R-:W3:Y:S04]  /*26790*/  LDL.LU R47, [R1+0x169c] ;  /* 0x00169c00012f7983 */ /* 0x000ee80000300800 */
[----:B------:R-:W4:Y:S04]  /*267a0*/  LDL.LU R139, [R1+0x1698] ;  /* 0x00169800018b7983 */ /* 0x000f280000300800 */
[----:B------:R-:W4:Y:S04]  /*267b0*/  LDL.LU R134, [R1+0x1694] ;  /* 0x0016940001867983 */ /* 0x000f280000300800 */
[----:B------:R-:W4:Y:S01]  /*267c0*/  LDL.LU R135, [R1+0x1690] ;  /* 0x0016900001877983 */ /* 0x000f220000300800 */
[----:B------:R-:W-:Y:S07]  /*267d0*/  HMMA.1688.F32.TF32 R208, R28, R124, R88 ;  /* 0x0000007c1cd0723c */ /* 0x000fee0000081058 */
[----:B------:R-:W-:-:S02]  /*267e0*/  IMAD.MOV.U32 R90, RZ, RZ, R45 ;  /* 0x000000ffff5a7224 */ /* 0x000fc400078e002d */
[----:B------:R-:W-:Y:S01]  /*267f0*/  IMAD.MOV.U32 R91, RZ, RZ, R44 ;  /* 0x000000ffff5b7224 */ /* 0x000fe200078e002c */
[----:B--2---:R-:W-:Y:S06]  /*26800*/  HMMA.1688.F32.TF32 R56, R244, R50, R56 ;  /* 0x00000032f438723c */ /* 0x004fec0000081038 */
[-C--:B---3--:R-:W-:Y:S06]  /*26810*/  HMMA.1688.F32.TF32 R224, R236, R46.reuse, R224 ;  /* 0x0000002eece0723c */ /* 0x088fec00000810e0 */
[-C--:B------:R-:W-:Y:S06]  /*26820*/  HMMA.1688.F32.TF32 R220, R244, R46.reuse, R220 ;  /* 0x0000002ef4dc723c */ /* 0x080fec00000810dc */
[-C--:B----4-:R-:W-:Y:S06]  /*26830*/  HMMA.1688.F32.TF32 R136, R240, R46.reuse, R136 ;  /* 0x0000002ef088723c */ /* 0x090fec0000081088 */
[----:B------:R-:W-:Y:S01]  /*26840*/  HMMA.1688.F32.TF32 R44, R8, R46, R132 ;  /* 0x0000002e082c723c */ /* 0x000fe20000081084 */
[----:B------:R-:W1:Y:S04]  /*26850*/  LDSM.16.M88.4 R132, [R0+UR18+0x7400] ;  /* 0x007400120084783b */ /* 0x000e680008000200 */
[----:B------:R-:W-:Y:S04]  /*26860*/  STL.64 [R1+0x1f0], R224 ;  /* 0x0001f0e001007387 */ /* 0x000fe80000100a00 */
[----:B------:R-:W-:Y:S04]  /*26870*/  STL.64 [R1+0x1f8], R226 ;  /* 0x0001f8e201007387 */ /* 0x000fe80000100a00 */
[----:B------:R-:W-:Y:S04]  /*26880*/  STL.64 [R1+0x150], R220 ;  /* 0x000150dc01007387 */ /* 0x000fe80000100a00 */
[----:B------:R-:W-:Y:S04]  /*26890*/  STL.64 [R1+0x158], R222 ;  /* 0x000158de01007387 */ /* 0x000fe80000100a00 */
[----:B------:R-:W-:Y:S04]  /*268a0*/  STL.64 [R1+0xb0], R136 ;  /* 0x0000b08801007387 */ /* 0x000fe80000100a00 */
[----:B------:R1:W-:Y:S02]  /*268b0*/  STL.64 [R1+0xb8], R138 ;  /* 0x0000b88a01007387 */ /* 0x0003e40000100a00 */
[----:B-1----:R-:W-:Y:S06]  /*268c0*/  HMMA.1688.F32.TF32 R136, R12, R132, R84 ;  /* 0x000000840c88723c */ /* 0x002fec0000081054 */
[-C--:B------:R-:W-:Y:S01]  /*268d0*/  HMMA.1688.F32.TF32 R84, R236, R50.reuse, R104 ;  /* 0x00000032ec54723c */ /* 0x080fe20000081068 */
[----:B------:R-:W-:Y:S05]  /*268e0*/  STL.64 [R1+0x20], R44 ;  /* 0x0000202c01007387 */ /* 0x000fea0000100a00 */
[----:B------:R-:W-:Y:S01]  /*268f0*/  HMMA.1688.F32.TF32 R152, R240, R50, R152 ;  /* 0x00000032f098723c */ /* 0x000fe20000081098 */
[----:B------:R1:W-:Y:S04]  /*26900*/  STL.64 [R1+0x28], R46 ;  /* 0x0000282e01007387 */ /* 0x0003e80000100a00 */
[----:B------:R-:W2:Y:S04]  /*26910*/  LDL.LU.64 R220, [R1+0x990] ;  /* 0x0009900001dc7983 */ /* 0x000ea80000300a00 */
[----:B------:R-:W2:Y:S08]  /*26920*/  LDL.LU.64 R222, [R1+0x998] ;  /* 0x0009980001de7983 */ /* 0x000eb00000300a00 */
[----:B------:R3:W-:Y:S04]  /*26930*/  STL.64 [R1+0x1e0], R84 ;  /* 0x0001e05401007387 */ /* 0x0007e80000100a00 */
[----:B------:R4:W-:Y:S04]  /*26940*/  STL.64 [R1+0x1e8], R86 ;  /* 0x0001e85601007387 */ /* 0x0009e80000100a00 */
[----:B------:R-:W2:Y:S04]  /*26950*/  LDL.LU.64 R224, [R1+0x810] ;  /* 0x0008100001e07983 */ /* 0x000ea80000300a00 */
[----:B------:R-:W2:Y:S04]  /*26960*/  LDL.LU.64 R226, [R1+0x818] ;  /* 0x0008180001e27983 */ /* 0x000ea80000300a00 */
[----:B------:R-:W2:Y:S01]  /*26970*/  LDL.LU.64 R228, [R1+0x860] ;  /* 0x0008600001e47983 */ /* 0x000ea20000300a00 */
[-C--:B-1----:R-:W-:Y:S03]  /*26980*/  HMMA.1688.F32.TF32 R44, R20, R132.reuse, R212 ;  /* 0x00000084142c723c */ /* 0x082fe600000810d4 */
[----:B------:R-:W2:Y:S04]  /*26990*/  LDL.LU.64 R230, [R1+0x868] ;  /* 0x0008680001e67983 */ /* 0x000ea80000300a00 */
[----:B---3--:R-:W3:Y:S01]  /*269a0*/  LDL.LU.64 R84, [R1+0x9a0] ;  /* 0x0009a00001547983 */ /* 0x008ee20000300a00 */
[----:B------:R-:W-:Y:S03]  /*269b0*/  HMMA.1688.F32.TF32 R212, R24, R132, R96 ;  /* 0x0000008418d4723c */ /* 0x000fe60000081060 */
[----:B----4-:R-:W3:Y:S04]  /*269c0*/  LDL.LU.64 R86, [R1+0x9a8] ;  /* 0x0009a80001567983 */ /* 0x010ee80000300a00 */
[----:B------:R1:W-:Y:S04]  /*269d0*/  STL.64 [R1+0x140], R56 ;  /* 0x0001403801007387 */ /* 0x0003e80000100a00 */
[----:B------:R4:W-:Y:S04]  /*269e0*/  STL.64 [R1+0x148], R58 ;  /* 0x0001483a01007387 */ /* 0x0009e80000100a00 */
[----:B------:R-:W3:Y:S04]  /*269f0*/  LDL.LU.64 R96, [R1+0x840] ;  /* 0x0008400001607983 */ /* 0x000ee80000300a00 */
[----:B------:R-:W3:Y:S04]  /*26a00*/  LDL.LU.64 R98, [R1+0x848] ;  /* 0x0008480001627983 */ /* 0x000ee80000300a00 */
[----:B------:R-:W3:Y:S04]  /*26a10*/  LDL.LU.64 R104, [R1+0x880] ;  /* 0x0008800001687983 */ /* 0x000ee80000300a00 */
[----:B------:R-:W3:Y:S04]  /*26a20*/  LDL.LU.64 R106, [R1+0x888] ;  /* 0x00088800016a7983 */ /* 0x000ee80000300a00 */
[----:B-1----:R-:W3:Y:S04]  /*26a30*/  LDL.LU.64 R56, [R1+0x6d0] ;  /* 0x0006d00001387983 */ /* 0x002ee80000300a00 */
[----:B----4-:R-:W4:Y:S04]  /*26a40*/  LDL.LU.64 R58, [R1+0x6d8] ;  /* 0x0006d800013a7983 */ /* 0x010f280000300a00 */
[----:B------:R-:W-:Y:S04]  /*26a50*/  STL.64 [R1+0xa0], R152 ;  /* 0x0000a09801007387 */ /* 0x000fe80000100a00 */
[----:B------:R1:W-:Y:S04]  /*26a60*/  STL.64 [R1+0xa8], R154 ;  /* 0x0000a89a01007387 */ /* 0x0003e80000100a00 */
[----:B-1----:R-:W2:Y:S04]  /*26a70*/  LDL.LU.64 R154, [R1+0x1688] ;  /* 0x00168800019a7983 */ /* 0x002ea80000300a00 */
[----:B------:R-:W2:Y:S01]  /*26a80*/  LDL.LU.64 R152, [R1+0x1680] ;  /* 0x0016800001987983 */ /* 0x000ea20000300a00 */
[----:B------:R-:W-:Y:S01]  /*26a90*/  MOV R88, R49 ;  /* 0x0000003100587202 */ /* 0x000fe20000000f00 */
[----:B------:R-:W-:Y:S01]  /*26aa0*/  IMAD.MOV.U32 R89, RZ, RZ, R48 ;  /* 0x000000ffff597224 */ /* 0x000fe200078e0030 */
[-C--:B------:R-:W-:Y:S06]  /*26ab0*/  HMMA.1688.F32.TF32 R144, R236, R54.reuse, R144 ;  /* 0x00000036ec90723c */ /* 0x080fec0000081090 */
[----:B------:R-:W-:Y:S01]  /*26ac0*/  HMMA.1688.F32.TF32 R140, R244, R54, R140 ;  /* 0x00000036f48c723c */ /* 0x000fe2000008108c */
[----:B------:R-:W-:-:S05]  /*26ad0*/  IMAD.MOV.U32 R102, RZ, RZ, R53 ;  /* 0x000000ffff667224 */ /* 0x000fca00078e0035 */
[----:B------:R-:W-:Y:S01]  /*26ae0*/  HMMA.1688.F32.TF32 R148, R240, R54, R148 ;  /* 0x00000036f094723c */ /* 0x000fe20000081094 */
[----:B------:R-:W-:-:S05]  /*26af0*/  IMAD.MOV.U32 R103, RZ, RZ, R52 ;  /* 0x000000ffff677224 */ /* 0x000fca00078e0034 */
[C---:B------:R-:W-:Y:S06]  /*26b00*/  HMMA.1688.F32.TF32 R52, R8.reuse, R54, R88 ;  /* 0x000000360834723c */ /* 0x040fec0000081058 */
[----:B--2---:R-:W-:Y:S01]  /*26b10*/  HMMA.1688.F32.TF32 R48, R8, R50, R152 ;  /* 0x000000320830723c */ /* 0x004fe20000081098 */
[----:B------:R-:W2:Y:S04]  /*26b20*/  LDL.LU.64 R152, [R1+0x680] ;  /* 0x0006800001987983 */ /* 0x000ea80000300a00 */
[----:B------:R-:W2:-:S15]  /*26b30*/  LDL.LU.64 R154, [R1+0x688] ;  /* 0x00068800019a7983 */ /* 0x000e9e0000300a00 */
[----:B------:R-:W-:-:S03]  /*26b40*/  NOP ;  /* 0x0000000000007918 */ /* 0x000fc60000000000 */
[----:B------:R-:W-:Y:S04]  /*26b50*/  STL.64 [R1+0x90], R48 ;  /* 0x0000903001007387 */ /* 0x000fe80000100a00 */
[----:B------:R-:W-:Y:S04]  /*26b60*/  STL.64 [R1+0x98], R50 ;  /* 0x0000983201007387 */ /* 0x000fe80000100a00 */
[----:B------:R-:W-:Y:S04]  /*26b70*/  STL.64 [R1+0x1d0], R144 ;  /* 0x0001d09001007387 */ /* 0x000fe80000100a00 */
[----:B------:R1:W-:Y:S04]  /*26b80*/  STL.64 [R1+0x1d8], R146 ;  /* 0x0001d89201007387 */ /* 0x0003e80000100a00 */
[----:B------:R-:W3:Y:S04]  /*26b90*/  LDSM.16.M88.4 R48, [R0+UR18+0x7800] ;  /* 0x007800120030783b */ /* 0x000ee80008000200 */
[----:B-1----:R-:W4:Y:S04]  /*26ba0*/  LDL.LU.64 R146, [R1+0x1678] ;  /* 0x0016780001927983 */ /* 0x002f280000300a00 */
[----:B------:R-:W4:Y:S04]  /*26bb0*/  LDL.LU.64 R144, [R1+0x1670] ;  /* 0x0016700001907983 */ /* 0x000f280000300a00 */
[----:B------:R-:W-:Y:S04]  /*26bc0*/  STL.64 [R1+0x130], R140 ;  /* 0x0001308c01007387 */ /* 0x000fe80000100a00 */
[----:B------:R1:W-:Y:S04]  /*26bd0*/  STL.64 [R1+0x138], R142 ;  /* 0x0001388e01007387 */ /* 0x0003e80000100a00 */
[----:B-1----:R-:W4:Y:S04]  /*26be0*/  LDL.LU.64 R142, [R1+0x1668] ;  /* 0x00166800018e7983 */ /* 0x002f280000300a00 */
[----:B------:R-:W4:Y:S04]  /*26bf0*/  LDL.LU.64 R140, [R1+0x1660] ;  /* 0x00166000018c7983 */ /* 0x000f280000300a00 */
[----:B------:R-:W-:Y:S04]  /*26c00*/  STL.64 [R1+0x350], R148 ;  /* 0x0003509401007387 */ /* 0x000fe80000100a00 */
[----:B------:R1:W-:Y:S04]  /*26c10*/  STL.64 [R1+0x358], R150 ;  /* 0x0003589601007387 */ /* 0x0003e80000100a00 */
[----:B-1----:R-:W4:Y:S04]  /*26c20*/  LDL.LU.64 R150, [R1+0x1658] ;  /* 0x0016580001967983 */ /* 0x002f280000300a00 */
[----:B------:R-:W4:Y:S04]  /*26c30*/  LDL.LU.64 R148, [R1+0x1650] ;  /* 0x0016500001947983 */ /* 0x000f280000300a00 */
[----:B------:R-:W4:Y:S04]  /*26c40*/  LDL.LU.64 R90, [R1+0x1648] ;  /* 0x00164800015a7983 */ /* 0x000f280000300a00 */
[----:B------:R-:W4:Y:S04]  /*26c50*/  LDL.LU.64 R88, [R1+0x1640] ;  /* 0x0016400001587983 */ /* 0x000f280000300a00 */
[----:B------:R-:W-:Y:S04]  /*26c60*/  STL.64 [R1+0x340], R52 ;  /* 0x0003403401007387 */ /* 0x000fe80000100a00 */
[----:B------:R-:W-:Y:S04]  /*26c70*/  STL.64 [R1+0x348], R54 ;  /* 0x0003483601007387 */ /* 0x000fe80000100a00 */
[----:B------:R-:W1:Y:S01]  /*26c80*/  LDSM.16.M88.4 R52, [R0+UR18+0x7c00] ;  /* 0x007c00120034783b */ /* 0x000e620008000200 */
[C---:B------:R-:W-:Y:S03]  /*26c90*/  HMMA.1688.F32.TF32 R216, R28.reuse, R132, R216 ;  /* 0x000000841cd8723c */ /* 0x040fe600000810d8 */
[----:B------:R-:W-:Y:S03]  /*26ca0*/  STL [R1+0x13e0], R0 ;  /* 0x0013e00001007387 */ /* 0x000fe60000100800 */
[-C--:B---3--:R-:W-:Y:S06]  /*26cb0*/  HMMA.1688.F32.TF32 R220, R28, R48.reuse, R220 ;  /* 0x000000301cdc723c */ /* 0x088fec00000810dc */
[-C--:B------:R-:W-:Y:S06]  /*26cc0*/  HMMA.1688.F32.TF32 R224, R20, R48.reuse, R224 ;  /* 0x0000003014e0723c */ /* 0x080fec00000810e0 */
[----:B------:R-:W-:Y:S06]  /*26cd0*/  HMMA.1688.F32.TF32 R228, R24, R48, R228 ;  /* 0x0000003018e4723c */ /* 0x000fec00000810e4 */
[C---:B------:R-:W-:Y:S06]  /*26ce0*/  HMMA.1688.F32.TF32 R72, R12.reuse, R68, R72 ;  /* 0x000000440c48723c */ /* 0x040fec0000081048 */
[----:B------:R-:W-:Y:S06]  /*26cf0*/  HMMA.1688.F32.TF32 R128, R12, R124, R128 ;  /* 0x0000007c0c80723c */ /* 0x000fec0000081080 */
[-C--:B-1----:R-:W-:Y:S01]  /*26d00*/  HMMA.1688.F32.TF32 R28, R28, R52.reuse, R84 ;  /* 0x000000341c1c723c */ /* 0x082fe20000081054 */
[----:B------:R-:W3:Y:S05]  /*26d10*/  LDL.LU.64 R86, [R1+0x1638] ;  /* 0x0016380001567983 */ /* 0x000eea0000300a00 */
[-C--:B------:R-:W-:Y:S01]  /*26d20*/  HMMA.1688.F32.TF32 R20, R20, R52.reuse, R96 ;  /* 0x000000341414723c */ /* 0x080fe20000081060 */
[----:B------:R-:W3:Y:S04]  /*26d30*/  LDL.LU.64 R98, [R1+0x1630] ;  /* 0x0016300001627983 */ /* 0x000ee80000300a00 */
[----:B------:R-:W3:Y:S01]  /*26d40*/  LDL.LU.64 R96, [R1+0x1628] ;  /* 0x0016280001607983 */ /* 0x000ee20000300a00 */
[----:B------:R-:W-:Y:S03]  /*26d50*/  HMMA.1688.F32.TF32 R24, R24, R52, R104 ;  /* 0x000000341818723c */ /* 0x000fe60000081068 */
[----:B------:R-:W3:Y:S04]  /*26d60*/  LDL.LU.64 R106, [R1+0x1620] ;  /* 0x00162000016a7983 */ /* 0x000ee80000300a00 */
[----:B------:R-:W3:Y:S01]  /*26d70*/  LDL.LU.64 R104, [R1+0x1618] ;  /* 0x0016180001687983 */ /* 0x000ee20000300a00 */
[C---:B--2---:R-:W-:Y:S06]  /*26d80*/  HMMA.1688.F32.TF32 R152, R12.reuse, R48, R152 ;  /* 0x000000300c98723c */ /* 0x044fec0000081098 */
[----:B----4-:R-:W-:Y:S01]  /*26d90*/  HMMA.1688.F32.TF32 R12, R12, R52, R56 ;  /* 0x000000340c0c723c */ /* 0x010fe20000081038 */
[----:B------:R-:W2:Y:S04]  /*26da0*/  LDL.LU.64 R58, [R1+0x1610] ;  /* 0x00161000013a7983 */ /* 0x000ea80000300a00 */
[----:B------:R-:W4:Y:S01]  /*26db0*/  LDL.LU.64 R56, [R1+0x1608] ;  /* 0x0016080001387983 */ /* 0x000f220000300a00 */
[----:B--2---:R-:W-:-:S15]  /*26dc0*/  HMMA.1688.F32.TF32 R100, R236, R58, R100 ;  /* 0x0000003aec64723c */ /* 0x004fde0000081064 */
[----:B------:R-:W-:-:S08]  /*26dd0*/  NOP ;  /* 0x0000000000007918 */ /* 0x000fd00000000000 */
[----:B------:R-:W-:Y:S04]  /*26de0*/  STL.64 [R1+0x1c0], R100 ;  /* 0x0001c06401007387 */ /* 0x000fe80000100a00 */
[----:B------:R1:W-:Y:S04]  /*26df0*/  STL.64 [R1+0x1c8], R102 ;  /* 0x0001c86601007387 */ /* 0x0003e80000100a00 */
[----:B-1----:R-:W3:Y:S04]  /*26e00*/  LDL.LU.64 R102, [R1+0x1600] ;  /* 0x0016000001667983 */ /* 0x002ee80000300a00 */
[----:B------:R-:W3:Y:S02]  /*26e10*/  LDL.LU.64 R100, [R1+0x15f8] ;  /* 0x0015f80001647983 */ /* 0x000ee40000300a00 */
[----:B---3--:R-:W-:-:S15]  /*26e20*/  HMMA.1688.F32.TF32 R100, R236, R86, R100 ;  /* 0x00000056ec64723c */ /* 0x008fde0000081064 */
[----:B------:R-:W-:-:S08]  /*26e30*/  NOP ;  /* 0x0000000000007918 */ /* 0x000fd00000000000 */
[----:B------:R-:W-:Y:S04]  /*26e40*/  STL.64 [R1+0x360], R100 ;  /* 0x0003606401007387 */ /* 0x000fe80000100a00 */
[----:B------:R1:W-:Y:S02]  /*26e50*/  STL.64 [R1+0x368], R102 ;  /* 0x0003686601007387 */ /* 0x0003e40000100a00 */
[----:B-1----:R-:W-:Y:S02]  /*26e60*/  HMMA.1688.F32.TF32 R100, R236, R62, R148 ;  /* 0x0000003eec64723c */ /* 0x002fe40000081094 */
[----:B------:R-:W2:-:S15]  /*26e70*/  LDL.LU R148, [R1+0xf0] ;  /* 0x0000f00001947983 */ /* 0x000e9e0000300800 */
[----:B------:R-:W-:-:S06]  /*26e80*/  NOP ;  /* 0x0000000000007918 */ /* 0x000fcc0000000000 */
[----:B------:R-:W-:Y:S04]  /*26e90*/  STL.64 [R1+0x470], R100 ;  /* 0x0004706401007387 */ /* 0x000fe80000100a00 */
[----:B------:R1:W-:Y:S04]  /*26ea0*/  STL.64 [R1+0x478], R102 ;  /* 0x0004786601007387 */ /* 0x0003e80000100a00 */
[----:B------:R-:W2:Y:S04]  /*26eb0*/  LDL.LU R149, [R1+0xf4] ;  /* 0x0000f40001957983 */ /* 0x000ea80000300800 */
[----:B------:R-:W2:Y:S01]  /*26ec0*/  LDL.LU R150, [R1+0xf8] ;  /* 0x0000f80001967983 */ /* 0x000ea20000300800 */
[----:B-1----:R-:W-:Y:S03]  /*26ed0*/  HMMA.1688.F32.TF32 R100, R236, R70, R164 ;  /* 0x00000046ec64723c */ /* 0x002fe600000810a4 */
[----:B------:R-:W2:Y:S04]  /*26ee0*/  LDL.LU R151, [R1+0xfc] ;  /* 0x0000fc0001977983 */ /* 0x000ea80000300800 */
[----:B------:R-:W3:-:S15]  /*26ef0*/  LDL.LU R164, [R1+0x70] ;  /* 0x0000700001a47983 */ /* 0x000ede0000300800 */
[----:B------:R-:W-:-:S01]  /*26f00*/  NOP ;  /* 0x0000000000007918 */ /* 0x000fc20000000000 */
[----:B------:R-:W-:Y:S04]  /*26f10*/  STL.64 [R1+0x5c0], R100 ;  /* 0x0005c06401007387 */ /* 0x000fe80000100a00 */
[----:B------:R1:W-:Y:S04]  /*26f20*/  STL.64 [R1+0x5c8], R102 ;  /* 0x0005c86601007387 */ /* 0x0003e80000100a00 */
[----:B------:R-:W3:Y:S01]  /*26f30*/  LDL.LU R165, [R1+0x74] ;  /* 0x0000740001a57983 */ /* 0x000ee20000300800 */
[C---:B-1----:R-:W-:Y:S06]  /*26f40*/  HMMA.1688.F32.TF32 R100, R236.reuse, R78, R172 ;  /* 0x0000004eec64723c */ /* 0x042fec00000810ac */
[C---:B------:R-:W-:Y:S01]  /*26f50*/  HMMA.1688.F32.TF32 R172, R236.reuse, R18, R184 ;  /* 0x00000012ecac723c */ /* 0x040fe200000810b8 */
[----:B------:R-:W-:Y:S01]  /*26f60*/  MOV R166, R248 ;  /* 0x000000f800a67202 */ /* 0x000fe20000000f00 */
[----:B------:R-:W-:Y:S01]  /*26f70*/  IMAD.MOV.U32 R167, RZ, RZ, R3 ;  /* 0x000000ffffa77224 */ /* 0x000fe200078e0003 */
[----:B------:R-:W2:Y:S04]  /*26f80*/  LDL.LU R248, [R1+0x15f0] ;  /* 0x0015f00001f87983 */ /* 0x000ea80000300800 */
[----:B------:R-:W2:Y:S01]  /*26f90*/  LDL.LU R3, [R1+0x15ec] ;  /* 0x0015ec0001037983 */ /* 0x000ea20000300800 */
[C---:B------:R-:W-:Y:S09]  /*26fa0*/  HMMA.1688.F32.TF32 R184, R236.reuse, R118, R200 ;  /* 0x00000076ecb8723c */ /* 0x040ff200000810c8 */
[----:B------:R-:W-:Y:S04]  /*26fb0*/  STL.64 [R1+0x600], R100 ;  /* 0x0006006401007387 */ /* 0x000fe80000100a00 */
[----:B------:R-:W-:Y:S04]  /*26fc0*/  STL.64 [R1+0x608], R102 ;  /* 0x0006086601007387 */ /* 0x000fe80000100a00 */
[----:B------:R-:W-:Y:S04]  /*26fd0*/  STL.64 [R1+0x6d0], R172 ;  /* 0x0006d0ac01007387 */ /* 0x000fe80000100a00 */
[----:B------:R1:W-:Y:S02]  /*26fe0*/  STL.64 [R1+0x6d8], R174 ;  /* 0x0006d8ae01007387 */ /* 0x0003e40000100a00 */
[C---:B-1----:R-:W-:Y:S06]  /*26ff0*/  HMMA.1688.F32.TF32 R172, R236.reuse, R110, R192 ;  /* 0x0000006eecac723c */ /* 0x042fec00000810c0 */
[C---:B------:R-:W-:Y:S06]  /*27000*/  HMMA.1688.F32.TF32 R192, R236.reuse, R126, R208 ;  /* 0x0000007eecc0723c */ /* 0x040fec00000810d0 */
[C---:B------:R-:W-:Y:S11]  /*27010*/  HMMA.1688.F32.TF32 R28, R236.reuse, R54, R28 ;  /* 0x00000036ec1c723c */ /* 0x040ff6000008101c */
[----:B------:R-:W-:Y:S04]  /*27020*/  STL.64 [R1+0x780], R172 ;  /* 0x000780ac01007387 */ /* 0x000fe80000100a00 */
[----:B------:R1:W-:Y:S04]  /*27030*/  STL.64 [R1+0x788], R174 ;  /* 0x000788ae01007387 */ /* 0x0003e80000100a00 */
[----:B------:R-:W-:Y:S04]  /*27040*/  STL.64 [R1+0x800], R184 ;  /* 0x000800b801007387 */ /* 0x000fe80000100a00 */
[----:B------:R4:W-:Y:S01]  /*27050*/  STL.64 [R1+0x808], R186 ;  /* 0x000808ba01007387 */ /* 0x0009e20000100a00 */
[C---:B-1----:R-:W-:Y:S06]  /*27060*/  HMMA.1688.F32.TF32 R172, R236.reuse, R134, R216 ;  /* 0x00000086ecac723c */ /* 0x042fec00000810d8 */
[----:B----4-:R-:W-:Y:S01]  /*27070*/  HMMA.1688.F32.TF32 R184, R236, R50, R220 ;  /* 0x00000032ecb8723c */ /* 0x010fe200000810dc */
[----:B------:R-:W-:Y:S04]  /*27080*/  STL.64 [R1+0x830], R192 ;  /* 0x000830c001007387 */ /* 0x000fe80000100a00 */
[----:B------:R-:W-:-:S12]  /*27090*/  STL.64 [R1+0x838], R194 ;  /* 0x000838c201007387 */ /* 0x000fd80000100a00 */
[----:B------:R-:W-:Y:S04]  /*270a0*/  STL.64 [R1+0x850], R172 ;  /* 0x000850ac01007387 */ /* 0x000fe80000100a00 */
[----:B------:R-:W-:Y:S04]  /*270b0*/  STL.64 [R1+0x858], R174 ;  /* 0x000858ae01007387 */ /* 0x000fe80000100a00 */
[----:B------:R-:W-:Y:S04]  /*270c0*/  STL.64 [R1+0x870], R184 ;  /* 0x000870b801007387 */ /* 0x000fe80000100a00 */
[----:B------:R-:W-:Y:S04]  /*270d0*/  STL.64 [R1+0x878], R186 ;  /* 0x000878ba01007387 */ /* 0x000fe80000100a00 */
[----:B------:R-:W-:Y:S04]  /*270e0*/  STL.64 [R1+0x880], R28 ;  /* 0x0008801c01007387 */ /* 0x000fe80000100a00 */
[----:B------:R1:W-:Y:S02]  /*270f0*/  STL.64 [R1+0x888], R30 ;  /* 0x0008881e01007387 */ /* 0x0003e40000100a00 */
[C---:B-1----:R-:W-:Y:S06]  /*27100*/  HMMA.1688.F32.TF32 R28, R240.reuse, R62, R144 ;  /* 0x0000003ef01c723c */ /* 0x042fec0000081090 */
[----:B------:R-:W-:Y:S01]  /*27110*/  HMMA.1688.F32.TF32 R144, R240, R78, R168 ;  /* 0x0000004ef090723c */ /* 0x000fe200000810a8 */
[----:B------:R-:W-:-:S02]  /*27120*/  IMAD.MOV.U32 R101, RZ, RZ, R57 ;  /* 0x000000ffff657224 */ /* 0x000fc400078e0039 */
[----:B------:R-:W1:Y:S03]  /*27130*/  S2R R57, SR_TID.X ;  /* 0x0000000000397919 */ /* 0x000e660000002100 */
[C---:B---3--:R-:W-:Y:S06]  /*27140*/  HMMA.1688.F32.TF32 R172, R240.reuse, R58, R164 ;  /* 0x0000003af0ac723c */ /* 0x048fec00000810a4 */
[C---:B------:R-:W-:Y:S06]  /*27150*/  HMMA.1688.F32.TF32 R164, R240.reuse, R86, R96 ;  /* 0x00000056f0a4723c */ /* 0x040fec0000081060 */
[----:B------:R-:W-:Y:S01]  /*27160*/  HMMA.1688.F32.TF32 R96, R240, R70, R160 ;  /* 0x00000046f060723c */ /* 0x000fe200000810a0 */
[----:B------:R-:W-:Y:S01]  /*27170*/  IMAD.MOV.U32 R100, RZ, RZ, R252 ;  /* 0x000000ffff647224 */ /* 0x000fe200078e00fc */
[----:B------:R-:W-:Y:S01]  /*27180*/  MOV R102, R56 ;  /* 0x0000003800667202 */ /* 0x000fe20000000f00 */
[----:B------:R-:W-:-:S03]  /*27190*/  IMAD.MOV.U32 R103, RZ, RZ, R2 ;  /* 0x000000ffff677224 */ /* 0x000fc600078e0002 */
[----:B------:R-:W-:Y:S01]  /*271a0*/  HMMA.1688.F32.TF32 R20, R244, R54, R20 ;  /* 0x00000036f414723c */ /* 0x000fe20000081014 */
[----:B--2---:R-:W-:Y:S04]  /*271b0*/  LDS R236, [R3+UR12+0x11880] ;  /* 0x0118800c03ec7984 */ /* 0x004fe80008000800 */
[----:B------:R-:W-:Y:S04]  /*271c0*/  STL.64 [R1+0x300], R172 ;  /* 0x000300ac01007387 */ /* 0x000fe80000100a00 */
[----:B------:R-:W-:Y:S04]  /*271d0*/  STL.64 [R1+0x308], R174 ;  /* 0x000308ae01007387 */ /* 0x000fe80000100a00 */
[----:B------:R-:W-:Y:S04]  /*271e0*/  STL.64 [R1+0x320], R164 ;  /* 0x000320a401007387 */ /* 0x000fe80000100a00 */
[----:B------:R-:W-:Y:S04]  /*271f0*/  STL.64 [R1+0x328], R166 ;  /* 0x000328a601007387 */ /* 0x000fe80000100a00 */
[----:B------:R-:W-:Y:S04]  /*27200*/  STL.64 [R1+0x330], R28 ;  /* 0x0003301c01007387 */ /* 0x000fe80000100a00 */
[----:B------:R2:W-:Y:S04]  /*27210*/  STL.64 [R1+0x338], R30 ;  /* 0x0003381e01007387 */ /* 0x0005e80000100a00 */
[----:B------:R-:W-:Y:S01]  /*27220*/  LDS R238, [R3+UR12+0x11c80] ;  /* 0x011c800c03ee7984 */ /* 0x000fe20008000800 */
[C---:B--2---:R-:W-:Y:S03]  /*27230*/  HMMA.1688.F32.TF32 R28, R240.reuse, R18, R180 ;  /* 0x00000012f01c723c */ /* 0x044fe600000810b4 */
[----:B------:R-:W-:Y:S04]  /*27240*/  STL.64 [R1+0x420], R96 ;  /* 0x0004206001007387 */ /* 0x000fe80000100a00 */
[----:B------:R2:W-:Y:S04]  /*27250*/  STL.64 [R1+0x428], R98 ;  /* 0x0004286201007387 */ /* 0x0005e80000100a00 */
[----:B------:R-:W-:Y:S04]  /*27260*/  STL.64 [R1+0x5a0], R144 ;  /* 0x0005a09001007387 */ /* 0x000fe80000100a00 */
[----:B------:R3:W-:Y:S01]  /*27270*/  STL.64 [R1+0x5a8], R146 ;  /* 0x0005a89201007387 */ /* 0x0007e20000100a00 */
[C---:B--2---:R-:W-:Y:S07]  /*27280*/  HMMA.1688.F32.TF32 R96, R240.reuse, R110, R188 ;  /* 0x0000006ef060723c */ /* 0x044fee00000810bc */
[----:B------:R-:W-:Y:S01]  /*27290*/  STL.64 [R1+0x5e0], R28 ;  /* 0x0005e01c01007387 */ /* 0x000fe20000100a00 */
[C---:B---3--:R-:W-:Y:S03]  /*272a0*/  HMMA.1688.F32.TF32 R144, R240.reuse, R118, R196 ;  /* 0x00000076f090723c */ /* 0x048fe600000810c4 */
[----:B------:R2:W-:Y:S03]  /*272b0*/  STL.64 [R1+0x5e8], R30 ;  /* 0x0005e81e01007387 */ /* 0x0005e60000100a00 */
[C---:B--2---:R-:W-:Y:S09]  /*272c0*/  HMMA.1688.F32.TF32 R28, R240.reuse, R126, R204 ;  /* 0x0000007ef01c723c */ /* 0x044ff200000810cc */
[----:B------:R-:W-:Y:S04]  /*272d0*/  STL.64 [R1+0x640], R96 ;  /* 0x0006406001007387 */ /* 0x000fe80000100a00 */
[----:B------:R2:W-:Y:S04]  /*272e0*/  STL.64 [R1+0x648], R98 ;  /* 0x0006486201007387 */ /* 0x0005e80000100a00 */
[----:B------:R-:W-:Y:S04]  /*272f0*/  STL.64 [R1+0x730], R144 ;  /* 0x0007309001007387 */ /* 0x000fe80000100a00 */
[----:B------:R3:W-:Y:S01]  /*27300*/  STL.64 [R1+0x738], R146 ;  /* 0x0007389201007387 */ /* 0x0007e20000100a00 */
[C---:B--2---:R-:W-:Y:S03]  /*27310*/  HMMA.1688.F32.TF32 R96, R240.reuse, R134, R212 ;  /* 0x00000086f060723c */ /* 0x044fe600000810d4 */
[----:B------:R-:W-:Y:S03]  /*27320*/  STL.64 [R1+0x7c0], R28 ;  /* 0x0007c01c01007387 */ /* 0x000fe60000100a00 */
[C---:B---3--:R-:W-:Y:S01]  /*27330*/  HMMA.1688.F32.TF32 R144, R240.reuse, R50, R228 ;  /* 0x00000032f090723c */ /* 0x048fe200000810e4 */
[----:B------:R2:W-:Y:S05]  /*27340*/  STL.64 [R1+0x7c8], R30 ;  /* 0x0007c81e01007387 */ /* 0x0005ea0000100a00 */
[----:B--2---:R-:W-:Y:S11]  /*27350*/  HMMA.1688.F32.TF32 R28, R240, R54, R24 ;  /* 0x00000036f01c723c */ /* 0x004ff60000081018 */
[----:B------:R-:W-:Y:S04]  /*27360*/  STL.64 [R1+0x810], R96 ;  /* 0x0008106001007387 */ /* 0x000fe80000100a00 */
[----:B------:R2:W-:Y:S01]  /*27370*/  STL.64 [R1+0x818], R98 ;  /* 0x0008186201007387 */ /* 0x0005e20000100a00 */
[C---:B------:R-:W-:Y:S03]  /*27380*/  HMMA.1688.F32.TF32 R24, R244.reuse, R86, R104 ;  /* 0x00000056f418723c */ /* 0x040fe60000081068 */
[----:B------:R-:W-:Y:S04]  /*27390*/  STL.64 [R1+0x840], R144 ;  /* 0x0008409001007387 */ /* 0x000fe80000100a00 */
[----:B------:R-:W-:Y:S01]  /*273a0*/  STL.64 [R1+0x848], R146 ;  /* 0x0008489201007387 */ /* 0x000fe20000100a00 */
[C---:B--2---:R-:W-:Y:S03]  /*273b0*/  HMMA.1688.F32.TF32 R96, R244.reuse, R58, R148 ;  /* 0x0000003af460723c */ /* 0x044fe60000081094 */
[----:B------:R-:W-:Y:S04]  /*273c0*/  STL.64 [R1+0x860], R28 ;  /* 0x0008601c01007387 */ /* 0x000fe80000100a00 */
[----:B------:R2:W-:Y:S02]  /*273d0*/  STL.64 [R1+0x868], R30 ;  /* 0x0008681e01007387 */ /* 0x0005e40000100a00 */
[----:B--2---:R-:W-:-:S14]  /*273e0*/  HMMA.1688.F32.TF32 R28, R244, R62, R140 ;  /* 0x0000003ef41c723c */ /* 0x004fdc000008108c */
        /* <DEDUP_REMOVED lines=8> */
[C---:B------:R-:W-:Y:S01]  /*27470*/  HMMA.1688.F32.TF32 R4, R244.reuse, R110, R32 ;  /* 0x0000006ef404723c */ /* 0x040fe20000081020 */
[C---:B-1----:R-:W-:Y:S01]  /*27480*/  LOP3.LUT R116, R57.reuse, 0x7, RZ, 0xc0, !PT ;  /* 0x0000000739747812 */ /* 0x042fe200078ec0ff */
[----:B------:R-:W-:Y:S01]  /*27490*/  IMAD.SHL.U32 R117, R57, 0x2, RZ ;  /* 0x0000000239757824 */ /* 0x000fe200078e00ff */
[----:B------:R-:W-:Y:S01]  /*274a0*/  LOP3.LUT R239, R3, 0x20, RZ, 0x3c, !PT ;  /* 0x0000002003ef7812 */ /* 0x000fe200078e3cff */
[----:B------:R-:W-:Y:S02]  /*274b0*/  LDS R32, [R3+UR12+0x11000] ;  /* 0x0110000c03207984 */ /* 0x000fe40008000800 */
[----:B--2---:R-:W-:Y:S05]  /*274c0*/  HMMA.1688.F32.TF32 R28, R244, R18, R176 ;  /* 0x00000012f41c723c */ /* 0x004fea00000810b0 */
[----:B------:R-:W-:Y:S04]  /*274d0*/  STL.64 [R1+0x2f0], R96 ;  /* 0x0002f06001007387 */ /* 0x000fe80000100a00 */
[----:B------:R-:W-:Y:S04]  /*274e0*/  STL.64 [R1+0x2f8], R98 ;  /* 0x0002f86201007387 */ /* 0x000fe80000100a00 */
[----:B------:R-:W-:Y:S04]  /*274f0*/  STL.64 [R1+0x310], R24 ;  /* 0x0003101801007387 */ /* 0x000fe80000100a00 */
[----:B------:R1:W-:Y:S01]  /*27500*/  STL.64 [R1+0x318], R26 ;  /* 0x0003181a01007387 */ /* 0x0003e20000100a00 */
[----:B------:R-:W-:Y:S01]  /*27510*/  IMAD R116, R116, 0x90, RZ ;  /* 0x0000009074747824 */ /* 0x000fe200078e02ff */
[----:B------:R-:W-:Y:S02]  /*27520*/  HMMA.1688.F32.TF32 R60, R8, R62, R64 ;  /* 0x0000003e083c723c */ /* 0x000fe40000081040 */
[----:B------:R-:W-:Y:S04]  /*27530*/  LDS R34, [R3+UR12+0x11400] ;  /* 0x0114000c03227984 */ /* 0x000fe80008000800 */
[----:B------:R-:W-:Y:S01]  /*27540*/  LDS R33, [R239+UR12+0x11000] ;  /* 0x0110000cef217984 */ /* 0x000fe20008000800 */
[C---:B-1----:R-:W-:Y:S03]  /*27550*/  HMMA.1688.F32.TF32 R24, R244.reuse, R118, R36 ;  /* 0x00000076f418723c */ /* 0x042fe60000081024 */
[----:B------:R-:W-:Y:S04]  /*27560*/  STL.64 [R1+0x580], R28 ;  /* 0x0005801c01007387 */ /* 0x000fe80000100a00 */
[----:B------:R1:W-:Y:S04]  /*27570*/  STL.64 [R1+0x588], R30 ;  /* 0x0005881e01007387 */ /* 0x0003e80000100a00 */
[----:B------:R-:W-:Y:S04]  /*27580*/  STL.64 [R1+0x5b0], R4 ;  /* 0x0005b00401007387 */ /* 0x000fe80000100a00 */
[----:B------:R2:W-:Y:S01]  /*27590*/  STL.64 [R1+0x5b8], R6 ;  /* 0x0005b80601007387 */ /* 0x0005e20000100a00 */
[----:B-1----:R-:W-:Y:S03]  /*275a0*/  HMMA.1688.F32.TF32 R28, R244, R126, R40 ;  /* 0x0000007ef41c723c */ /* 0x002fe60000081028 */
[----:B------:R-:W-:Y:S01]  /*275b0*/  LDS R35, [R239+UR12+0x11400] ;  /* 0x0114000cef237984 */ /* 0x000fe20008000800 */
[----:B------:R-:W-:-:S03]  /*275c0*/  IMAD.MOV.U32 R151, RZ, RZ, R248 ;  /* 0x000000ffff977224 */ /* 0x000fc600078e00f8 */
[----:B------:R-:W-:Y:S01]  /*275d0*/  LDS R237, [R239+UR12+0x11880] ;  /* 0x0118800cefed7984 */ /* 0x000fe20008000800 */
[----:B--2---:R-:W-:Y:S03]  /*275e0*/  HMMA.1688.F32.TF32 R4, R244, R134, R44 ;  /* 0x00000086f404723c */ /* 0x004fe6000008102c */
[----:B------:R-:W-:Y:S04]  /*275f0*/  STL.64 [R1+0x5f0], R24 ;  /* 0x0005f01801007387 */ /* 0x000fe80000100a00 */
[----:B------:R1:W-:Y:S01]  /*27600*/  STL.64 [R1+0x5f8], R26 ;  /* 0x0005f81a01007387 */ /* 0x0003e20000100a00 */
[----:B------:R-:W-:-:S07]  /*27610*/  LOP3.LUT R116, R116, 0x30, R117, 0x78, !PT ;  /* 0x0000003074747812 */ /* 0x000fce00078e7875 */
[----:B------:R-:W-:Y:S01]  /*27620*/  STL.64 [R1+0x6a0], R28 ;  /* 0x0006a01c01007387 */ /* 0x000fe20000100a00 */
[----:B-1----:R-:W-:Y:S03]  /*27630*/  HMMA.1688.F32.TF32 R24, R244, R50, R224 ;  /* 0x00000032f418723c */ /* 0x002fe600000810e0 */
[----:B------:R-:W-:Y:S04]  /*27640*/  STL.64 [R1+0x6a8], R30 ;  /* 0x0006a81e01007387 */ /* 0x000fe80000100a00 */
[----:B------:R-:W-:Y:S04]  /*27650*/  STL.64 [R1+0x750], R4 ;  /* 0x0007500401007387 */ /* 0x000fe80000100a00 */
[----:B------:R1:W-:Y:S01]  /*27660*/  STL.64 [R1+0x758], R6 ;  /* 0x0007580601007387 */ /* 0x0003e20000100a00 */
[----:B------:R-:W-:-:S05]  /*27670*/  LOP3.LUT R116, R116, 0x40, RZ, 0x3c, !PT ;  /* 0x0000004074747812 */ /* 0x000fca00078e3cff */
[----:B------:R-:W2:Y:S01]  /*27680*/  LDSM.16.M88.4 R44, [R116+UR18+0x400] ;  /* 0x00040012742c783b */ /* 0x000ea20008000200 */
[C---:B------:R-:W-:Y:S01]  /*27690*/  HMMA.1688.F32.TF32 R64, R8.reuse, R78, R80 ;  /* 0x0000004e0840723c */ /* 0x040fe20000081050 */
[C---:B------:R-:W-:Y:S02]  /*276a0*/  LOP3.LUT R246, R3.reuse, 0x40, RZ, 0x3c, !PT ;  /* 0x0000004003f67812 */ /* 0x040fe400078e3cff */
[----:B------:R-:W-:Y:S01]  /*276b0*/  LOP3.LUT R247, R3, 0x60, RZ, 0x3c, !PT ;  /* 0x0000006003f77812 */ /* 0x000fe200078e3cff */
[----:B------:R-:W-:Y:S02]  /*276c0*/  LDSM.16.M88.4 R40, [R116+UR18+0x800] ;  /* 0x000800127428783b */ /* 0x000fe40008000200 */
[C---:B-1----:R-:W-:Y:S02]  /*276d0*/  HMMA.1688.F32.TF32 R4, R8.reuse, R58, R100 ;  /* 0x0000003a0804723c */ /* 0x042fe40000081064 */
[----:B------:R-:W-:Y:S04]  /*276e0*/  STL.64 [R1+0x7f0], R24 ;  /* 0x0007f01801007387 */ /* 0x000fe80000100a00 */
[----:B------:R-:W-:Y:S04]  /*276f0*/  STL.64 [R1+0x7f8], R26 ;  /* 0x0007f81a01007387 */ /* 0x000fe80000100a00 */
[----:B------:R-:W-:Y:S04]  /*27700*/  STL.64 [R1+0x820], R20 ;  /* 0x0008201401007387 */ /* 0x000fe80000100a00 */
[----:B------:R-:W-:Y:S01]  /*27710*/  STL.64 [R1+0x828], R22 ;  /* 0x0008281601007387 */ /* 0x000fe20000100a00 */
[C---:B------:R-:W-:Y:S03]  /*27720*/  HMMA.1688.F32.TF32 R56, R8.reuse, R70, R72 ;  /* 0x000000460838723c */ /* 0x040fe60000081048 */
[----:B------:R-:W-:Y:S04]  /*27730*/  LDS R24, [R3+UR12+0x11080] ;  /* 0x0110800c03187984 */ /* 0x000fe80008000800 */
[----:B------:R-:W-:Y:S02]  /*27740*/  LDS R26, [R3+UR12+0x11480] ;  /* 0x0114800c031a7984 */ /* 0x000fe40008000800 */
[----:B------:R-:W-:Y:S01]  /*27750*/  IMAD.MOV.U32 R252, RZ, RZ, R5 ;  /* 0x000000fffffc7224 */ /* 0x000fe200078e0005 */
[----:B------:R-:W-:Y:S01]  /*27760*/  MOV R0, R7 ;  /* 0x0000000700007202 */ /* 0x000fe20000000f00 */
[----:B------:R-:W-:Y:S01]  /*27770*/  IMAD.MOV.U32 R2, RZ, RZ, R6 ;  /* 0x000000ffff027224 */ /* 0x000fe200078e0006 */
[----:B------:R1:W-:Y:S04]  /*27780*/  STL [R1+0x260], R4 ;  /* 0x0002600401007387 */ /* 0x0003e80000100800 */
[----:B------:R-:W-:Y:S04]  /*27790*/  LDS R25, [R239+UR12+0x11080] ;  /* 0x0110800cef197984 */ /* 0x000fe80008000800 */
[----:B------:R-:W-:Y:S01]  /*277a0*/  LDS R27, [R239+UR12+0x11480] ;  /* 0x0114800cef1b7984 */ /* 0x000fe20008000800 */
[C---:B-1----:R-:W-:Y:S03]  /*277b0*/  HMMA.1688.F32.TF32 R4, R8.reuse, R86, R88 ;  /* 0x000000560804723c */ /* 0x042fe60000081058 */
[----:B------:R-:W-:Y:S04]  /*277c0*/  STL [R1+0x15a8], R0 ;  /* 0x0015a80001007387 */ /* 0x000fe80000100800 */
[----:B------:R-:W-:Y:S04]  /*277d0*/  STL [R1+0x15a4], R2 ;  /* 0x0015a40201007387 */ /* 0x000fe80000100800 */
[----:B------:R-:W-:Y:S04]  /*277e0*/  STL [R1+0x15a0], R252 ;  /* 0x0015a0fc01007387 */ /* 0x000fe80000100800 */
[----:B------:R-:W-:Y:S04]  /*277f0*/  LDS R28, [R246+UR12+0x11000] ;  /* 0x0110000cf61c7984 */ /* 0x000fe80008000800 */
[----:B------:R-:W-:Y:S04]  /*27800*/  LDS R30, [R246+UR12+0x11400] ;  /* 0x0114000cf61e7984 */ /* 0x000fe80008000800 */
[----:B------:R-:W-:Y:S04]  /*27810*/  LDS R29, [R247+UR12+0x11000] ;  /* 0x0110000cf71d7984 */ /* 0x000fe80008000800 */
[----:B------:R-:W-:Y:S04]  /*27820*/  STL.64 [R1+0x270], R4 ;  /* 0x0002700401007387 */ /* 0x000fe80000100a00 */
[----:B------:R-:W-:Y:S04]  /*27830*/  STL.64 [R1+0x278], R6 ;  /* 0x0002780601007387 */ /* 0x000fe80000100a00 */
[----:B--2---:R-:W-:Y:S04]  /*27840*/  STL [R1+0x15ac], R47 ;  /* 0x0015ac2f01007387 */ /* 0x004fe80000100800 */
[----:B------:R-:W-:Y:S04]  /*27850*/  STL.64 [R1+0x280], R60 ;  /* 0x0002803c01007387 */ /* 0x000fe80000100a00 */
[----:B------:R1:W-:Y:S04]  /*27860*/  STL.64 [R1+0x288], R62 ;  /* 0x0002883e01007387 */ /* 0x0003e80000100a00 */
[----:B------:R-:W-:Y:S04]  /*27870*/  STL.64 [R1+0x290], R56 ;  /* 0x0002903801007387 */ /* 0x000fe80000100a00 */
[----:B------:R2:W-:Y:S01]  /*27880*/  STL.64 [R1+0x298], R58 ;  /* 0x0002983a01007387 */ /* 0x0005e20000100a00 */
[C---:B-1----:R-:W-:Y:S03]  /*27890*/  HMMA.1688.F32.TF32 R60, R8.reuse, R18, R92 ;  /* 0x00000012083c723c */ /* 0x042fe6000008105c */
[----:B------:R-:W1:Y:S04]  /*278a0*/  LDSM.16.M88.4 R4, [R116+UR18] ;  /* 0x000000127404783b */ /* 0x000e680008000200 */
[----:B------:R-:W3:Y:S01]  /*278b0*/  LDS R31, [R247+UR12+0x11400] ;  /* 0x0114000cf71f7984 */ /* 0x000ee20008000800 */
[C---:B--2---:R-:W-:Y:S03]  /*278c0*/  HMMA.1688.F32.TF32 R56, R8.reuse, R110, R112 ;  /* 0x0000006e0838723c */ /* 0x044fe60000081070 */
[----:B------:R-:W-:Y:S04]  /*278d0*/  STL.64 [R1+0x2a0], R64 ;  /* 0x0002a04001007387 */ /* 0x000fe80000100a00 */
[----:B------:R-:W-:Y:S01]  /*278e0*/  LDS R20, [R246+UR12+0x11080] ;  /* 0x0110800cf6147984 */ /* 0x000fe20008000800 */
[C---:B------:R-:W-:Y:S03]  /*278f0*/  HMMA.1688.F32.TF32 R16, R8.reuse, R118, R120 ;  /* 0x000000760810723c */ /* 0x040fe60000081078 */
[----:B------:R-:W-:Y:S04]  /*27900*/  STL.64 [R1+0x2a8], R66 ;  /* 0x0002a84201007387 */ /* 0x000fe80000100a00 */
[----:B------:R-:W-:Y:S04]  /*27910*/  LDS R22, [R246+UR12+0x11480] ;  /* 0x0114800cf6167984 */ /* 0x000fe80008000800 */
[----:B------:R-:W-:Y:S04]  /*27920*/  STL.64 [R1+0x2b0], R60 ;  /* 0x0002b03c01007387 */ /* 0x000fe80000100a00 */
[----:B------:R2:W-:Y:S04]  /*27930*/  STL.64 [R1+0x2b8], R62 ;  /* 0x0002b83e01007387 */ /* 0x0005e80000100a00 */
[----:B------:R-:W-:Y:S04]  /*27940*/  STL.64 [R1+0x2d0], R56 ;  /* 0x0002d03801007387 */ /* 0x000fe80000100a00 */
[----:B------:R4:W-:Y:S01]  /*27950*/  STL.64 [R1+0x2d8], R58 ;  /* 0x0002d83a01007387 */ /* 0x0009e20000100a00 */
[C---:B--2---:R-:W-:Y:S03]  /*27960*/  HMMA.1688.F32.TF32 R60, R8.reuse, R126, R128 ;  /* 0x0000007e083c723c */ /* 0x044fe60000081080 */
[----:B------:R-:W-:Y:S04]  /*27970*/  STL.64 [R1+0x570], R16 ;  /* 0x0005701001007387 */ /* 0x000fe80000100a00 */
[----:B------:R2:W-:Y:S01]  /*27980*/  STL.64 [R1+0x578], R18 ;  /* 0x0005781201007387 */ /* 0x0005e20000100a00 */
[C---:B----4-:R-:W-:Y:S03]  /*27990*/  HMMA.1688.F32.TF32 R56, R8.reuse, R134, R136 ;  /* 0x000000860838723c */ /* 0x050fe60000081088 */
[----:B------:R-:W-:Y:S04]  /*279a0*/  LDS R21, [R247+UR12+0x11080] ;  /* 0x0110800cf7157984 */ /* 0x000fe80008000800 */
[----:B------:R-:W4:Y:S01]  /*279b0*/  LDS R23, [R247+UR12+0x11480] ;  /* 0x0114800cf7177984 */ /* 0x000f220008000800 */
[C---:B--2---:R-:W-:Y:S03]  /*279c0*/  HMMA.1688.F32.TF32 R16, R8.reuse, R50, R152 ;  /* 0x000000320810723c */ /* 0x044fe60000081098 */
[----:B------:R-:W2:Y:S04]  /*279d0*/  LDSM.16.M88.4 R36, [R116+UR18+0xc00] ;  /* 0x000c00127424783b */ /* 0x000ea80008000200 */
[----:B------:R-:W2:Y:S01]  /*279e0*/  LDSM.16.M88.4 R92, [R116+UR18+0x1000] ;  /* 0x00100012745c783b */ /* 0x000ea20008000200 */
[----:B------:R-:W-:Y:S03]  /*279f0*/  HMMA.1688.F32.TF32 R8, R8, R54, R12 ;  /* 0x000000360808723c */ /* 0x000fe6000008100c */
[----:B------:R-:W-:Y:S04]  /*27a00*/  STL.64 [R1+0x590], R60 ;  /* 0x0005903c01007387 */ /* 0x000fe80000100a00 */
[----:B------:R-:W-:Y:S04]  /*27a10*/  STL.64 [R1+0x598], R62 ;  /* 0x0005983e01007387 */ /* 0x000fe80000100a00 */
[----:B------:R-:W-:Y:S04]  /*27a20*/  STL.64 [R1+0x5d0], R56 ;  /* 0x0005d03801007387 */ /* 0x000fe80000100a00 */
[----:B------:R-:W-:Y:S04]  /*27a30*/  STL.64 [R1+0x5d8], R58 ;  /* 0x0005d83a01007387 */ /* 0x000fe80000100a00 */
[----:B------:R-:W2:Y:S04]  /*27a40*/  LDL.LU R100, [R1+0x630] ;  /* 0x0006300001647983 */ /* 0x000ea80000300800 */
[----:B------:R-:W-:Y:S04]  /*27a50*/  STL.64 [R1+0x610], R16 ;  /* 0x0006101001007387 */ /* 0x000fe80000100a00 */
[----:B------:R-:W-:Y:S04]  /*27a60*/  STL.64 [R1+0x618], R18 ;  /* 0x0006181201007387 */ /* 0x000fe80000100a00 */
[----:B------:R-:W-:Y:S04]  /*27a70*/  STL.64 [R1+0x680], R8 ;  /* 0x0006800801007387 */ /* 0x000fe80000100a00 */
[----:B------:R1:W-:Y:S04]  /*27a80*/  STL.64 [R1+0x688], R10 ;  /* 0x0006880a01007387 */ /* 0x0003e80000100a00 */
[----:B------:R-:W2:Y:S04]  /*27a90*/  LDL.LU R101, [R1+0x634] ;  /* 0x0006340001657983 */ /* 0x000ea80000300800 */
        /* <DEDUP_REMOVED lines=26> */
[----:B------:R-:W1:Y:S04]  /*27c40*/  LDL.LU R188, [R1+0x7d0] ;  /* 0x0007d00001bc7983 */ /* 0x000e680000300800 */
[----:B------:R-:W1:Y:S04]  /*27c50*/  LDL.LU R189, [R1+0x7d4] ;  /* 0x0007d40001bd7983 */ /* 0x000e680000300800 */
[----:B------:R-:W1:Y:S04]  /*27c60*/  LDL.LU R190, [R1+0x7d8] ;  /* 0x0007d80001be7983 */ /* 0x000e680000300800 */
[----:B------:R-:W1:Y:S04]  /*27c70*/  LDL.LU R191, [R1+0x7dc] ;  /* 0x0007dc0001bf7983 */ /* 0x000e680000300800 */
[----:B------:R-:W3:Y:S04]  /*27c80*/  LDL.LU R180, [R1+0x7b0] ;  /* 0x0007b00001b47983 */ /* 0x000ee80000300800 */
[----:B------:R-:W3:Y:S04]  /*27c90*/  LDL.LU R181, [R1+0x7b4] ;  /* 0x0007b40001b57983 */ /* 0x000ee80000300800 */
[----:B------:R-:W3:Y:S04]  /*27ca0*/  LDL.LU R182, [R1+0x7b8] ;  /* 0x0007b80001b67983 */ /* 0x000ee80000300800 */
[----:B------:R-:W3:Y:S04]  /*27cb0*/  LDL.LU R183, [R1+0x7bc] ;  /* 0x0007bc0001b77983 */ /* 0x000ee80000300800 */
[----:B------:R-:W4:Y:S04]  /*27cc0*/  LDL.LU R168, [R1+0x7e0] ;  /* 0x0007e00001a87983 */ /* 0x000f280000300800 */
[----:B------:R-:W4:Y:S04]  /*27cd0*/  LDL.LU R169, [R1+0x7e4] ;  /* 0x0007e40001a97983 */ /* 0x000f280000300800 */
[----:B------:R-:W4:Y:S04]  /*27ce0*/  LDL.LU R170, [R1+0x7e8] ;  /* 0x0007e80001aa7983 */ /* 0x000f280000300800 */
[----:B------:R-:W4:Y:S04]  /*27cf0*/  LDL.LU R171, [R1+0x7ec] ;  /* 0x0007ec0001ab7983 */ /* 0x000f280000300800 */
        /* <DEDUP_REMOVED lines=23> */
[----:B------:R-:W-:Y:S04]  /*27e70*/  LDSM.16.M88.4 R104, [R116+UR18+0x1c00] ;  /* 0x001c00127468783b */ /* 0x000fe80008000200 */
[----:B------:R-:W-:Y:S04]  /*27e80*/  LDSM.16.M88.4 R108, [R116+UR18+0x2000] ;  /* 0x00200012746c783b */ /* 0x000fe80008000200 */
[----:B------:R-:W-:Y:S04]  /*27e90*/  LDSM.16.M88.4 R112, [R116+UR18+0x2400] ;  /* 0x002400127470783b */ /* 0x000fe80008000200 */
[----:B------:R-:W-:Y:S04]  /*27ea0*/  LDS R240, [R246+UR12+0x11800] ;  /* 0x0118000cf6f07984 */ /* 0x000fe80008000800 */
[----:B------:R-:W-:Y:S04]  /*27eb0*/  LDS R242, [R246+UR12+0x11c00] ;  /* 0x011c000cf6f27984 */ /* 0x000fe80008000800 */
[----:B------:R-:W-:Y:S04]  /*27ec0*/  LDS R244, [R246+UR12+0x11880] ;  /* 0x0118800cf6f47984 */ /* 0x000fe80008000800 */
[----:B------:R-:W-:Y:S01]  /*27ed0*/  LDS R246, [R246+UR12+0x11c80] ;  /* 0x011c800cf6f67984 */ /* 0x000fe20008000800 */
[-C--:B-1----:R-:W-:Y:S06]  /*27ee0*/  HMMA.1688.F32.TF32 R8, R32, R4.reuse, R188 ;  /* 0x000000042008723c */ /* 0x082fec00000810bc */
[----:B---3--:R-:W-:-:S15]  /*27ef0*/  HMMA.1688.F32.TF32 R12, R24, R4, R180 ;  /* 0x00000004180c723c */ /* 0x008fde00000810b4 */
[----:B------:R-:W-:-:S03]  /*27f00*/  NOP ;  /* 0x0000000000007918 */ /* 0x000fc60000000000 */
[----:B------:R-:W-:Y:S01]  /*27f10*/  IMAD.MOV.U32 R248, RZ, RZ, R9 ;  /* 0x000000fffff87224 */ /* 0x000fe200078e0009 */
[----:B------:R-:W-:Y:S01]  /*27f20*/  MOV R245, R10 ;  /* 0x0000000a00f57202 */ /* 0x000fe20000000f00 */
[----:B------:R-:W-:Y:S02]  /*27f30*/  IMAD.MOV.U32 R243, RZ, RZ, R11 ;  /* 0x000000fffff37224 */ /* 0x000fe400078e000b */
[----:B------:R-:W-:Y:S02]  /*27f40*/  IMAD.MOV.U32 R241, RZ, RZ, R8 ;  /* 0x000000fffff17224 */ /* 0x000fe400078e0008 */
[-C--:B----4-:R-:W-:Y:S06]  /*27f50*/  HMMA.1688.F32.TF32 R8, R28, R4.reuse, R168 ;  /* 0x000000041c08723c */ /* 0x090fec00000810a8 */
[----:B--2---:R-:W-:Y:S01]  /*27f60*/  HMMA.1688.F32.TF32 R16, R20, R4, R160 ;  /* 0x000000041410723c */ /* 0x004fe200000810a0 */
[----:B------:R-:W-:Y:S04]  /*27f70*/  STL.64 [R1+0x15b8], R14 ;  /* 0x0015b80e01007387 */ /* 0x000fe80000100a00 */
[----:B------:R-:W-:-:S12]  /*27f80*/  STL.64 [R1+0x15b0], R12 ;  /* 0x0015b00c01007387 */ /* 0x000fd80000100a00 */
[----:B------:R-:W-:Y:S01]  /*27f90*/  STL.64 [R1+0x15c8], R10 ;  /* 0x0015c80a01007387 */ /* 0x000fe20000100a00 */
[-C--:B------:R-:W-:Y:S03]  /*27fa0*/  HMMA.1688.F32.TF32 R48, R28, R44.reuse, R96 ;  /* 0x0000002c1c30723c */ /* 0x080fe60000081060 */
[----:B------:R1:W-:Y:S04]  /*27fb0*/  STL.64 [R1+0x15c0], R8 ;  /* 0x0015c00801007387 */ /* 0x0003e80000100a00 */
[----:B------:R-:W-:Y:S04]  /*27fc0*/  STL.64 [R1+0x15d8], R18 ;  /* 0x0015d81201007387 */ /* 0x000fe80000100a00 */
[----:B------:R-:W-:Y:S01]  /*27fd0*/  STL.64 [R1+0x15d0], R16 ;  /* 0x0015d01001007387 */ /* 0x000fe20000100a00 */
[-C--:B------:R-:W-:Y:S06]  /*27fe0*/  HMMA.1688.F32.TF32 R56, R20, R44.reuse, R216 ;  /* 0x0000002c1438723c */ /* 0x080fec00000810d8 */
[----:B------:R-:W-:Y:S06]  /*27ff0*/  HMMA.1688.F32.TF32 R52, R24, R44, R220 ;  /* 0x0000002c1834723c */ /* 0x000fec00000810dc */
[-C--:B------:R-:W-:Y:S01]  /*28000*/  HMMA.1688.F32.TF32 R64, R28, R40.reuse, R200 ;  /* 0x000000281c40723c */ /* 0x080fe200000810c8 */
[----:B------:R-:W-:Y:S04]  /*28010*/  STL.64 [R1+0x1598], R50 ;  /* 0x0015983201007387 */ /* 0x000fe80000100a00 */
[----:B------:R2:W-:Y:S04]  /*28020*/  STL.64 [R1+0x1590], R48 ;  /* 0x0015903001007387 */ /* 0x0005e80000100a00 */
        /* <DEDUP_REMOVED lines=28> */
[----:B------:R-:W-:Y:S03]  /*281f0*/  HMMA.1688.F32.TF32 R72, R20, R40, R184 ;  /* 0x000000281448723c */ /* 0x000fe600000810b8 */
        /* <DEDUP_REMOVED lines=8> */
[C---:B------:R-:W-:Y:S03]  /*28280*/  HMMA.1688.F32.TF32 R76, R32.reuse, R36, R172 ;  /* 0x00000024204c723c */ /* 0x040fe600000810ac */
        /* <DEDUP_REMOVED lines=19> */
[----:B------:R-:W3:Y:S01]  /*283c0*/  LDL.LU R159, [R1+0x52c] ;  /* 0x00052c00019f7983 */ /* 0x000ee20000300800 */
[----:B-1----:R-:W-:Y:S03]  /*283d0*/  HMMA.1688.F32.TF32 R8, R32, R44, R144 ;  /* 0x0000002c2008723c */ /* 0x002fe60000081090 */
        /* <DEDUP_REMOVED lines=32> */
[-C--:B------:R-:W-:Y:S03]  /*285e0*/  HMMA.1688.F32.TF32 R84, R24, R36.reuse, R148 ;  /* 0x000000241854723c */ /* 0x080fe60000081094 */
[----:B------:R-:W3:Y:S04]  /*285f0*/  LDL.LU R148, [R1+0x540] ;  /* 0x0005400001947983 */ /* 0x000ee80000300800 */
[----:B------:R-:W3:Y:S01]  /*28600*/  LDL.LU R149, [R1+0x544] ;  /* 0x0005440001957983 */ /* 0x000ee20000300800 */
[----:B------:R-:W-:Y:S03]  /*28610*/  HMMA.1688.F32.TF32 R80, R28, R36, R164 ;  /* 0x000000241c50723c */ /* 0x000fe600000810a4 */
        /* <DEDUP_REMOVED lines=8> */
[----:B------:R-:W3:Y:S04]  /*286a0*/  LDL.LU R177, [R1+0x4d4] ;  /* 0x0004d40001b17983 */ /* 0x000ee80000300800 */
        /* <DEDUP_REMOVED lines=11> */
[----:B--2---:R-:W-:Y:S01]  /*28760*/  IMAD.MOV.U32 R48, RZ, RZ, R233 ;  /* 0x000000ffff307224 */ /* 0x004fe200078e00e9 */
[----:B------:R-:W-:Y:S01]  /*28770*/  MOV R49, R234 ;  /* 0x000000ea00317202 */ /* 0x000fe20000000f00 */
[----:B------:R-:W-:Y:S01]  /*28780*/  IMAD.MOV.U32 R50, RZ, RZ, R235 ;  /* 0x000000ffff327224 */ /* 0x000fe200078e00eb */
[----:B------:R-:W-:Y:S01]  /*28790*/  MOV R0, R9 ;  /* 0x0000000900007202 */ /* 0x000fe20000000f00 */
[----:B------:R-:W-:Y:S01]  /*287a0*/  IMAD.MOV.U32 R47, RZ, RZ, R8 ;  /* 0x000000ffff2f7224 */ /* 0x000fe200078e0008 */
[----:B------:R-:W-:Y:S01]  /*287b0*/  MOV R15, R249 ;  /* 0x000000f9000f7202 */ /* 0x000fe20000000f00 */
[----:B------:R-:W-:Y:S01]  /*287c0*/  IMAD.MOV.U32 R2, RZ, RZ, R10 ;  /* 0x000000ffff027224 */ /* 0x000fe200078e000a */
[----:B------:R-:W-:Y:S01]  /*287d0*/  HMMA.1688.F32.TF32 R88, R20, R36, R100 ;  /* 0x000000241458723c */ /* 0x000fe20000081064 */
[----:B------:R-:W-:Y:S01]  /*287e0*/  IMAD.MOV.U32 R252, RZ, RZ, R11 ;  /* 0x000000fffffc7224 */ /* 0x000fe200078e000b */
[----:B------:R-:W1:Y:S01]  /*287f0*/  LDSM.16.M88.4 R100, [R116+UR18+0x1800] ;  /* 0x001800127464783b */ /* 0x000e620008000200 */
[----:B------:R-:W-:-:S02]  /*28800*/  IMAD.MOV.U32 R13, RZ, RZ, R251 ;  /* 0x000000ffff0d7224 */ /* 0x000fc400078e00fb */
[----:B------:R-:W-:Y:S01]  /*28810*/  IMAD.MOV.U32 R14, RZ, RZ, R250 ;  /* 0x000000ffff0e7224 */ /* 0x000fe200078e00fa */
[----:B------:R-:W-:Y:S01]  /*28820*/  LDSM.16.M88.4 R96, [R116+UR18+0x1400] ;  /* 0x001400127460783b */ /* 0x000fe20008000200 */
[----:B------:R-:W-:-:S03]  /*28830*/  IMAD.MOV.U32 R45, RZ, RZ, R248 ;  /* 0x000000ffff2d7224 */ /* 0x000fc600078e00f8 */
[----:B------:R-:W-:Y:S01]  /*28840*/  LDSM.16.M88.4 R116, [R116+UR18+0x2800] ;  /* 0x002800127474783b */ /* 0x000fe20008000200 */
[-C--:B----4-:R-:W-:Y:S06]  /*28850*/  HMMA.1688.F32.TF32 R128, R24, R92.reuse, R128 ;  /* 0x0000005c1880723c */ /* 0x090fec0000081080 */
[-C--:B---3--:R-:W-:Y:S06]  /*28860*/  HMMA.1688.F32.TF32 R124, R28, R92.reuse, R124 ;  /* 0x0000005c1c7c723c */ /* 0x088fec000008107c */
[-C--:B------:R-:W-:Y:S06]  /*28870*/  HMMA.1688.F32.TF32 R120, R32, R92.reuse, R120 ;  /* 0x0000005c2078723c */ /* 0x080fec0000081078 */
[----:B------:R-:W-:Y:S01]  /*28880*/  HMMA.1688.F32.TF32 R132, R20, R92, R132 ;  /* 0x0000005c1484723c */ /* 0x000fe20000081084 */
[----:B------:R-:W2:Y:S04]  /*28890*/  LDL R93, [R1+0x13bc] ;  /* 0x0013bc00015d7983 */ /* 0x000ea80000100800 */
[----:B------:R-:W3:Y:S04]  /*288a0*/  LDL.LU R233, [R1+0x15e8] ;  /* 0x0015e80001e97983 */ /* 0x000ee80000300800 */
[----:B------:R-:W3:Y:S04]  /*288b0*/  LDL.LU R234, [R1+0x15e4] ;  /* 0x0015e40001ea7983 */ /* 0x000ee80000300800 */
[----:B------:R-:W3:Y:S04]  /*288c0*/  LDL.LU R235, [R1+0x15e0] ;  /* 0x0015e00001eb7983 */ /* 0x000ee80000300800 */
[----:B------:R-:W4:Y:S04]  /*288d0*/  LDL.LU R51, [R1+0x41c] ;  /* 0x00041c0001337983 */ /* 0x000f280000300800 */
[----:B------:R-:W3:Y:S04]  /*288e0*/  LDL.LU R16, [R1+0x250] ;  /* 0x0002500001107983 */ /* 0x000ee80000300800 */
[----:B------:R-:W3:Y:S04]  /*288f0*/  LDL.LU R17, [R1+0x254] ;  /* 0x0002540001117983 */ /* 0x000ee80000300800 */
[----:B------:R-:W3:Y:S04]  /*28900*/  LDL.LU R18, [R1+0x258] ;  /* 0x0002580001127983 */ /* 0x000ee80000300800 */
[----:B------:R-:W3:Y:S04]  /*28910*/  LDL.LU R19, [R1+0x25c] ;  /* 0x00025c0001137983 */ /* 0x000ee80000300800 */
[----:B------:R-:W-:Y:S04]  /*28920*/  STL [R1+0x13e4], R3 ;  /* 0x0013e40301007387 */ /* 0x000fe80000100800 */
[----:B------:R-:W4:Y:S04]  /*28930*/  LDL.LU R8, [R1+0x400] ;  /* 0x0004000001087983 */ /* 0x000f280000300800 */
[----:B------:R-:W4:Y:S04]  /*28940*/  LDL.LU R9, [R1+0x404] ;  /* 0x0004040001097983 */ /* 0x000f280000300800 */
[----:B------:R-:W4:Y:S04]  /*28950*/  LDL.LU R10, [R1+0x408] ;  /* 0x00040800010a7983 */ /* 0x000f280000300800 */
[----:B------:R-:W4:Y:S04]  /*28960*/  LDL.LU R11, [R1+0x40c] ;  /* 0x00040c00010b7983 */ /* 0x000f280000300800 */
[----:B------:R-:W4:Y:S01]  /*28970*/  LDL.LU R12, [R1+0x3c0] ;  /* 0x0003c000010c7983 */ /* 0x000f220000300800 */
[-C--:B-1----:R-:W-:Y:S06]  /*28980*/  HMMA.1688.F32.TF32 R152, R32, R100.reuse, R224 ;  /* 0x000000642098723c */ /* 0x082fec00000810e0 */
[-C--:B------:R-:W-:Y:S06]  /*28990*/  HMMA.1688.F32.TF32 R156, R28, R100.reuse, R156 ;  /* 0x000000641c9c723c */ /* 0x080fec000008109c */
[-C--:B------:R-:W-:Y:S06]  /*289a0*/  HMMA.1688.F32.TF32 R160, R24, R100.reuse, R160 ;  /* 0x0000006418a0723c */ /* 0x080fec00000810a0 */
[----:B------:R-:W-:Y:S06]  /*289b0*/  HMMA.1688.F32.TF32 R164, R20, R100, R164 ;  /* 0x0000006414a4723c */ /* 0x000fec00000810a4 */
[-C--:B------:R-:W-:Y:S06]  /*289c0*/  HMMA.1688.F32.TF32 R168, R32, R104.reuse, R168 ;  /* 0x0000006820a8723c */ /* 0x080fec00000810a8 */
[-C--:B------:R-:W-:Y:S06]  /*289d0*/  HMMA.1688.F32.TF32 R172, R28, R104.reuse, R172 ;  /* 0x000000681cac723c */ /* 0x080fec00000810ac */
[-C--:B------:R-:W-:Y:S06]  /*289e0*/  HMMA.1688.F32.TF32 R176, R24, R104.reuse, R176 ;  /* 0x0000006818b0723c */ /* 0x080fec00000810b0 */
[----:B------:R-:W-:Y:S01]  /*289f0*/  HMMA.1688.F32.TF32 R180, R20, R104, R180 ;  /* 0x0000006814b4723c */ /* 0x000fe200000810b4 */
[----:B--2---:R-:W3:Y:S05]  /*28a00*/  LDSM.16.M88.4 R248, [R93+UR18+0x2c00] ;  /* 0x002c00125df8783b */ /* 0x004eea0008000200 */
[-C--:B---3--:R-:W-:Y:S06]  /*28a10*/  HMMA.1688.F32.TF32 R16, R32, R248.reuse, R16 ;  /* 0x000000f82010723c */ /* 0x088fec0000081010 */
[-C--:B----4-:R-:W-:Y:S06]  /*28a20*/  HMMA.1688.F32.TF32 R48, R28, R248.reuse, R48 ;  /* 0x000000f81c30723c */ /* 0x090fec0000081030 */
[----:B------:R-:W-:Y:S01]  /*28a30*/  HMMA.1688.F32.TF32 R8, R24, R248, R8 ;  /* 0x000000f81808723c */ /* 0x000fe20000081008 */
[----:B------:R-:W-:Y:S04]  /*28a40*/  STL [R1+0x153c], R250 ;  /* 0x00153cfa01007387 */ /* 0x000fe80000100800 */
[----:B------:R-:W-:Y:S06]  /*28a50*/  STL [R1+0x1538], R251 ;  /* 0x001538fb01007387 */ /* 0x000fec0000100800 */
[----:B------:R-:W-:Y:S04]  /*28a60*/  STL.64 [R1+0x250], R16 ;  /* 0x0002501001007387 */ /* 0x000fe80000100a00 */
[----:B------:R1:W-:Y:S03]  /*28a70*/  STL.64 [R1+0x258], R18 ;  /* 0x0002581201007387 */ /* 0x0003e60000100a00 */
[----:B------:R-:W-:Y:S01]  /*28a80*/  IMAD.MOV.U32 R104, RZ, RZ, R48 ;  /* 0x000000ffff687224 */ /* 0x000fe200078e0030 */
[----:B------:R-:W-:Y:S01]  /*28a90*/  MOV R100, R51 ;  /* 0x0000003300647202 */ /* 0x000fe20000000f00 */
[----:B------:R-:W-:-:S02]  /*28aa0*/  IMAD.MOV.U32 R105, RZ, RZ, R49 ;  /* 0x000000ffff697224 */ /* 0x000fc400078e0031 */
[----:B------:R-:W-:Y:S01]  /*28ab0*/  IMAD.MOV.U32 R101, RZ, RZ, R50 ;  /* 0x000000ffff657224 */ /* 0x000fe200078e0032 */
[----:B-1----:R-:W2:Y:S04]  /*28ac0*/  LDL.LU.64 R18, [R1+0x15d8] ;  /* 0x0015d80001127983 */ /* 0x002ea80000300a00 */
[----:B------:R-:W2:Y:S04]  /*28ad0*/  LDL.LU.64 R16, [R1+0x15d0] ;  /* 0x0015d00001107983 */ /* 0x000ea80000300a00 */
[----:B------:R-:W3:Y:S04]  /*28ae0*/  LDL.LU R48, [R1+0x240] ;  /* 0x0002400001307983 */ /* 0x000ee80000300800 */
[----:B------:R-:W3:Y:S04]  /*28af0*/  LDL.LU R49, [R1+0x244] ;  /* 0x0002440001317983 */ /* 0x000ee80000300800 */
[----:B------:R-:W3:Y:S01]  /*28b00*/  LDL.LU R50, [R1+0x248] ;  /* 0x0002480001327983 */ /* 0x000ee20000300800 */
[----:B------:R-:W-:-:S03]  /*28b10*/  IMAD.MOV.U32 R251, RZ, RZ, R11 ;  /* 0x000000fffffb7224 */ /* 0x000fc600078e000b */
[----:B------:R-:W3:Y:S01]  /*28b20*/  LDL.LU R51, [R1+0x24c] ;  /* 0x00024c0001337983 */ /* 0x000ee20000300800 */
[----:B------:R-:W-:-:S03]  /*28b30*/  IMAD.MOV.U32 R250, RZ, RZ, R10 ;  /* 0x000000fffffa7224 */ /* 0x000fc600078e000a */
[----:B------:R-:W-:Y:S04]  /*28b40*/  STL [R1+0x154c], R100 ;  /* 0x00154c6401007387 */ /* 0x000fe80000100800 */
[----:B------:R-:W-:Y:S04]  /*28b50*/  STL [R1+0x1548], R105 ;  /* 0x0015486901007387 */ /* 0x000fe80000100800 */
[----:B------:R-:W-:Y:S04]  /*28b60*/  STL [R1+0x1544], R104 ;  /* 0x0015446801007387 */ /* 0x000fe80000100800 */
[----:B------:R-:W-:Y:S04]  /*28b70*/  STL [R1+0x1540], R101 ;  /* 0x0015406501007387 */ /* 0x000fe80000100800 */
[----:B------:R1:W-:Y:S04]  /*28b80*/  STL.64 [R1+0x110], R8 ;  /* 0x0001100801007387 */ /* 0x0003e80000100a00 */
[----:B------:R-:W4:Y:S04]  /*28b90*/  LDL.LU.64 R10, [R1+0x15c8] ;  /* 0x0015c800010a7983 */ /* 0x000f280000300a00 */
[----:B-1----:R-:W4:Y:S04]  /*28ba0*/  LDL.LU.64 R8, [R1+0x15c0] ;  /* 0x0015c00001087983 */ /* 0x002f280000300a00 */
[----:B------:R-:W-:Y:S04]  /*28bb0*/  STL [R1+0x1554], R251 ;  /* 0x001554fb01007387 */ /* 0x000fe80000100800 */
[----:B------:R1:W-:Y:S02]  /*28bc0*/  STL [R1+0x1550], R250 ;  /* 0x001550fa01007387 */ /* 0x0003e40000100800 */
[----:B-1----:R-:W-:Y:S02]  /*28bd0*/  HMMA.1688.F32.TF32 R248, R20, R248, R12 ;  /* 0x000000f814f8723c */ /* 0x002fe4000008100c */
[----:B------:R-:W2:Y:S04]  /*28be0*/  LDL.LU.64 R14, [R1+0x15b8] ;  /* 0x0015b800010e7983 */ /* 0x000ea80000300a00 */
[----:B------:R-:W2:Y:S01]  /*28bf0*/  LDL.LU.64 R12, [R1+0x15b0] ;  /* 0x0015b000010c7983 */ /* 0x000ea20000300a00 */
[-C--:B------:R-:W-:Y:S06]  /*28c00*/  HMMA.1688.F32.TF32 R224, R24, R116.reuse, R228 ;  /* 0x0000007418e0723c */ /* 0x080fec00000810e4 */
[----:B------:R-:W-:Y:S01]  /*28c10*/  HMMA.1688.F32.TF32 R228, R20, R116, R232 ;  /* 0x0000007414e4723c */ /* 0x000fe200000810e8 */
[----:B------:R-:W-:Y:S04]  /*28c20*/  LDS R232, [R3+UR12+0x11800] ;  /* 0x0118000c03e87984 */ /* 0x000fe80008000800 */
[----:B------:R-:W-:Y:S04]  /*28c30*/  LDS R234, [R3+UR12+0x11c00] ;  /* 0x011c000c03ea7984 */ /* 0x000fe80008000800 */
[----:B------:R-:W-:Y:S04]  /*28c40*/  LDS R233, [R239+UR12+0x11800] ;  /* 0x0118000cefe97984 */ /* 0x000fe80008000800 */
[----:B------:R-:W1:Y:S01]  /*28c50*/  LDS R235, [R239+UR12+0x11c00] ;  /* 0x011c000cefeb7984 */ /* 0x000e620008000800 */
[----:B------:R-:W-:Y:S01]  /*28c60*/  IMAD.MOV.U32 R5, RZ, RZ, R243 ;  /* 0x000000ffff057224 */ /* 0x000fe200078e00f3 */
[----:B------:R-:W-:-:S02]  /*28c70*/  MOV R44, R241 ;  /* 0x000000f1002c7202 */ /* 0x000fc40000000f00 */
[----:B------:R-:W-:Y:S01]  /*28c80*/  LDS R241, [R247+UR12+0x11800] ;  /* 0x0118000cf7f17984 */ /* 0x000fe20008000800 */
[----:B------:R-:W-:-:S03]  /*28c90*/  IMAD.MOV.U32 R4, RZ, RZ, R245 ;  /* 0x000000ffff047224 */ /* 0x000fc600078e00f5 */
[----:B------:R-:W4:Y:S04]  /*28ca0*/  LDS R243, [R247+UR12+0x11c00] ;  /* 0x011c000cf7f37984 */ /* 0x000f280008000800 */
[----:B------:R-:W2:Y:S01]  /*28cb0*/  LDS R239, [R239+UR12+0x11c80] ;  /* 0x011c800cefef7984 */ /* 0x000ea20008000800 */
[----:B------:R-:W-:-:S03]  /*28cc0*/  IMAD.MOV.U32 R100, RZ, RZ, R248 ;  /* 0x000000ffff647224 */ /* 0x000fc600078e00f8 */
[----:B------:R-:W-:Y:S01]  /*28cd0*/  LDS R245, [R247+UR12+0x11880] ;  /* 0x0118800cf7f57984 */ /* 0x000fe20008000800 */
[----:B------:R-:W-:Y:S01]  /*28ce0*/  MOV R105, R249 ;  /* 0x000000f900697202 */ /* 0x000fe20000000f00 */
[----:B------:R-:W-:Y:S02]  /*28cf0*/  IMAD.MOV.U32 R104, RZ, RZ, R250 ;  /* 0x000000ffff687224 */ /* 0x000fe400078e00fa */
[----:B------:R-:W2:Y:S01]  /*28d00*/  LDS R247, [R247+UR12+0x11c80] ;  /* 0x011c800cf7f77984 */ /* 0x000ea20008000800 */
[----:B------:R-:W-:Y:S01]  /*28d10*/  IMAD.MOV.U32 R101, RZ, RZ, R251 ;  /* 0x000000ffff657224 */ /* 0x000fe200078e00fb */
[----:B------:R-:W-:Y:S01]  /*28d20*/  MOV R249, R45 ;  /* 0x0000002d00f97202 */ /* 0x000fe20000000f00 */
[----:B------:R-:W-:Y:S02]  /*28d30*/  IMAD.MOV.U32 R248, RZ, RZ, R44 ;  /* 0x000000fffff87224 */ /* 0x000fe400078e002c */
[----:B------:R-:W-:Y:S02]  /*28d40*/  IMAD.MOV.U32 R250, RZ, RZ, R4 ;  /* 0x000000fffffa7224 */ /* 0x000fe400078e0004 */
[----:B------:R-:W-:-:S07]  /*28d50*/  IMAD.MOV.U32 R251, RZ, RZ, R5 ;  /* 0x000000fffffb7224 */ /* 0x000fce00078e0005 */
[-C--:B-1----:R-:W-:Y:S01]  /*28d60*/  HMMA.1688.F32.TF32 R248, R232, R6.reuse, R248 ;  /* 0x00000006e8f8723c */ /* 0x082fe200000810f8 */
[----:B------:R-:W-:Y:S04]  /*28d70*/  STL [R1+0x1564], R101 ;  /* 0x0015646501007387 */ /* 0x000fe80000100800 */
[----:B------:R-:W-:Y:S04]  /*28d80*/  STL [R1+0x1560], R104 ;  /* 0x0015606801007387 */ /* 0x000fe80000100800 */
[----:B------:R-:W-:Y:S04]  /*28d90*/  STL [R1+0x155c], R105 ;  /* 0x00155c6901007387 */ /* 0x000fe80000100800 */
[----:B------:R-:W-:Y:S10]  /*28da0*/  STL [R1+0x1558], R100 ;  /* 0x0015586401007387 */ /* 0x000ff40000100800 */
[----:B------:R-:W-:Y:S04]  /*28db0*/  STL.64 [R1+0x980], R248 ;  /* 0x000980f801007387 */ /* 0x000fe80000100a00 */
[----:B------:R4:W-:Y:S02]  /*28dc0*/  STL.64 [R1+0x988], R250 ;  /* 0x000988fa01007387 */ /* 0x0009e40000100a00 */
[-C--:B----4-:R-:W-:Y:S06]  /*28dd0*/  HMMA.1688.F32.TF32 R248, R240, R6.reuse, R8 ;  /* 0x00000006f0f8723c */ /* 0x090fec0000081008 */
[-C--:B--2---:R-:W-:Y:S06]  /*28de0*/  HMMA.1688.F32.TF32 R8, R236, R6.reuse, R12 ;  /* 0x00000006ec08723c */ /* 0x084fec000008100c */
[----:B------:R-:W-:Y:S11]  /*28df0*/  HMMA.1688.F32.TF32 R4, R244, R6, R16 ;  /* 0x00000006f404723c */ /* 0x000ff60000081010 */
[----:B------:R-:W-:Y:S04]  /*28e00*/  STL.64 [R1+0x970], R248 ;  /* 0x000970f801007387 */ /* 0x000fe80000100a00 */
[----:B------:R-:W-:Y:S04]  /*28e10*/  STL.64 [R1+0x978], R250 ;  /* 0x000978fa01007387 */ /* 0x000fe80000100a00 */
[----:B------:R-:W2:Y:S04]  /*28e20*/  LDL.LU R16, [R1+0x3b0] ;  /* 0x0003b00001107983 */ /* 0x000ea80000300800 */
[----:B------:R-:W-:Y:S04]  /*28e30*/  STL.64 [R1+0x960], R8 ;  /* 0x0009600801007387 */ /* 0x000fe80000100a00 */
[----:B------:R-:W-:Y:S04]  /*28e40*/  STL.64 [R1+0x968], R10 ;  /* 0x0009680a01007387 */ /* 0x000fe80000100a00 */
[----:B------:R-:W-:Y:S04]  /*28e50*/  STL.64 [R1+0x950], R4 ;  /* 0x0009500401007387 */ /* 0x000fe80000100a00 */
[----:B------:R-:W-:Y:S04]  /*28e60*/  STL.64 [R1+0x958], R6 ;  /* 0x0009580601007387 */ /* 0x000fe80000100a00 */
[----:B------:R-:W1:Y:S04]  /*28e70*/  LDSM.16.M88.4 R4, [R93+UR18+0x3000] ;  /* 0x003000125d04783b */ /* 0x000e680008000200 */
[----:B------:R-:W2:Y:S04]  /*28e80*/  LDL.LU R17, [R1+0x3b4] ;  /* 0x0003b40001117983 */ /* 0x000ea80000300800 */
[----:B------:R-:W2:Y:S04]  /*28e90*/  LDL.LU R18, [R1+0x3b8] ;  /* 0x0003b80001127983 */ /* 0x000ea80000300800 */
[----:B------:R-:W2:Y:S04]  /*28ea0*/  LDL.LU R19, [R1+0x3bc] ;  /* 0x0003bc0001137983 */ /* 0x000ea80000300800 */
[----:B------:R-:W4:Y:S04]  /*28eb0*/  LDL.LU R12, [R1+0x3a0] ;  /* 0x0003a000010c7983 */ /* 0x000f280000300800 */
[----:B------:R-:W4:Y:S04]  /*28ec0*/  LDL.LU R13, [R1+0x3a4] ;  /* 0x0003a400010d7983 */ /* 0x000f280000300800 */
[----:B------:R-:W4:Y:S04]  /*28ed0*/  LDL.LU R14, [R1+0x3a8] ;  /* 0x0003a800010e7983 */ /* 0x000f280000300800 */
[----:B------:R-:W4:Y:S04]  /*28ee0*/  LDL.LU R15, [R1+0x3ac] ;  /* 0x0003ac00010f7983 */ /* 0x000f280000300800 */
[----:B-1----:R1:W-:Y:S01]  /*28ef0*/  STL [R1+0x156c], R6 ;  /* 0x00156c0601007387 */ /* 0x0023e20000100800 */
[----:B---3--:R-:W-:Y:S03]  /*28f00*/  HMMA.1688.F32.TF32 R8, R32, R4, R48 ;  /* 0x000000042008723c */ /* 0x008fe60000081030 */
[----:B------:R3:W-:Y:S04]  /*28f10*/  STL [R1+0x1568], R7 ;  /* 0x0015680701007387 */ /* 0x0007e80000100800 */
[----:B------:R-:W3:Y:S04]  /*28f20*/  LDL.LU R48, [R1+0x390] ;  /* 0x0003900001307983 */ /* 0x000ee80000300800 */
[----:B------:R-:W3:Y:S04]  /*28f30*/  LDL.LU R49, [R1+0x394] ;  /* 0x0003940001317983 */ /* 0x000ee80000300800 */
[----:B------:R-:W3:Y:S04]  /*28f40*/  LDL.LU R50, [R1+0x398] ;  /* 0x0003980001327983 */ /* 0x000ee80000300800 */
[----:B------:R-:W3:Y:S05]  /*28f50*/  LDL.LU R51, [R1+0x39c] ;  /* 0x00039c0001337983 */ /* 0x000eea0000300800 */
[----:B------:R-:W-:-:S02]  /*28f60*/  IMAD.MOV.U32 R105, RZ, RZ, R8 ;  /* 0x000000ffff697224 */ /* 0x000fc400078e0008 */
[----:B------:R-:W-:Y:S02]  /*28f70*/  IMAD.MOV.U32 R8, RZ, RZ, R47 ;  /* 0x000000ffff087224 */ /* 0x000fe400078e002f */
[----:B------:R-:W3:Y:S01]  /*28f80*/  LDL.LU R47, [R1+0x15ac] ;  /* 0x0015ac00012f7983 */ /* 0x000ee20000300800 */
[----:B------:R-:W-:Y:S01]  /*28f90*/  MOV R100, R9 ;  /* 0x0000000900647202 */ /* 0x000fe20000000f00 */
[----:B------:R-:W-:Y:S01]  /*28fa0*/  IMAD.MOV.U32 R250, RZ, RZ, R11 ;  /* 0x000000fffffa7224 */ /* 0x000fe200078e000b */
[----:B------:R-:W-:Y:S01]  /*28fb0*/  MOV R9, R0 ;  /* 0x0000000000097202 */ /* 0x000fe20000000f00 */
[----:B------:R-:W-:Y:S01]  /*28fc0*/  IMAD.MOV.U32 R251, RZ, RZ, R10 ;  /* 0x000000fffffb7224 */ /* 0x000fe200078e000a */
[----:B------:R-:W3:Y:S01]  /*28fd0*/  LDL.LU R0, [R1+0x15a8] ;  /* 0x0015a80001007983 */ /* 0x000ee20000300800 */
[----:B------:R-:W-:Y:S02]  /*28fe0*/  IMAD.MOV.U32 R10, RZ, RZ, R2 ;  /* 0x000000ffff0a7224 */ /* 0x000fe400078e0002 */
[----:B------:R-:W-:Y:S01]  /*28ff0*/  IMAD.MOV.U32 R11, RZ, RZ, R252 ;  /* 0x000000ffff0b7224 */ /* 0x000fe200078e00fc */
[----:B------:R-:W3:Y:S01]  /*29000*/  LDL.LU R2, [R1+0x15a4] ;  /* 0x0015a40001027983 */ /* 0x000ee20000300800 */
[-C--:B------:R-:W-:Y:S03]  /*29010*/  HMMA.1688.F32.TF32 R200, R32, R112.reuse, R200 ;  /* 0x0000007020c8723c */ /* 0x080fe600000810c8 */
[----:B------:R-:W3:Y:S04]  /*29020*/  LDL.LU R252, [R1+0x15a0] ;  /* 0x0015a00001fc7983 */ /* 0x000ee80000300800 */
[----:B------:R-:W-:Y:S01]  /*29030*/  STL [R1+0x157c], R250 ;  /* 0x00157cfa01007387 */ /* 0x000fe20000100800 */
[-C--:B------:R-:W-:Y:S03]  /*29040*/  HMMA.1688.F32.TF32 R204, R28, R112.reuse, R204 ;  /* 0x000000701ccc723c */ /* 0x080fe600000810cc */
[----:B------:R-:W-:Y:S03]  /*29050*/  STL [R1+0x1578], R251 ;  /* 0x001578fb01007387 */ /* 0x000fe60000100800 */
[-C--:B------:R-:W-:Y:S01]  /*29060*/  HMMA.1688.F32.TF32 R208, R24, R112.reuse, R208 ;  /* 0x0000007018d0723c */ /* 0x080fe200000810d0 */
[----:B------:R1:W-:Y:S04]  /*29070*/  STL [R1+0x1574], R105 ;  /* 0x0015746901007387 */ /* 0x0003e80000100800 */
[----:B------:R1:W-:Y:S01]  /*29080*/  STL [R1+0x1570], R100 ;  /* 0x0015706401007387 */ /* 0x0003e20000100800 */
[----:B------:R-:W-:Y:S06]  /*29090*/  HMMA.1688.F32.TF32 R212, R20, R112, R212 ;  /* 0x0000007014d4723c */ /* 0x000fec00000810d4 */
[-C--:B------:R-:W-:Y:S06]  /*290a0*/  HMMA.1688.F32.TF32 R216, R32, R116.reuse, R216 ;  /* 0x0000007420d8723c */ /* 0x080fec00000810d8 */
[C---:B------:R-:W-:Y:S06]  /*290b0*/  HMMA.1688.F32.TF32 R220, R28.reuse, R116, R220 ;  /* 0x000000741cdc723c */ /* 0x040fec00000810dc */
[-C--:B--2---:R-:W-:Y:S06]  /*290c0*/  HMMA.1688.F32.TF32 R16, R28, R4.reuse, R16 ;  /* 0x000000041c10723c */ /* 0x084fec0000081010 */
[----:B----4-:R-:W-:-:S15]  /*290d0*/  HMMA.1688.F32.TF32 R12, R24, R4, R12 ;  /* 0x00000004180c723c */ /* 0x010fde000008100c */
[----:B------:R-:W-:-:S03]  /*290e0*/  NOP ;  /* 0x0000000000007918 */ /* 0x000fc60000000000 */
[----:B------:R-:W-:Y:S01]  /*290f0*/  IMAD.MOV.U32 R117, RZ, RZ, R16 ;  /* 0x000000ffff757224 */ /* 0x000fe200078e0010 */
[----:B------:R-:W-:Y:S01]  /*29100*/  MOV R116, R17 ;  /* 0x0000001100747202 */ /* 0x000fe20000000f00 */
[----:B------:R-:W-:Y:S01]  /*29110*/  IMAD.MOV.U32 R112, RZ, RZ, R19 ;  /* 0x000000ffff707224 */ /* 0x000fe200078e0013 */
[----:B------:R-:W2:Y:S01]  /*29120*/  LDL.LU R16, [R1+0x230] ;  /* 0x0002300001107983 */ /* 0x000ea20000300800 */
[----:B------:R-:W-:-:S03]  /*29130*/  IMAD.MOV.U32 R113, RZ, RZ, R18 ;  /* 0x000000ffff717224 */ /* 0x000fc600078e0012 */
[----:B------:R-:W2:Y:S04]  /*29140*/  LDL.LU R17, [R1+0x234] ;  /* 0x0002340001117983 */ /* 0x000ea80000300800 */
[----:B------:R-:W2:Y:S04]  /*29150*/  LDL.LU R18, [R1+0x238] ;  /* 0x0002380001127983 */ /* 0x000ea80000300800 */
[----:B------:R-:W2:Y:S01]  /*29160*/  LDL.LU R19, [R1+0x23c] ;  /* 0x00023c0001137983 */ /* 0x000ea20000300800 */
[----:B---3--:R-:W-:Y:S03]  /*29170*/  HMMA.1688.F32.TF32 R48, R20, R4, R48 ;  /* 0x000000041430723c */ /* 0x008fe60000081030 */
[----:B------:R-:W-:Y:S01]  /*29180*/  STL [R1+0x158c], R112 ;  /* 0x00158c7001007387 */ /* 0x000fe20000100800 */
[----:B-1----:R-:W-:-:S03]  /*29190*/  IMAD.MOV.U32 R6, RZ, RZ, R12 ;  /* 0x000000ffff067224 */ /* 0x002fc600078e000c */
[----:B------:R-:W-:Y:S01]  /*291a0*/  STL [R1+0x1588], R113 ;  /* 0x0015887101007387 */ /* 0x000fe20000100800 */
[----:B------:R-:W-:-:S03]  /*291b0*/  MOV R7, R13 ;  /* 0x0000000d00077202 */ /* 0x000fc60000000f00 */
[----:B------:R-:W-:Y:S01]  /*291c0*/  STL [R1+0x1584], R116 ;  /* 0x0015847401007387 */ /* 0x000fe20000100800 */
[----:B------:R-:W-:-:S03]  /*291d0*/  IMAD.MOV.U32 R101, RZ, RZ, R14 ;  /* 0x000000ffff657224 */ /* 0x000fc600078e000e */
[----:B------:R-:W-:Y:S01]  /*291e0*/  STL [R1+0x1580], R117 ;  /* 0x0015807501007387 */ /* 0x000fe20000100800 */
[----:B------:R-:W-:-:S03]  /*291f0*/  IMAD.MOV.U32 R104, RZ, RZ, R15 ;  /* 0x000000ffff687224 */ /* 0x000fc600078e000f */
[----:B------:R-:W3:Y:S04]  /*29200*/  LDL.LU R12, [R1+0x60] ;  /* 0x00006000010c7983 */ /* 0x000ee80000300800 */
[----:B------:R-:W3:Y:S01]  /*29210*/  LDL.LU R13, [R1+0x64] ;  /* 0x00006400010d7983 */ /* 0x000ee20000300800 */
[----:B------:R-:W-:-:S03]  /*29220*/  IMAD.MOV.U32 R105, RZ, RZ, R50 ;  /* 0x000000ffff697224 */ /* 0x000fc600078e0032 */
[----:B------:R-:W3:Y:S01]  /*29230*/  LDL.LU R14, [R1+0x68] ;  /* 0x00006800010e7983 */ /* 0x000ee20000300800 */
[----:B------:R-:W-:Y:S01]  /*29240*/  IMAD.MOV.U32 R100, RZ, RZ, R51 ;  /* 0x000000ffff647224 */ /* 0x000fe200078e0033 */
[----:B------:R-:W-:Y:S01]  /*29250*/  MOV R251, R49 ;  /* 0x0000003100fb7202 */ /* 0x000fe20000000f00 */
[----:B------:R-:W-:Y:S01]  /*29260*/  IMAD.MOV.U32 R250, RZ, RZ, R48 ;  /* 0x000000fffffa7224 */ /* 0x000fe200078e0030 */
[----:B------:R-:W3:Y:S04]  /*29270*/  LDL.LU R15, [R1+0x6c] ;  /* 0x00006c00010f7983 */ /* 0x000ee80000300800 */
[----:B------:R-:W4:Y:S04]  /*29280*/  LDL.LU.64 R50, [R1+0x1598] ;  /* 0x0015980001327983 */ /* 0x000f280000300a00 */
[----:B------:R-:W4:Y:S01]  /*29290*/  LDL.LU.64 R48, [R1+0x1590] ;  /* 0x0015900001307983 */ /* 0x000f220000300a00 */
[----:B------:R-:W-:-:S15]  /*292a0*/  HMMA.1688.F32.TF32 R8, R232, R46, R8 ;  /* 0x0000002ee808723c */ /* 0x000fde0000081008 */
[----:B------:R-:W-:-:S08]  /*292b0*/  NOP ;  /* 0x0000000000007918 */ /* 0x000fd00000000000 */
[----:B------:R-:W-:Y:S04]  /*292c0*/  STL.64 [R1+0x940], R8 ;  /* 0x0009400801007387 */ /* 0x000fe80000100a00 */
[----:B------:R4:W-:Y:S02]  /*292d0*/  STL.64 [R1+0x948], R10 ;  /* 0x0009480a01007387 */ /* 0x0009e40000100a00 */
[-C--:B----4-:R-:W-:Y:S06]  /*292e0*/  HMMA.1688.F32.TF32 R8, R240, R46.reuse, R48 ;  /* 0x0000002ef008723c */ /* 0x090fec0000081030 */
[----:B------:R-:W-:-:S15]  /*292f0*/  HMMA.1688.F32.TF32 R48, R236, R46, R52 ;  /* 0x0000002eec30723c */ /* 0x000fde0000081034 */
[----:B------:R-:W-:-:S02]  /*29300*/  NOP ;  /* 0x0000000000007918 */ /* 0x000fc40000000000 */
[----:B------:R-:W-:Y:S04]  /*29310*/  STL.64 [R1+0x930], R8 ;  /* 0x0009300801007387 */ /* 0x000fe80000100a00 */
[----:B------:R1:W-:Y:S04]  /*29320*/  STL.64 [R1+0x938], R10 ;  /* 0x0009380a01007387 */ /* 0x0003e80000100a00 */
[----:B------:R-:W4:Y:S01]  /*29330*/  LDL.LU R44, [R1+0x380] ;  /* 0x00038000012c7983 */ /* 0x000f220000300800 */
[----:B-1----:R-:W-:Y:S03]  /*29340*/  HMMA.1688.F32.TF32 R8, R244, R46, R56 ;  /* 0x0000002ef408723c */ /* 0x002fe60000081038 */
[----:B------:R-:W-:Y:S04]  /*29350*/  STL.64 [R1+0x920], R48 ;  /* 0x0009203001007387 */ /* 0x000fe80000100a00 */
[----:B------:R-:W-:-:S15]  /*29360*/  STL.64 [R1+0x928], R50 ;  /* 0x0009283201007387 */ /* 0x000fde0000100a00 */
[----:B------:R-:W-:-:S01]  /*29370*/  NOP ;  /* 0x0000000000007918 */ /* 0x000fc20000000000 */
[----:B------:R-:W-:Y:S04]  /*29380*/  STL.64 [R1+0x910], R8 ;  /* 0x0009100801007387 */ /* 0x000fe80000100a00 */
[----:B------:R-:W-:Y:S04]  /*29390*/  STL.64 [R1+0x918], R10 ;  /* 0x0009180a01007387 */ /* 0x000fe80000100a00 */
[----:B------:R-:W4:Y:S04]  /*293a0*/  LDL.LU R45, [R1+0x384] ;  /* 0x00038400012d7983 */ /* 0x000f280000300800 */
[----:B------:R-:W4:Y:S04]  /*293b0*/  LDL.LU R46, [R1+0x388] ;  /* 0x00038800012e7983 */ /* 0x000f280000300800 */
[----:B------:R-:W4:Y:S04]  /*293c0*/  LDL.LU R47, [R1+0x38c] ;  /* 0x00038c00012f7983 */ /* 0x000f280000300800 */
[----:B------:R-:W3:Y:S04]  /*293d0*/  LDL.LU R56, [R1+0x370] ;  /* 0x0003700001387983 */ /* 0x000ee80000300800 */
[----:B------:R-:W3:Y:S04]  /*293e0*/  LDL.LU R57, [R1+0x374] ;  /* 0x0003740001397983 */ /* 0x000ee80000300800 */
[----:B------:R-:W3:Y:S04]  /*293f0*/  LDL.LU R58, [R1+0x378] ;  /* 0x00037800013a7983 */ /* 0x000ee80000300800 */
[----:B------:R-:W3:Y:S04]  /*29400*/  LDL.LU R59, [R1+0x37c] ;  /* 0x00037c00013b7983 */ /* 0x000ee80000300800 */
[----:B------:R-:W2:Y:S01]  /*29410*/  LDSM.16.M88.4 R8, [R93+UR18+0x3400] ;  /* 0x003400125d08783b */ /* 0x000ea20008000200 */
[-C--:B------:R-:W-:Y:S06]  /*29420*/  HMMA.1688.F32.TF32 R184, R32, R108.reuse, R184 ;  /* 0x0000006c20b8723c */ /* 0x080fec00000810b8 */
[-C--:B------:R-:W-:Y:S06]  /*29430*/  HMMA.1688.F32.TF32 R188, R28, R108.reuse, R188 ;  /* 0x0000006c1cbc723c */ /* 0x080fec00000810bc */
[----:B------:R-:W-:Y:S06]  /*29440*/  HMMA.1688.F32.TF32 R192, R24, R108, R192 ;  /* 0x0000006c18c0723c */ /* 0x000fec00000810c0 */
[----:B--2---:R-:W-:Y:S06]  /*29450*/  HMMA.1688.F32.TF32 R16, R32, R8, R16 ;  /* 0x000000082010723c */ /* 0x004fec0000081010 */
[----:B------:R-:W-:-:S15]  /*29460*/  HMMA.1688.F32.TF32 R196, R20, R108, R196 ;  /* 0x0000006c14c4723c */ /* 0x000fde00000810c4 */
[----:B------:R-:W-:-:S03]  /*29470*/  NOP ;  /* 0x0000000000007918 */ /* 0x000fc60000000000 */
[----:B------:R-:W-:Y:S01]  /*29480*/  IMAD.MOV.U32 R109, RZ, RZ, R16 ;  /* 0x000000ffff6d7224 */ /* 0x000fe200078e0010 */
[----:B------:R-:W-:Y:S01]  /*29490*/  MOV R108, R17 ;  /* 0x00000011006c7202 */ /* 0x000fe20000000f00 */
[----:B------:R-:W2:Y:S01]  /*294a0*/  LDL.LU R16, [R1+0x50] ;  /* 0x0000500001107983 */ /* 0x000ea20000300800 */
[----:B------:R-:W-:Y:S02]  /*294b0*/  IMAD.MOV.U32 R5, RZ, RZ, R18 ;  /* 0x000000ffff057224 */ /* 0x000fe400078e0012 */
[----:B------:R-:W-:Y:S01]  /*294c0*/  IMAD.MOV.U32 R4, RZ, RZ, R19 ;  /* 0x000000ffff047224 */ /* 0x000fe200078e0013 */
        /* <DEDUP_REMOVED lines=10> */
[----:B------:R-:W2:Y:S01]  /*29570*/  LDL.LU R55, [R1+0x18c] ;  /* 0x00018c0001377983 */ /* 0x000ea20000300800 */
[----:B----4-:R-:W-:-:S15]  /*29580*/  HMMA.1688.F32.TF32 R44, R28, R8, R44 ;  /* 0x000000081c2c723c */ /* 0x010fde000008102c */
[----:B------:R-:W-:-:S09]  /*29590*/  NOP ;  /* 0x0000000000007918 */ /* 0x000fd20000000000 */
[----:B------:R-:W-:Y:S01]  /*295a0*/  IMAD.MOV.U32 R112, RZ, RZ, R44 ;  /* 0x000000ffff707224 */ /* 0x000fe200078e002c */
[----:B------:R-:W-:Y:S01]  /*295b0*/  MOV R113, R45 ;  /* 0x0000002d00717202 */ /* 0x000fe20000000f00 */
[----:B------:R-:W-:Y:S02]  /*295c0*/  IMAD.MOV.U32 R116, RZ, RZ, R46 ;  /* 0x000000ffff747224 */ /* 0x000fe400078e002e */
[----:B------:R-:W-:Y:S02]  /*295d0*/  IMAD.MOV.U32 R117, RZ, RZ, R47 ;  /* 0x000000ffff757224 */ /* 0x000fe400078e002f */
[-C--:B---3--:R-:W-:Y:S06]  /*295e0*/  HMMA.1688.F32.TF32 R44, R24, R8.reuse, R56 ;  /* 0x00000008182c723c */ /* 0x088fec0000081038 */
[----:B------:R-:W-:Y:S06]  /*295f0*/  HMMA.1688.F32.TF32 R56, R20, R8, R12 ;  /* 0x000000081438723c */ /* 0x000fec000008100c */
[-C--:B------:R-:W-:Y:S11]  /*29600*/  HMMA.1688.F32.TF32 R12, R240, R42.reuse, R64 ;  /* 0x0000002af00c723c */ /* 0x080ff60000081040 */
[----:B------:R-:W-:Y:S04]  /*29610*/  STL.64 [R1+0xf0], R44 ;  /* 0x0000f02c01007387 */ /* 0x000fe80000100a00 */
[----:B------:R1:W-:Y:S02]  /*29620*/  STL.64 [R1+0xf8], R46 ;  /* 0x0000f82e01007387 */ /* 0x0003e40000100a00 */
[----:B-1----:R-:W-:Y:S02]  /*29630*/  HMMA.1688.F32.TF32 R44, R232, R42, R60 ;  /* 0x0000002ae82c723c */ /* 0x002fe4000008103c */
[----:B------:R-:W-:Y:S04]  /*29640*/  STL.64 [R1+0x60], R56 ;  /* 0x0000603801007387 */ /* 0x000fe80000100a00 */
[----:B------:R-:W-:Y:S04]  /*29650*/  STL.64 [R1+0x68], R58 ;  /* 0x0000683a01007387 */ /* 0x000fe80000100a00 */
[----:B------:R-:W3:-:S13]  /*29660*/  LDL.LU R60, [R1+0x170] ;  /* 0x00017000013c7983 */ /* 0x000eda0000300800 */
[----:B------:R-:W-:Y:S04]  /*29670*/  STL.64 [R1+0x900], R44 ;  /* 0x0009002c01007387 */ /* 0x000fe80000100a00 */
[----:B------:R-:W-:Y:S04]  /*29680*/  STL.64 [R1+0x908], R46 ;  /* 0x0009082e01007387 */ /* 0x000fe80000100a00 */
[----:B------:R-:W-:Y:S04]  /*29690*/  STL.64 [R1+0x8f0], R12 ;  /* 0x0008f00c01007387 */ /* 0x000fe80000100a00 */
[----:B------:R1:W-:Y:S04]  /*296a0*/  STL.64 [R1+0x8f8], R14 ;  /* 0x0008f80e01007387 */ /* 0x0003e80000100a00 */
[----:B------:R-:W3:Y:S04]  /*296b0*/  LDL.LU R61, [R1+0x174] ;  /* 0x00017400013d7983 */ /* 0x000ee80000300800 */
[----:B------:R-:W3:Y:S01]  /*296c0*/  LDL.LU R62, [R1+0x178] ;  /* 0x00017800013e7983 */ /* 0x000ee20000300800 */
[-C--:B-1----:R-:W-:Y:S03]  /*296d0*/  HMMA.1688.F32.TF32 R12, R236, R42.reuse, R68 ;  /* 0x0000002aec0c723c */ /* 0x082fe60000081044 */
        /* <DEDUP_REMOVED lines=10> */
[----:B------:R-:W-:Y:S04]  /*29780*/  STL.64 [R1+0x8e0], R12 ;  /* 0x0008e00c01007387 */ /* 0x000fe80000100a00 */
[----:B------:R1:W-:Y:S04]  /*29790*/  STL.64 [R1+0x8e8], R14 ;  /* 0x0008e80e01007387 */ /* 0x0003e80000100a00 */
[----:B------:R-:W4:Y:S04]  /*297a0*/  LDL.LU R69, [R1+0x224] ;  /* 0x0002240001457983 */ /* 0x000f280000300800 */
[----:B------:R-:W4:Y:S04]  /*297b0*/  LDL.LU R70, [R1+0x228] ;  /* 0x0002280001467983 */ /* 0x000f280000300800 */
[----:B------:R-:W4:Y:S01]  /*297c0*/  LDL.LU R71, [R1+0x22c] ;  /* 0x00022c0001477983 */ /* 0x000f220000300800 */
[----:B-1----:R-:W-:Y:S03]  /*297d0*/  HMMA.1688.F32.TF32 R12, R244, R42, R72 ;  /* 0x0000002af40c723c */ /* 0x002fe60000081048 */
[----:B------:R-:W3:-:S15]  /*297e0*/  LDL.LU R56, [R1+0x40] ;  /* 0x0000400001387983 */ /* 0x000ede0000300800 */
[----:B------:R-:W-:-:S05]  /*297f0*/  NOP ;  /* 0x0000000000007918 */ /* 0x000fca0000000000 */
[----:B------:R-:W-:Y:S04]  /*29800*/  STL.64 [R1+0x8d0], R12 ;  /* 0x0008d00c01007387 */ /* 0x000fe80000100a00 */
[----:B------:R-:W-:Y:S04]  /*29810*/  STL.64 [R1+0x8d8], R14 ;  /* 0x0008d80e01007387 */ /* 0x000fe80000100a00 */
[----:B------:R-:W2:Y:S04]  /*29820*/  LDSM.16.M88.4 R12, [R93+UR18+0x3800] ;  /* 0x003800125d0c783b */ /* 0x000ea80008000200 */
[----:B------:R-:W3:Y:S04]  /*29830*/  LDL.LU R57, [R1+0x44] ;  /* 0x0000440001397983 */ /* 0x000ee80000300800 */
[----:B------:R-:W3:Y:S04]  /*29840*/  LDL.LU R58, [R1+0x48] ;  /* 0x00004800013a7983 */ /* 0x000ee80000300800 */
[----:B------:R-:W3:Y:S01]  /*29850*/  LDL.LU R59, [R1+0x4c] ;  /* 0x00004c00013b7983 */ /* 0x000ee20000300800 */
[-C--:B--2---:R-:W-:Y:S03]  /*29860*/  HMMA.1688.F32.TF32 R52, R28, R12.reuse, R52 ;  /* 0x0000000c1c34723c */ /* 0x084fe60000081034 */
[----:B------:R-:W-:Y:S03]  /*29870*/  STL [R1+0x1504], R14 ;  /* 0x0015040e01007387 */ /* 0x000fe60000100800 */
[-C--:B------:R-:W-:Y:S01]  /*29880*/  HMMA.1688.F32.TF32 R40, R24, R12.reuse, R48 ;  /* 0x0000000c1828723c */ /* 0x080fe20000081030 */
[----:B------:R1:W-:Y:S05]  /*29890*/  STL [R1+0x1500], R15 ;  /* 0x0015000f01007387 */ /* 0x0003ea0000100800 */
[-C--:B------:R-:W-:Y:S06]  /*298a0*/  HMMA.1688.F32.TF32 R16, R20, R12.reuse, R16 ;  /* 0x0000000c1410723c */ /* 0x080fec0000081010 */
[----:B----4-:R-:W-:Y:S06]  /*298b0*/  HMMA.1688.F32.TF32 R68, R32, R12, R68 ;  /* 0x0000000c2044723c */ /* 0x010fec0000081044 */
[----:B-1----:R-:W-:-:S15]  /*298c0*/  HMMA.1688.F32.TF32 R12, R232, R38, R76 ;  /* 0x00000026e80c723c */ /* 0x002fde000008104c */
[----:B------:R-:W-:-:S02]  /*298d0*/  NOP ;  /* 0x0000000000007918 */ /* 0x000fc40000000000 */
[----:B------:R-:W-:Y:S04]  /*298e0*/  STL.64 [R1+0x220], R68 ;  /* 0x0002204401007387 */ /* 0x000fe80000100a00 */
[----:B------:R-:W-:Y:S04]  /*298f0*/  STL.64 [R1+0x228], R70 ;  /* 0x0002284601007387 */ /* 0x000fe80000100a00 */
[----:B------:R-:W-:Y:S04]  /*29900*/  STL.64 [R1+0x180], R52 ;  /* 0x0001803401007387 */ /* 0x000fe80000100a00 */
[----:B------:R-:W-:Y:S04]  /*29910*/  STL.64 [R1+0x188], R54 ;  /* 0x0001883601007387 */ /* 0x000fe80000100a00 */
[----:B------:R-:W-:Y:S04]  /*29920*/  STL.64 [R1+0xe0], R40 ;  /* 0x0000e02801007387 */ /* 0x000fe80000100a00 */
[----:B------:R1:W-:Y:S04]  /*29930*/  STL.64 [R1+0xe8], R42 ;  /* 0x0000e82a01007387 */ /* 0x0003e80000100a00 */
[----:B------:R-:W-:Y:S04]  /*29940*/  STL.64 [R1+0x50], R16 ;  /* 0x0000501001007387 */ /* 0x000fe80000100a00 */
[----:B------:R2:W-:Y:S01]  /*29950*/  STL.64 [R1+0x58], R18 ;  /* 0x0000581201007387 */ /* 0x0005e20000100a00 */
[-C--:B-1----:R-:W-:Y:S03]  /*29960*/  HMMA.1688.F32.TF32 R40, R240, R38.reuse, R80 ;  /* 0x00000026f028723c */ /* 0x082fe60000081050 */
[----:B------:R-:W-:Y:S04]  /*29970*/  STL.64 [R1+0x7e0], R12 ;  /* 0x0007e00c01007387 */ /* 0x000fe80000100a00 */
[----:B------:R1:W-:Y:S01]  /*29980*/  STL.64 [R1+0x7e8], R14 ;  /* 0x0007e80e01007387 */ /* 0x0003e20000100a00 */
[-C--:B--2---:R-:W-:Y:S06]  /*29990*/  HMMA.1688.F32.TF32 R16, R236, R38.reuse, R84 ;  /* 0x00000026ec10723c */ /* 0x084fec0000081054 */
[----:B-1----:R-:W-:Y:S09]  /*299a0*/  HMMA.1688.F32.TF32 R12, R244, R38, R88 ;  /* 0x00000026f40c723c */ /* 0x002ff20000081058 */
[----:B------:R-:W-:Y:S04]  /*299b0*/  STL.64 [R1+0x7d0], R40 ;  /* 0x0007d02801007387 */ /* 0x000fe80000100a00 */
[----:B------:R-:W-:Y:S04]  /*299c0*/  STL.64 [R1+0x7d8], R42 ;  /* 0x0007d82a01007387 */ /* 0x000fe80000100a00 */
[----:B------:R-:W2:Y:S04]  /*299d0*/  LDL.LU R52, [R1+0x200] ;  /* 0x0002000001347983 */ /* 0x000ea80000300800 */
[----:B------:R-:W-:Y:S04]  /*299e0*/  STL.64 [R1+0x7b0], R16 ;  /* 0x0007b01001007387 */ /* 0x000fe80000100a00 */
[----:B------:R-:W-:Y:S04]  /*299f0*/  STL.64 [R1+0x7b8], R18 ;  /* 0x0007b81201007387 */ /* 0x000fe80000100a00 */
[----:B------:R-:W-:Y:S04]  /*29a00*/  STL.64 [R1+0x7a0], R12 ;  /* 0x0007a00c01007387 */ /* 0x000fe80000100a00 */
[----:B------:R-:W-:Y:S04]  /*29a10*/  STL.64 [R1+0x7a8], R14 ;  /* 0x0007a80e01007387 */ /* 0x000fe80000100a00 */
[----:B------:R-:W2:Y:S04]  /*29a20*/  LDL.LU R53, [R1+0x204] ;  /* 0x0002040001357983 */ /* 0x000ea80000300800 */
[----:B------:R-:W2:Y:S04]  /*29a30*/  LDL.LU R54, [R1+0x208] ;  /* 0x0002080001367983 */ /* 0x000ea80000300800 */
[----:B------:R-:W2:Y:S04]  /*29a40*/  LDL.LU R55, [R1+0x20c] ;  /* 0x00020c0001377983 */ /* 0x000ea80000300800 */
[----:B------:R-:W4:Y:S04]  /*29a50*/  LDL.LU R48, [R1+0x160] ;  /* 0x0001600001307983 */ /* 0x000f280000300800 */
[----:B------:R-:W4:Y:S04]  /*29a60*/  LDL.LU R49, [R1+0x164] ;  /* 0x0001640001317983 */ /* 0x000f280000300800 */
[----:B------:R-:W4:Y:S04]  /*29a70*/  LDL.LU R50, [R1+0x168] ;  /* 0x0001680001327983 */ /* 0x000f280000300800 */
[----:B------:R-:W4:Y:S04]  /*29a80*/  LDL.LU R51, [R1+0x16c] ;  /* 0x00016c0001337983 */ /* 0x000f280000300800 */
[----:B------:R-:W1:Y:S02]  /*29a90*/  LDSM.16.M88.4 R16, [R93+UR18+0x3c00] ;  /* 0x003c00125d10783b */ /* 0x000e640008000200 */
[-C--:B-1----:R-:W-:Y:S06]  /*29aa0*/  HMMA.1688.F32.TF32 R40, R32, R16.reuse, R64 ;  /* 0x000000102028723c */ /* 0x082fec0000081040 */
[-C--:B---3--:R-:W-:Y:S06]  /*29ab0*/  HMMA.1688.F32.TF32 R12, R28, R16.reuse, R60 ;  /* 0x000000101c0c723c */ /* 0x088fec000008103c */
[----:B------:R-:W-:Y:S01]  /*29ac0*/  HMMA.1688.F32.TF32 R36, R24, R16, R44 ;  /* 0x000000101824723c */ /* 0x000fe2000008102c */
[----:B------:R1:W-:Y:S04]  /*29ad0*/  STL [R1+0x150c], R18 ;  /* 0x00150c1201007387 */ /* 0x0003e80000100800 */
[----:B------:R3:W-:Y:S06]  /*29ae0*/  STL [R1+0x1508], R19 ;  /* 0x0015081301007387 */ /* 0x0007ec0000100800 */
[----:B------:R-:W-:Y:S04]  /*29af0*/  STL.64 [R1+0x210], R40 ;  /* 0x0002102801007387 */ /* 0x000fe80000100a00 */
[----:B------:R-:W-:Y:S04]  /*29b00*/  STL.64 [R1+0x218], R42 ;  /* 0x0002182a01007387 */ /* 0x000fe80000100a00 */
[----:B------:R-:W-:Y:S04]  /*29b10*/  STL.64 [R1+0x170], R12 ;  /* 0x0001700c01007387 */ /* 0x000fe80000100a00 */
[----:B------:R3:W-:Y:S01]  /*29b20*/  STL.64 [R1+0x178], R14 ;  /* 0x0001780e01007387 */ /* 0x0007e20000100a00 */
[----:B-1----:R-:W-:Y:S01]  /*29b30*/  IMAD.MOV.U32 R18, RZ, RZ, R36 ;  /* 0x000000ffff127224 */ /* 0x002fe200078e0024 */
[----:B---3--:R-:W-:Y:S01]  /*29b40*/  MOV R19, R37 ;  /* 0x0000002500137202 */ /* 0x008fe20000000f00 */
[----:B------:R-:W-:-:S02]  /*29b50*/  IMAD.MOV.U32 R14, RZ, RZ, R38 ;  /* 0x000000ffff0e7224 */ /* 0x000fc400078e0026 */
[----:B------:R-:W-:Y:S02]  /*29b60*/  IMAD.MOV.U32 R15, RZ, RZ, R39 ;  /* 0x000000ffff0f7224 */ /* 0x000fe400078e0027 */
[----:B------:R-:W-:Y:S03]  /*29b70*/  HMMA.1688.F32.TF32 R36, R20, R16, R56 ;  /* 0x000000101424723c */ /* 0x000fe60000081038 */
[----:B------:R-:W-:Y:S04]  /*29b80*/  STL [R1+0x151c], R15 ;  /* 0x00151c0f01007387 */ /* 0x000fe80000100800 */
[----:B------:R1:W-:Y:S04]  /*29b90*/  STL [R1+0x1518], R14 ;  /* 0x0015180e01007387 */ /* 0x0003e80000100800 */
[----:B------:R-:W-:Y:S04]  /*29ba0*/  STL [R1+0x1514], R19 ;  /* 0x0015141301007387 */ /* 0x000fe80000100800 */
[----:B------:R-:W-:Y:S01]  /*29bb0*/  STL [R1+0x1510], R18 ;  /* 0x0015101201007387 */ /* 0x000fe20000100800 */
[----:B-1----:R-:W-:Y:S07]  /*29bc0*/  HMMA.1688.F32.TF32 R12, R232, R94, R120 ;  /* 0x0000005ee80c723c */ /* 0x002fee0000081078 */
[----:B------:R1:W-:Y:S01]  /*29bd0*/  STL.64 [R1+0x40], R36 ;  /* 0x0000402401007387 */ /* 0x0003e20000100a00 */
[----:B------:R-:W-:Y:S01]  /*29be0*/  IMAD.MOV.U32 R17, RZ, RZ, R38 ;  /* 0x000000ffff117224 */ /* 0x000fe200078e0026 */
[----:B------:R-:W-:-:S02]  /*29bf0*/  MOV R16, R39 ;  /* 0x0000002700107202 */ /* 0x000fc40000000f00 */
[-C--:B-1----:R-:W-:Y:S03]  /*29c00*/  HMMA.1688.F32.TF32 R36, R240, R94.reuse, R124 ;  /* 0x0000005ef024723c */ /* 0x082fe6000008107c */
[----:B------:R-:W-:Y:S04]  /*29c10*/  STL [R1+0x1524], R16 ;  /* 0x0015241001007387 */ /* 0x000fe80000100800 */
[----:B------:R1:W-:Y:S05]  /*29c20*/  STL [R1+0x1520], R17 ;  /* 0x0015201101007387 */ /* 0x0003ea0000100800 */
[----:B------:R-:W-:Y:S04]  /*29c30*/  STL.64 [R1+0x8c0], R12 ;  /* 0x0008c00c01007387 */ /* 0x000fe80000100a00 */
[----:B------:R3:W-:Y:S07]  /*29c40*/  STL.64 [R1+0x8c8], R14 ;  /* 0x0008c80e01007387 */ /* 0x0007ee0000100a00 */
[----:B------:R-:W-:Y:S04]  /*29c50*/  STL.64 [R1+0x8b0], R36 ;  /* 0x0008b02401007387 */ /* 0x000fe80000100a00 */
[----:B------:R-:W-:Y:S04]  /*29c60*/  STL.64 [R1+0x8b8], R38 ;  /* 0x0008b82601007387 */ /* 0x000fe80000100a00 */
[----:B------:R-:W3:Y:S01]  /*29c70*/  LDSM.16.M88.4 R36, [R93+UR18+0x4000] ;  /* 0x004000125d24783b */ /* 0x000ee20008000200 */
[-C--:B-1----:R-:W-:Y:S06]  /*29c80*/  HMMA.1688.F32.TF32 R16, R236, R94.reuse, R128 ;  /* 0x0000005eec10723c */ /* 0x082fec0000081080 */
[----:B---3--:R-:W-:-:S15]  /*29c90*/  HMMA.1688.F32.TF32 R12, R244, R94, R132 ;  /* 0x0000005ef40c723c */ /* 0x008fde0000081084 */
[----:B------:R-:W-:-:S02]  /*29ca0*/  NOP ;  /* 0x0000000000007918 */ /* 0x000fc40000000000 */
[----:B------:R-:W-:Y:S04]  /*29cb0*/  STL.64 [R1+0x8a0], R16 ;  /* 0x0008a01001007387 */ /* 0x000fe80000100a00 */
[----:B------:R-:W-:Y:S04]  /*29cc0*/  STL.64 [R1+0x8a8], R18 ;  /* 0x0008a81201007387 */ /* 0x000fe80000100a00 */
[----:B------:R-:W-:Y:S04]  /*29cd0*/  STL [R1+0x152c], R38 ;  /* 0x00152c2601007387 */ /* 0x000fe80000100800 */
[----:B------:R-:W-:Y:S04]  /*29ce0*/  STL.64 [R1+0x890], R12 ;  /* 0x0008900c01007387 */ /* 0x000fe80000100a00 */
[----:B------:R1:W-:Y:S04]  /*29cf0*/  STL.64 [R1+0x898], R14 ;  /* 0x0008980e01007387 */ /* 0x0003e80000100a00 */
[----:B------:R3:W-:Y:S01]  /*29d00*/  STL [R1+0x1528], R39 ;  /* 0x0015282701007387 */ /* 0x0007e20000100800 */
[----:B--2---:R-:W-:-:S15]  /*29d10*/  HMMA.1688.F32.TF32 R40, R32, R36, R52 ;  /* 0x000000242028723c */ /* 0x004fde0000081034 */
[----:B------:R-:W-:-:S09]  /*29d20*/  NOP ;  /* 0x0000000000007918 */ /* 0x000fd20000000000 */
[----:B-1----:R-:W-:Y:S01]  /*29d30*/  IMAD.MOV.U32 R15, RZ, RZ, R40 ;  /* 0x000000ffff0f7224 */ /* 0x002fe200078e0028 */
[----:B------:R-:W-:Y:S01]  /*29d40*/  MOV R18, R43 ;  /* 0x0000002b00127202 */ /* 0x000fe20000000f00 */
[----:B------:R-:W-:Y:S02]  /*29d50*/  IMAD.MOV.U32 R14, RZ, RZ, R41 ;  /* 0x000000ffff0e7224 */ /* 0x000fe400078e0029 */
[----:B------:R-:W-:Y:S02]  /*29d60*/  IMAD.MOV.U32 R19, RZ, RZ, R42 ;  /* 0x000000ffff137224 */ /* 0x000fe400078e002a */
[----:B----4-:R-:W-:Y:S01]  /*29d70*/  HMMA.1688.F32.TF32 R40, R28, R36, R48 ;  /* 0x000000241c28723c */ /* 0x010fe20000081030 */
[----:B------:R1:W-:Y:S04]  /*29d80*/  STL [R1+0x1534], R14 ;  /* 0x0015340e01007387 */ /* 0x0003e80000100800 */
[----:B------:R2:W-:Y:S04]  /*29d90*/  STL [R1+0x1530], R15 ;  /* 0x0015300f01007387 */ /* 0x0005e80000100800 */
[----:B------:R-:W4:Y:S04]  /*29da0*/  LDL.LU R48, [R1+0x90] ;  /* 0x0000900001307983 */ /* 0x000f280000300800 */
[----:B------:R-:W4:Y:S04]  /*29db0*/  LDL.LU R49, [R1+0x94] ;  /* 0x0000940001317983 */ /* 0x000f280000300800 */
[----:B------:R-:W4:Y:S04]  /*29dc0*/  LDL.LU R50, [R1+0x98] ;  /* 0x0000980001327983 */ /* 0x000f280000300800 */
[----:B------:R-:W4:Y:S04]  /*29dd0*/  LDL.LU R51, [R1+0x9c] ;  /* 0x00009c0001337983 */ /* 0x000f280000300800 */
[----:B------:R-:W3:Y:S01]  /*29de0*/  LDL.LU R76, [R1+0xc0] ;  /* 0x0000c000014c7983 */ /* 0x000ee20000300800 */
[----:B------:R-:W-:-:S03]  /*29df0*/  IMAD.MOV.U32 R13, RZ, RZ, R40 ;  /* 0x000000ffff0d7224 */ /* 0x000fc600078e0028 */
[----:B------:R-:W3:Y:S01]  /*29e00*/  LDL.LU R77, [R1+0xc4] ;  /* 0x0000c400014d7983 */ /* 0x000ee20000300800 */
[----:B------:R-:W-:-:S03]  /*29e10*/  IMAD.MOV.U32 R12, RZ, RZ, R41 ;  /* 0x000000ffff0c7224 */ /* 0x000fc600078e0029 */
[----:B------:R-:W3:Y:S01]  /*29e20*/  LDL.LU R78, [R1+0xc8] ;  /* 0x0000c800014e7983 */ /* 0x000ee20000300800 */
[----:B------:R-:W-:-:S03]  /*29e30*/  IMAD.MOV.U32 R9, RZ, RZ, R42 ;  /* 0x000000ffff097224 */ /* 0x000fc600078e002a */
[----:B------:R-:W3:Y:S01]  /*29e40*/  LDL.LU R79, [R1+0xcc] ;  /* 0x0000cc00014f7983 */ /* 0x000ee20000300800 */
[----:B------:R-:W-:-:S03]  /*29e50*/  MOV R8, R43 ;  /* 0x0000002b00087202 */ /* 0x000fc60000000f00 */
[----:B------:R-:W2:Y:S04]  /*29e60*/  LDL.LU R40, [R1+0x30] ;  /* 0x0000300001287983 */ /* 0x000ea80000300800 */
[----:B------:R-:W2:Y:S04]  /*29e70*/  LDL.LU R41, [R1+0x34] ;  /* 0x0000340001297983 */ /* 0x000ea80000300800 */
[----:B------:R-:W2:Y:S04]  /*29e80*/  LDL.LU R42, [R1+0x38] ;  /* 0x00003800012a7983 */ /* 0x000ea80000300800 */
[----:B------:R-:W2:Y:S04]  /*29e90*/  LDL.LU R43, [R1+0x3c] ;  /* 0x00003c00012b7983 */ /* 0x000ea80000300800 */
        /* <DEDUP_REMOVED lines=28> */
[-C--:B------:R-:W-:Y:S06]  /*2a060*/  HMMA.1688.F32.TF32 R136, R32, R96.reuse, R136 ;  /* 0x000000602088723c */ /* 0x080fec0000081088 */
[-C--:B------:R-:W-:Y:S06]  /*2a070*/  HMMA.1688.F32.TF32 R140, R28, R96.reuse, R140 ;  /* 0x000000601c8c723c */ /* 0x080fec000008108c */
[-C--:B------:R-:W-:Y:S06]  /*2a080*/  HMMA.1688.F32.TF32 R144, R24, R96.reuse, R144 ;  /* 0x000000601890723c */ /* 0x080fec0000081090 */
[----:B------:R-:W-:-:S15]  /*2a090*/  HMMA.1688.F32.TF32 R148, R20, R96, R148 ;  /* 0x000000601494723c */ /* 0x000fde0000081094 */
[----:B------:R-:W-:-:S03]  /*2a0a0*/  NOP ;  /* 0x0000000000007918 */ /* 0x000fc60000000000 */
[----:B------:R-:W-:Y:S06]  /*2a0b0*/  HMMA.1688.F32.TF32 R80, R236, R98, R144 ;  /* 0x00000062ec50723c */ /* 0x000fec0000081090 */
[-C--:B---3--:R-:W-:Y:S06]  /*2a0c0*/  HMMA.1688.F32.TF32 R76, R24, R36.reuse, R76 ;  /* 0x00000024184c723c */ /* 0x088fec000008104c */
[----:B--2---:R-:W-:-:S15]  /*2a0d0*/  HMMA.1688.F32.TF32 R40, R20, R36, R40 ;  /* 0x000000241428723c */ /* 0x004fde0000081028 */
[----:B------:R-:W-:-:S03]  /*2a0e0*/  NOP ;  /* 0x0000000000007918 */ /* 0x000fc60000000000 */
[----:B------:R-:W-:Y:S01]  /*2a0f0*/  IMAD.MOV.U32 R38, RZ, RZ, R76 ;  /* 0x000000ffff267224 */ /* 0x000fe200078e004c */
[----:B------:R-:W-:Y:S01]  /*2a100*/  MOV R17, R79 ;  /* 0x0000004f00117202 */ /* 0x000fe20000000f00 */
[----:B------:R-:W-:Y:S02]  /*2a110*/  IMAD.MOV.U32 R39, RZ, RZ, R77 ;  /* 0x000000ffff277224 */ /* 0x000fe400078e004d */
[----:B------:R-:W-:Y:S02]  /*2a120*/  IMAD.MOV.U32 R16, RZ, RZ, R78 ;  /* 0x000000ffff107224 */ /* 0x000fe400078e004e */
[----:B------:R-:W-:Y:S01]  /*2a130*/  HMMA.1688.F32.TF32 R76, R232, R98, R136 ;  /* 0x00000062e84c723c */ /* 0x000fe20000081088 */
[----:B-1----:R-:W-:Y:S01]  /*2a140*/  IMAD.MOV.U32 R14, RZ, RZ, R40 ;  /* 0x000000ffff0e7224 */ /* 0x002fe200078e0028 */
[----:B------:R-:W-:Y:S01]  /*2a150*/  MOV R36, R43 ;  /* 0x0000002b00247202 */ /* 0x000fe20000000f00 */
[----:B------:R-:W-:Y:S02]  /*2a160*/  IMAD.MOV.U32 R15, RZ, RZ, R41 ;  /* 0x000000ffff0f7224 */ /* 0x000fe400078e0029 */
[----:B------:R-:W-:-:S02]  /*2a170*/  IMAD.MOV.U32 R37, RZ, RZ, R42 ;  /* 0x000000ffff257224 */ /* 0x000fc400078e002a */
[----:B------:R-:W-:-:S15]  /*2a180*/  HMMA.1688.F32.TF32 R40, R240, R98, R140 ;  /* 0x00000062f028723c */ /* 0x000fde000008108c */
[----:B------:R-:W-:-:S01]  /*2a190*/  NOP ;  /* 0x0000000000007918 */ /* 0x000fc20000000000 */
[----:B------:R-:W-:Y:S04]  /*2a1a0*/  STL.64 [R1+0x790], R76 ;  /* 0x0007904c01007387 */ /* 0x000fe80000100a00 */
[----:B------:R1:W-:Y:S04]  /*2a1b0*/  STL.64 [R1+0x798], R78 ;  /* 0x0007984e01007387 */ /* 0x0003e80000100a00 */
[----:B------:R-:W-:Y:S04]  /*2a1c0*/  STL.64 [R1+0x770], R40 ;  /* 0x0007702801007387 */ /* 0x000fe80000100a00 */
[----:B------:R-:W-:Y:S04]  /*2a1d0*/  STL.64 [R1+0x778], R42 ;  /* 0x0007782a01007387 */ /* 0x000fe80000100a00 */
[----:B------:R-:W4:Y:S01]  /*2a1e0*/  LDSM.16.M88.4 R40, [R93+UR18+0x4400] ;  /* 0x004400125d28783b */ /* 0x000f220008000200 */
[----:B-1----:R-:W-:Y:S03]  /*2a1f0*/  HMMA.1688.F32.TF32 R76, R244, R98, R148 ;  /* 0x00000062f44c723c */ /* 0x002fe60000081094 */
[----:B------:R-:W-:Y:S04]  /*2a200*/  STL.64 [R1+0x760], R80 ;  /* 0x0007605001007387 */ /* 0x000fe80000100a00 */
[----:B------:R-:W-:Y:S01]  /*2a210*/  STL.64 [R1+0x768], R82 ;  /* 0x0007685201007387 */ /* 0x000fe20000100a00 */
[-C--:B----4-:R-:W-:Y:S06]  /*2a220*/  HMMA.1688.F32.TF32 R72, R32, R40.reuse, R72 ;  /* 0x000000282048723c */ /* 0x090fec0000081048 */
[-C--:B------:R-:W-:Y:S06]  /*2a230*/  HMMA.1688.F32.TF32 R68, R28, R40.reuse, R68 ;  /* 0x000000281c44723c */ /* 0x080fec0000081044 */
[-C--:B------:R-:W-:Y:S01]  /*2a240*/  HMMA.1688.F32.TF32 R44, R24, R40.reuse, R44 ;  /* 0x00000028182c723c */ /* 0x080fe2000008102c */
[----:B------:R-:W-:Y:S04]  /*2a250*/  STL [R1+0x14e0], R42 ;  /* 0x0014e02a01007387 */ /* 0x000fe80000100800 */
[----:B------:R-:W-:Y:S04]  /*2a260*/  STL.64 [R1+0x740], R76 ;  /* 0x0007404c01007387 */ /* 0x000fe80000100a00 */
[----:B------:R-:W-:Y:S04]  /*2a270*/  STL.64 [R1+0x748], R78 ;  /* 0x0007484e01007387 */ /* 0x000fe80000100a00 */
[----:B------:R1:W-:Y:S04]  /*2a280*/  STL [R1+0x14dc], R43 ;  /* 0x0014dc2b01007387 */ /* 0x0003e80000100800 */
[----:B------:R-:W-:Y:S04]  /*2a290*/  STL.64 [R1+0x1f0], R72 ;  /* 0x0001f04801007387 */ /* 0x000fe80000100a00 */
[----:B------:R-:W-:Y:S01]  /*2a2a0*/  STL.64 [R1+0x1f8], R74 ;  /* 0x0001f84a01007387 */ /* 0x000fe20000100a00 */
[----:B-1----:R-:W-:Y:S03]  /*2a2b0*/  HMMA.1688.F32.TF32 R40, R20, R40, R56 ;  /* 0x000000281428723c */ /* 0x002fe60000081038 */
[----:B------:R-:W-:Y:S04]  /*2a2c0*/  STL.64 [R1+0x150], R68 ;  /* 0x0001504401007387 */ /* 0x000fe80000100a00 */
[----:B------:R-:W-:Y:S01]  /*2a2d0*/  STL.64 [R1+0x158], R70 ;  /* 0x0001584601007387 */ /* 0x000fe20000100a00 */
[-C--:B------:R-:W-:Y:S03]  /*2a2e0*/  HMMA.1688.F32.TF32 R56, R232, R102.reuse, R152 ;  /* 0x00000066e838723c */ /* 0x080fe60000081098 */
[----:B------:R-:W-:Y:S04]  /*2a2f0*/  STL.64 [R1+0xb0], R44 ;  /* 0x0000b02c01007387 */ /* 0x000fe80000100a00 */
[----:B------:R1:W-:Y:S02]  /*2a300*/  STL.64 [R1+0xb8], R46 ;  /* 0x0000b82e01007387 */ /* 0x0003e40000100a00 */
[-C--:B-1----:R-:W-:Y:S06]  /*2a310*/  HMMA.1688.F32.TF32 R44, R240, R102.reuse, R156 ;  /* 0x00000066f02c723c */ /* 0x082fec000008109c */
[----:B------:R-:W-:Y:S04]  /*2a320*/  STL.64 [R1+0x20], R40 ;  /* 0x0000202801007387 */ /* 0x000fe80000100a00 */
[----:B------:R-:W-:Y:S04]  /*2a330*/  STL.64 [R1+0x28], R42 ;  /* 0x0000282a01007387 */ /* 0x000fe80000100a00 */
[----:B------:R1:W-:Y:S04]  /*2a340*/  STL.64 [R1+0x720], R56 ;  /* 0x0007203801007387 */ /* 0x0003e80000100a00 */
[----:B------:R2:W-:Y:S04]  /*2a350*/  STL.64 [R1+0x728], R58 ;  /* 0x0007283a01007387 */ /* 0x0005e80000100a00 */
[----:B-1----:R-:W3:Y:S04]  /*2a360*/  LDL.LU R56, [R1+0x1d0] ;  /* 0x0001d00001387983 */ /* 0x002ee80000300800 */
[----:B------:R-:W-:Y:S04]  /*2a370*/  STL.64 [R1+0x710], R44 ;  /* 0x0007102c01007387 */ /* 0x000fe80000100a00 */
[----:B------:R-:W-:Y:S04]  /*2a380*/  STL.64 [R1+0x718], R46 ;  /* 0x0007182e01007387 */ /* 0x000fe80000100a00 */
[----:B------:R-:W1:Y:S01]  /*2a390*/  LDSM.16.M88.4 R44, [R93+UR18+0x4800] ;  /* 0x004800125d2c783b */ /* 0x000e620008000200 */
[-C--:B------:R-:W-:Y:S06]  /*2a3a0*/  HMMA.1688.F32.TF32 R40, R236, R102.reuse, R160 ;  /* 0x00000066ec28723c */ /* 0x080fec00000810a0 */
[----:B------:R-:W-:-:S15]  /*2a3b0*/  HMMA.1688.F32.TF32 R68, R244, R102, R164 ;  /* 0x00000066f444723c */ /* 0x000fde00000810a4 */
[----:B------:R-:W-:-:S02]  /*2a3c0*/  NOP ;  /* 0x0000000000007918 */ /* 0x000fc40000000000 */
[----:B------:R-:W-:Y:S04]  /*2a3d0*/  STL.64 [R1+0x700], R40 ;  /* 0x0007002801007387 */ /* 0x000fe80000100a00 */
[----:B------:R1:W-:Y:S04]  /*2a3e0*/  STL.64 [R1+0x708], R42 ;  /* 0x0007082a01007387 */ /* 0x0003e80000100a00 */
[----:B------:R-:W3:Y:S04]  /*2a3f0*/  LDL.LU R57, [R1+0x1d4] ;  /* 0x0001d40001397983 */ /* 0x000ee80000300800 */
[----:B--2---:R-:W3:Y:S01]  /*2a400*/  LDL.LU R58, [R1+0x1d8] ;  /* 0x0001d800013a7983 */ /* 0x004ee20000300800 */
[-C--:B-1----:R-:W-:Y:S03]  /*2a410*/  HMMA.1688.F32.TF32 R40, R32, R44.reuse, R64 ;  /* 0x0000002c2028723c */ /* 0x082fe60000081040 */
[----:B------:R-:W3:Y:S04]  /*2a420*/  LDL.LU R59, [R1+0x1dc] ;  /* 0x0001dc00013b7983 */ /* 0x000ee80000300800 */
[----:B------:R-:W-:Y:S01]  /*2a430*/  STL.64 [R1+0x6f0], R68 ;  /* 0x0006f04401007387 */ /* 0x000fe20000100a00 */
[-C--:B------:R-:W-:Y:S03]  /*2a440*/  HMMA.1688.F32.TF32 R60, R28, R44.reuse, R60 ;  /* 0x0000002c1c3c723c */ /* 0x080fe6000008103c */
[----:B------:R-:W-:Y:S03]  /*2a450*/  STL.64 [R1+0x6f8], R70 ;  /* 0x0006f84601007387 */ /* 0x000fe60000100a00 */
[-C--:B------:R-:W-:Y:S09]  /*2a460*/  HMMA.1688.F32.TF32 R52, R24, R44.reuse, R52 ;  /* 0x0000002c1834723c */ /* 0x080ff20000081034 */
[----:B------:R-:W-:Y:S04]  /*2a470*/  STL.64 [R1+0x1e0], R40 ;  /* 0x0001e02801007387 */ /* 0x000fe80000100a00 */
[----:B------:R1:W-:Y:S02]  /*2a480*/  STL.64 [R1+0x1e8], R42 ;  /* 0x0001e82a01007387 */ /* 0x0003e40000100a00 */
[----:B-1----:R-:W-:Y:S02]  /*2a490*/  HMMA.1688.F32.TF32 R40, R20, R44, R48 ;  /* 0x0000002c1428723c */ /* 0x002fe40000081030 */
[----:B------:R-:W-:Y:S04]  /*2a4a0*/  STL.64 [R1+0x140], R60 ;  /* 0x0001403c01007387 */ /* 0x000fe80000100a00 */
[----:B------:R-:W-:Y:S04]  /*2a4b0*/  STL.64 [R1+0x148], R62 ;  /* 0x0001483e01007387 */ /* 0x000fe80000100a00 */
[----:B------:R-:W-:Y:S04]  /*2a4c0*/  STL.64 [R1+0xa0], R52 ;  /* 0x0000a03401007387 */ /* 0x000fe80000100a00 */
[----:B------:R-:W-:Y:S09]  /*2a4d0*/  STL.64 [R1+0xa8], R54 ;  /* 0x0000a83601007387 */ /* 0x000ff20000100a00 */
[----:B------:R1:W-:Y:S01]  /*2a4e0*/  STL.64 [R1+0x10], R40 ;  /* 0x0000102801007387 */ /* 0x0003e20000100a00 */
[----:B------:R-:W-:-:S02]  /*2a4f0*/  IMAD.MOV.U32 R45, RZ, RZ, R42 ;  /* 0x000000ffff2d7224 */ /* 0x000fc400078e002a */
[----:B------:R-:W-:Y:S02]  /*2a500*/  IMAD.MOV.U32 R44, RZ, RZ, R43 ;  /* 0x000000ffff2c7224 */ /* 0x000fe400078e002b */
[-C--:B-1----:R-:W-:Y:S03]  /*2a510*/  HMMA.1688.F32.TF32 R40, R232, R106.reuse, R168 ;  /* 0x0000006ae828723c */ /* 0x082fe600000810a8 */
[----:B------:R-:W-:Y:S04]  /*2a520*/  STL [R1+0x14ec], R44 ;  /* 0x0014ec2c01007387 */ /* 0x000fe80000100800 */
[----:B------:R-:W-:Y:S01]  /*2a530*/  STL [R1+0x14e8], R45 ;  /* 0x0014e82d01007387 */ /* 0x000fe20000100800 */
[-C--:B------:R-:W-:Y:S03]  /*2a540*/  HMMA.1688.F32.TF32 R48, R240, R106.reuse, R172 ;  /* 0x0000006af030723c */ /* 0x080fe600000810ac */
[----:B------:R1:W-:Y:S03]  /*2a550*/  STL.64 [R1+0x14a0], R46 ;  /* 0x0014a02e01007387 */ /* 0x0003e60000100a00 */
[-C--:B-1----:R-:W-:Y:S09]  /*2a560*/  HMMA.1688.F32.TF32 R44, R236, R106.reuse, R176 ;  /* 0x0000006aec2c723c */ /* 0x082ff200000810b0 */
[----:B------:R-:W-:Y:S04]  /*2a570*/  STL.64 [R1+0x6e0], R40 ;  /* 0x0006e02801007387 */ /* 0x000fe80000100a00 */
[----:B------:R1:W-:Y:S02]  /*2a580*/  STL.64 [R1+0x6e8], R42 ;  /* 0x0006e82a01007387 */ /* 0x0003e40000100a00 */
[----:B-1----:R-:W-:Y:S02]  /*2a590*/  HMMA.1688.F32.TF32 R40, R244, R106, R180 ;  /* 0x0000006af428723c */ /* 0x002fe400000810b4 */
[----:B------:R-:W-:Y:S04]  /*2a5a0*/  STL.64 [R1+0x6c0], R48 ;  /* 0x0006c03001007387 */ /* 0x000fe80000100a00 */
[----:B------:R-:W-:Y:S04]  /*2a5b0*/  STL.64 [R1+0x6c8], R50 ;  /* 0x0006c83201007387 */ /* 0x000fe80000100a00 */
[----:B------:R-:W-:Y:S04]  /*2a5c0*/  STL.64 [R1+0x6b0], R44 ;  /* 0x0006b02c01007387 */ /* 0x000fe80000100a00 */
[----:B------:R-:W-:Y:S04]  /*2a5d0*/  STL.64 [R1+0x6b8], R46 ;  /* 0x0006b82e01007387 */ /* 0x000fe80000100a00 */
[----:B------:R-:W2:Y:S04]  /*2a5e0*/  LDL.LU R72, [R1+0x130] ;  /* 0x0001300001487983 */ /* 0x000ea80000300800 */
[----:B------:R-:W1:Y:S04]  /*2a5f0*/  LDSM.16.M88.4 R48, [R93+UR18+0x4c00] ;  /* 0x004c00125d30783b */ /* 0x000e680008000200 */
[----:B------:R-:W-:Y:S04]  /*2a600*/  STL.64 [R1+0x690], R40 ;  /* 0x0006902801007387 */ /* 0x000fe80000100a00 */
[----:B------:R3:W-:Y:S04]  /*2a610*/  STL.64 [R1+0x698], R42 ;  /* 0x0006982a01007387 */ /* 0x0007e80000100a00 */
        /* <DEDUP_REMOVED lines=11> */
[----:B-1----:R-:W-:Y:S04]  /*2a6d0*/  STL [R1+0x14e4], R50 ;  /* 0x0014e43201007387 */ /* 0x002fe80000100800 */
[----:B------:R-:W-:Y:S01]  /*2a6e0*/  STL [R1+0x14d8], R51 ;  /* 0x0014d83301007387 */ /* 0x000fe20000100800 */
[----:B---3--:R-:W-:Y:S03]  /*2a6f0*/  HMMA.1688.F32.TF32 R40, R32, R48, R56 ;  /* 0x000000302028723c */ /* 0x008fe60000081038 */
[----:B------:R-:W3:Y:S04]  /*2a700*/  LDL.LU R56, [R1+0x300] ;  /* 0x0003000001387983 */ /* 0x000ee80000300800 */
[----:B------:R-:W3:Y:S04]  /*2a710*/  LDL.LU R57, [R1+0x304] ;  /* 0x0003040001397983 */ /* 0x000ee80000300800 */
[----:B------:R-:W3:Y:S04]  /*2a720*/  LDL.LU R58, [R1+0x308] ;  /* 0x00030800013a7983 */ /* 0x000ee80000300800 */
[----:B------:R-:W3:Y:S04]  /*2a730*/  LDL.LU R59, [R1+0x30c] ;  /* 0x00030c00013b7983 */ /* 0x000ee80000300800 */
[----:B------:R-:W3:Y:S04]  /*2a740*/  LDL.LU R68, [R1+0x1c0] ;  /* 0x0001c00001447983 */ /* 0x000ee80000300800 */
[----:B------:R-:W3:Y:S01]  /*2a750*/  LDL.LU R69, [R1+0x1c4] ;  /* 0x0001c40001457983 */ /* 0x000ee20000300800 */
[----:B------:R-:W-:-:S03]  /*2a760*/  IMAD.MOV.U32 R46, RZ, RZ, R43 ;  /* 0x000000ffff2e7224 */ /* 0x000fc600078e002b */
[----:B------:R-:W3:Y:S01]  /*2a770*/  LDL.LU R70, [R1+0x1c8] ;  /* 0x0001c80001467983 */ /* 0x000ee20000300800 */
[----:B------:R-:W-:Y:S01]  /*2a780*/  MOV R248, R41 ;  /* 0x0000002900f87202 */ /* 0x000fe20000000f00 */
[----:B------:R-:W-:Y:S02]  /*2a790*/  IMAD.MOV.U32 R249, RZ, RZ, R40 ;  /* 0x000000fffff97224 */ /* 0x000fe400078e0028 */
[----:B------:R-:W3:Y:S01]  /*2a7a0*/  LDL.LU R71, [R1+0x1cc] ;  /* 0x0001cc0001477983 */ /* 0x000ee20000300800 */
[----:B------:R-:W-:-:S03]  /*2a7b0*/  IMAD.MOV.U32 R47, RZ, RZ, R42 ;  /* 0x000000ffff2f7224 */ /* 0x000fc600078e002a */
[----:B------:R-:W3:Y:S04]  /*2a7c0*/  LDL.LU R64, [R1+0x120] ;  /* 0x0001200001407983 */ /* 0x000ee80000300800 */
[----:B------:R-:W3:Y:S04]  /*2a7d0*/  LDL.LU R65, [R1+0x124] ;  /* 0x0001240001417983 */ /* 0x000ee80000300800 */
[----:B------:R-:W3:Y:S04]  /*2a7e0*/  LDL.LU R66, [R1+0x128] ;  /* 0x0001280001427983 */ /* 0x000ee80000300800 */
[----:B------:R-:W3:Y:S04]  /*2a7f0*/  LDL.LU R67, [R1+0x12c] ;  /* 0x00012c0001437983 */ /* 0x000ee80000300800 */
[----:B------:R1:W-:Y:S04]  /*2a800*/  STL [R1+0x14fc], R46 ;  /* 0x0014fc2e01007387 */ /* 0x0003e80000100800 */
[----:B------:R1:W-:Y:S04]  /*2a810*/  STL [R1+0x14f8], R248 ;  /* 0x0014f8f801007387 */ /* 0x0003e80000100800 */
[----:B------:R1:W-:Y:S04]  /*2a820*/  STL [R1+0x14f4], R249 ;  /* 0x0014f4f901007387 */ /* 0x0003e80000100800 */
[----:B------:R1:W-:Y:S01]  /*2a830*/  STL [R1+0x14f0], R47 ;  /* 0x0014f02f01007387 */ /* 0x0003e20000100800 */
[-C--:B--2---:R-:W-:Y:S06]  /*2a840*/  HMMA.1688.F32.TF32 R72, R28, R48.reuse, R72 ;  /* 0x000000301c48723c */ /* 0x084fec0000081048 */
[----:B----4-:R-:W-:-:S15]  /*2a850*/  HMMA.1688.F32.TF32 R60, R24, R48, R60 ;  /* 0x00000030183c723c */ /* 0x010fde000008103c */
[----:B------:R-:W-:-:S02]  /*2a860*/  NOP ;  /* 0x0000000000007918 */ /* 0x000fc40000000000 */
[----:B------:R-:W-:Y:S01]  /*2a870*/  STL [R1+0x130], R72 ;  /* 0x0001304801007387 */ /* 0x000fe20000100800 */
[----:B------:R-:W-:Y:S05]  /*2a880*/  HMMA.1688.F32.TF32 R52, R20, R48, R52 ;  /* 0x000000301434723c */ /* 0x000fea0000081034 */
[----:B------:R2:W-:Y:S04]  /*2a890*/  STL.64 [R1+0x90], R60 ;  /* 0x0000903c01007387 */ /* 0x0005e80000100a00 */
[----:B------:R-:W4:-:S15]  /*2a8a0*/  LDL R49, [R1+0x13bc] ;  /* 0x0013bc0001317983 */ /* 0x000f1e0000100800 */
[----:B-1----:R-:W-:Y:S01]  /*2a8b0*/  MOV R46, R52 ;  /* 0x00000034002e7202 */ /* 0x002fe20000000f00 */
[----:B------:R-:W-:Y:S02]  /*2a8c0*/  IMAD.MOV.U32 R248, RZ, RZ, R53 ;  /* 0x000000fffff87224 */ /* 0x000fe400078e0035 */
[----:B------:R-:W-:Y:S02]  /*2a8d0*/  IMAD.MOV.U32 R249, RZ, RZ, R54 ;  /* 0x000000fffff97224 */ /* 0x000fe400078e0036 */
[----:B------:R-:W-:Y:S02]  /*2a8e0*/  IMAD.MOV.U32 R47, RZ, RZ, R55 ;  /* 0x000000ffff2f7224 */ /* 0x000fe400078e0037 */
[----:B------:R-:W-:Y:S01]  /*2a8f0*/  HMMA.1688.F32.TF32 R52, R232, R110, R184 ;  /* 0x0000006ee834723c */ /* 0x000fe200000810b8 */
[----:B------:R-:W-:Y:S02]  /*2a900*/  IMAD.MOV.U32 R44, RZ, RZ, R62 ;  /* 0x000000ffff2c7224 */ /* 0x000fe400078e003e */
[----:B------:R-:W-:Y:S01]  /*2a910*/  IMAD.MOV.U32 R45, RZ, RZ, R63 ;  /* 0x000000ffff2d7224 */ /* 0x000fe200078e003f */
[----:B------:R-:W-:-:S02]  /*2a920*/  MOV R42, R74 ;  /* 0x0000004a002a7202 */ /* 0x000fc40000000f00 */
[----:B--2---:R-:W-:Y:S01]  /*2a930*/  HMMA.1688.F32.TF32 R60, R240, R110, R188 ;  /* 0x0000006ef03c723c */ /* 0x004fe200000810bc */
[----:B------:R-:W-:Y:S02]  /*2a940*/  IMAD.MOV.U32 R50, RZ, RZ, R73 ;  /* 0x000000ffff327224 */ /* 0x000fe400078e0049 */
[----:B------:R-:W-:-:S03]  /*2a950*/  IMAD.MOV.U32 R43, RZ, RZ, R75 ;  /* 0x000000ffff2b7224 */ /* 0x000fc600078e004b */
[-C--:B------:R-:W-:Y:S11]  /*2a960*/  HMMA.1688.F32.TF32 R72, R236, R110.reuse, R192 ;  /* 0x0000006eec48723c */ /* 0x080ff600000810c0 */
[----:B------:R-:W-:Y:S04]  /*2a970*/  STL.64 [R1+0x670], R52 ;  /* 0x0006703401007387 */ /* 0x000fe80000100a00 */
[----:B------:R1:W-:Y:S02]  /*2a980*/  STL.64 [R1+0x678], R54 ;  /* 0x0006783601007387 */ /* 0x0003e40000100a00 */
[----:B-1----:R-:W-:Y:S02]  /*2a990*/  HMMA.1688.F32.TF32 R52, R244, R110, R196 ;  /* 0x0000006ef434723c */ /* 0x002fe400000810c4 */
[----:B------:R1:W-:Y:S04]  /*2a9a0*/  STL.64 [R1+0x660], R60 ;  /* 0x0006603c01007387 */ /* 0x0003e80000100a00 */
[----:B------:R-:W-:Y:S04]  /*2a9b0*/  STL.64 [R1+0x668], R62 ;  /* 0x0006683e01007387 */ /* 0x000fe80000100a00 */
[----:B-1----:R-:W2:Y:S04]  /*2a9c0*/  LDL.LU R60, [R1+0x260] ;  /* 0x00026000013c7983 */ /* 0x002ea80000300800 */
[----:B------:R-:W-:Y:S04]  /*2a9d0*/  STL.64 [R1+0x650], R72 ;  /* 0x0006504801007387 */ /* 0x000fe80000100a00 */
[----:B------:R-:W-:Y:S05]  /*2a9e0*/  STL.64 [R1+0x658], R74 ;  /* 0x0006584a01007387 */ /* 0x000fea0000100a00 */
[----:B------:R-:W-:Y:S04]  /*2a9f0*/  STL.64 [R1+0x630], R52 ;  /* 0x0006303401007387 */ /* 0x000fe80000100a00 */
[----:B------:R-:W-:Y:S04]  /*2aa00*/  STL.64 [R1+0x638], R54 ;  /* 0x0006383601007387 */ /* 0x000fe80000100a00 */
[----:B------:R-:W2:Y:S04]  /*2aa10*/  LDL.LU R76, [R1+0x320] ;  /* 0x00032000014c7983 */ /* 0x000ea80000300800 */
[----:B------:R-:W2:Y:S04]  /*2aa20*/  LDL.LU R77, [R1+0x324] ;  /* 0x00032400014d7983 */ /* 0x000ea80000300800 */
[----:B------:R-:W2:Y:S04]  /*2aa30*/  LDL.LU R78, [R1+0x328] ;  /* 0x00032800014e7983 */ /* 0x000ea80000300800 */
[----:B------:R-:W2:Y:S04]  /*2aa40*/  LDL.LU R79, [R1+0x32c] ;  /* 0x00032c00014f7983 */ /* 0x000ea80000300800 */
[----:B----4-:R-:W3:Y:S04]  /*2aa50*/  LDSM.16.M88.4 R52, [R49+UR18+0x5000] ;  /* 0x005000123134783b */ /* 0x010ee80008000200 */
[----:B------:R-:W-:Y:S01]  /*2aa60*/  LDSM.16.M88.4 R84, [R49+UR18+0x5800] ;  /* 0x005800123154783b */ /* 0x000fe20008000200 */
[-C--:B---3--:R-:W-:Y:S06]  /*2aa70*/  HMMA.1688.F32.TF32 R68, R32, R52.reuse, R68 ;  /* 0x000000342044723c */ /* 0x088fec0000081044 */
[----:B------:R-:W-:-:S15]  /*2aa80*/  HMMA.1688.F32.TF32 R56, R24, R52, R56 ;  /* 0x000000341838723c */ /* 0x000fde0000081038 */
[----:B------:R-:W-:-:S03]  /*2aa90*/  NOP ;  /* 0x0000000000007918 */ /* 0x000fc60000000000 */
[----:B------:R-:W-:Y:S01]  /*2aaa0*/  IMAD.MOV.U32 R51, RZ, RZ, R68 ;  /* 0x000000ffff337224 */ /* 0x000fe200078e0044 */
[----:B------:R-:W-:Y:S01]  /*2aab0*/  MOV R48, R69 ;  /* 0x0000004500307202 */ /* 0x000fe20000000f00 */
[----:B------:R-:W3:Y:S01]  /*2aac0*/  LDL.LU R68, [R1+0x360] ;  /* 0x0003600001447983 */ /* 0x000ee20000300800 */
[----:B------:R-:W-:Y:S02]  /*2aad0*/  IMAD.MOV.U32 R41, RZ, RZ, R70 ;  /* 0x000000ffff297224 */ /* 0x000fe400078e0046 */
[----:B------:R-:W-:Y:S01]  /*2aae0*/  IMAD.MOV.U32 R40, RZ, RZ, R71 ;  /* 0x000000ffff287224 */ /* 0x000fe200078e0047 */
        /* <DEDUP_REMOVED lines=11> */
[----:B------:R-:W-:Y:S04]  /*2aba0*/  STL.64 [R1+0x13f0], R58 ;  /* 0x0013f03a01007387 */ /* 0x000fe80000100a00 */
        /* <DEDUP_REMOVED lines=9> */
[----:B------:R-:W-:Y:S01]  /*2ac40*/  MOV R61, R252 ;  /* 0x000000fc003d7202 */ /* 0x000fe20000000f00 */
[----:B------:R-:W-:-:S02]  /*2ac50*/  IMAD.MOV.U32 R62, RZ, RZ, R2 ;  /* 0x000000ffff3e7224 */ /* 0x000fc400078e0002 */
[----:B------:R-:W-:Y:S01]  /*2ac60*/  IMAD.MOV.U32 R63, RZ, RZ, R0 ;  /* 0x000000ffff3f7224 */ /* 0x000fe200078e0000 */
[-C--:B------:R-:W-:Y:S01]  /*2ac70*/  HMMA.1688.F32.TF32 R64, R28, R52.reuse, R64 ;  /* 0x000000341c40723c */ /* 0x080fe20000081040 */
[----:B------:R-:W4:Y:S04]  /*2ac80*/  LDL.LU R120, [R1+0x330] ;  /* 0x0003300001787983 */ /* 0x000f280000300800 */
[----:B------:R-:W4:Y:S01]  /*2ac90*/  LDL.LU R121, [R1+0x334] ;  /* 0x0003340001797983 */ /* 0x000f220000300800 */
[----:B--2---:R-:W-:Y:S03]  /*2aca0*/  HMMA.1688.F32.TF32 R60, R20, R52, R60 ;  /* 0x00000034143c723c */ /* 0x004fe6000008103c */
[----:B------:R-:W2:Y:S04]  /*2acb0*/  LDL.LU R122, [R1+0x338] ;  /* 0x00033800017a7983 */ /* 0x000ea80000300800 */
[----:B------:R-:W2:Y:S11]  /*2acc0*/  LDL.LU R123, [R1+0x33c] ;  /* 0x00033c00017b7983 */ /* 0x000eb60000300800 */
[----:B------:R-:W-:Y:S01]  /*2acd0*/  IMAD.MOV.U32 R3, RZ, RZ, R64 ;  /* 0x000000ffff037224 */ /* 0x000fe200078e0040 */
[----:B------:R-:W-:Y:S01]  /*2ace0*/  MOV R0, R65 ;  /* 0x0000004100007202 */ /* 0x000fe20000000f00 */
[----:B------:R-:W-:-:S03]  /*2acf0*/  IMAD.MOV.U32 R252, RZ, RZ, R66 ;  /* 0x000000fffffc7224 */ /* 0x000fc600078e0042 */
[----:B------:R-:W-:Y:S01]  /*2ad00*/  STL.64 [R1+0x1408], R62 ;  /* 0x0014083e01007387 */ /* 0x000fe20000100a00 */
[----:B------:R-:W-:-:S03]  /*2ad10*/  IMAD.MOV.U32 R2, RZ, RZ, R67 ;  /* 0x000000ffff027224 */ /* 0x000fc600078e0043 */
[----:B------:R-:W-:Y:S04]  /*2ad20*/  STL.64 [R1+0x1400], R60 ;  /* 0x0014003c01007387 */ /* 0x000fe80000100a00 */
[----:B------:R1:W-:Y:S04]  /*2ad30*/  STL.64 [R1+0x13f8], R54 ;  /* 0x0013f83601007387 */ /* 0x0003e80000100a00 */
[----:B------:R-:W1:Y:S02]  /*2ad40*/  LDSM.16.M88.4 R64, [R49+UR18+0x5400] ;  /* 0x005400123140783b */ /* 0x000e640008000200 */
[-C--:B-1----:R-:W-:Y:S06]  /*2ad50*/  HMMA.1688.F32.TF32 R52, R232, R114.reuse, R200 ;  /* 0x00000072e834723c */ /* 0x082fec00000810c8 */
[-C--:B------:R-:W-:Y:S06]  /*2ad60*/  HMMA.1688.F32.TF32 R60, R240, R114.reuse, R204 ;  /* 0x00000072f03c723c */ /* 0x080fec00000810cc */
[-C--:B------:R-:W-:Y:S11]  /*2ad70*/  HMMA.1688.F32.TF32 R56, R236, R114.reuse, R208 ;  /* 0x00000072ec38723c */ /* 0x080ff600000810d0 */
[----:B------:R-:W-:Y:S04]  /*2ad80*/  STL.64 [R1+0x620], R52 ;  /* 0x0006203401007387 */ /* 0x000fe80000100a00 */
[----:B------:R1:W-:Y:S02]  /*2ad90*/  STL.64 [R1+0x628], R54 ;  /* 0x0006283601007387 */ /* 0x0003e40000100a00 */
[----:B-1----:R-:W-:Y:S02]  /*2ada0*/  HMMA.1688.F32.TF32 R52, R244, R114, R212 ;  /* 0x00000072f434723c */ /* 0x002fe400000810d4 */
[----:B------:R-:W-:Y:S04]  /*2adb0*/  STL.64 [R1+0x560], R60 ;  /* 0x0005603c01007387 */ /* 0x000fe80000100a00 */
[----:B------:R-:W-:Y:S01]  /*2adc0*/  STL.64 [R1+0x568], R62 ;  /* 0x0005683e01007387 */ /* 0x000fe20000100a00 */
[----:B------:R-:W-:Y:S03]  /*2add0*/  HMMA.1688.F32.TF32 R76, R24, R64, R76 ;  /* 0x00000040184c723c */ /* 0x000fe6000008104c */
[----:B------:R-:W-:Y:S04]  /*2ade0*/  STL.64 [R1+0x550], R56 ;  /* 0x0005503801007387 */ /* 0x000fe80000100a00 */
[----:B------:R-:W-:Y:S09]  /*2adf0*/  STL.64 [R1+0x558], R58 ;  /* 0x0005583a01007387 */ /* 0x000ff20000100a00 */
[----:B------:R-:W-:Y:S04]  /*2ae00*/  STL.64 [R1+0x540], R52 ;  /* 0x0005403401007387 */ /* 0x000fe80000100a00 */
[----:B------:R1:W-:Y:S02]  /*2ae10*/  STL.64 [R1+0x548], R54 ;  /* 0x0005483601007387 */ /* 0x0003e40000100a00 */
[-C--:B-1----:R-:W-:Y:S06]  /*2ae20*/  HMMA.1688.F32.TF32 R52, R232, R118.reuse, R216 ;  /* 0x00000076e834723c */ /* 0x082fec00000810d8 */
[-C--:B------:R-:W-:Y:S06]  /*2ae30*/  HMMA.1688.F32.TF32 R60, R240, R118.reuse, R220 ;  /* 0x00000076f03c723c */ /* 0x080fec00000810dc */
[----:B------:R-:W-:Y:S01]  /*2ae40*/  HMMA.1688.F32.TF32 R56, R236, R118, R224 ;  /* 0x00000076ec38723c */ /* 0x000fe200000810e0 */
[----:B------:R-:W-:Y:S01]  /*2ae50*/  IMAD.MOV.U32 R140, RZ, RZ, R112 ;  /* 0x000000ffff8c7224 */ /* 0x000fe200078e0070 */
[----:B------:R-:W-:Y:S01]  /*2ae60*/  MOV R141, R113 ;  /* 0x00000071008d7202 */ /* 0x000fe20000000f00 */
[----:B------:R-:W-:-:S02]  /*2ae70*/  IMAD.MOV.U32 R142, RZ, RZ, R116 ;  /* 0x000000ffff8e7224 */ /* 0x000fc400078e0074 */
[----:B------:R-:W-:Y:S01]  /*2ae80*/  IMAD.MOV.U32 R143, RZ, RZ, R117 ;  /* 0x000000ffff8f7224 */ /* 0x000fe200078e0075 */
[-C--:B---3--:R-:W-:Y:S06]  /*2ae90*/  HMMA.1688.F32.TF32 R68, R32, R64.reuse, R68 ;  /* 0x000000402044723c */ /* 0x088fec0000081044 */
[-C--:B----4-:R-:W-:Y:S06]  /*2aea0*/  HMMA.1688.F32.TF32 R72, R28, R64.reuse, R72 ;  /* 0x000000401c48723c */ /* 0x090fec0000081048 */
[----:B------:R-:W-:Y:S11]  /*2aeb0*/  HMMA.1688.F32.TF32 R80, R20, R64, R80 ;  /* 0x000000401450723c */ /* 0x000ff60000081050 */
        /* <DEDUP_REMOVED lines=10> */
[----:B------:R1:W-:Y:S01]  /*2af60*/  STL.64 [R1+0x508], R54 ;  /* 0x0005083601007387 */ /* 0x0003e20000100a00 */
[-C--:B------:R-:W-:Y:S06]  /*2af70*/  HMMA.1688.F32.TF32 R88, R32, R84.reuse, R88 ;  /* 0x000000542058723c */ /* 0x080fec0000081058 */
[----:B------:R-:W-:Y:S06]  /*2af80*/  HMMA.1688.F32.TF32 R92, R28, R84, R124 ;  /* 0x000000541c5c723c */ /* 0x000fec000008107c */
[----:B-1----:R-:W-:Y:S01]  /*2af90*/  HMMA.1688.F32.TF32 R52, R244, R118, R228 ;  /* 0x00000076f434723c */ /* 0x002fe200000810e4 */
[----:B------:R-:W-:Y:S04]  /*2afa0*/  STL.64 [R1+0x4f0], R60 ;  /* 0x0004f03c01007387 */ /* 0x000fe80000100a00 */
[----:B------:R1:W-:Y:S04]  /*2afb0*/  STL.64 [R1+0x4f8], R62 ;  /* 0x0004f83e01007387 */ /* 0x0003e80000100a00 */
[----:B------:R-:W-:Y:S04]  /*2afc0*/  STL.64 [R1+0x4e0], R56 ;  /* 0x0004e03801007387 */ /* 0x000fe80000100a00 */
[----:B------:R3:W-:Y:S10]  /*2afd0*/  STL.64 [R1+0x4e8], R58 ;  /* 0x0004e83a01007387 */ /* 0x0007f40000100a00 */
[----:B------:R-:W-:Y:S04]  /*2afe0*/  STL.64 [R1+0x490], R52 ;  /* 0x0004903401007387 */ /* 0x000fe80000100a00 */
[----:B------:R-:W-:Y:S04]  /*2aff0*/  STL.64 [R1+0x498], R54 ;  /* 0x0004983601007387 */ /* 0x000fe80000100a00 */
[----:B------:R-:W-:Y:S04]  /*2b000*/  STL.64 [R1+0x1460], R90 ;  /* 0x0014605a01007387 */ /* 0x000fe80000100a00 */
[----:B------:R-:W-:Y:S04]  /*2b010*/  STL.64 [R1+0x1458], R88 ;  /* 0x0014585801007387 */ /* 0x000fe80000100a00 */
        /* <DEDUP_REMOVED lines=14> */
[----:B------:R-:W-:-:S03]  /*2b100*/  IMAD.MOV.U32 R148, RZ, RZ, R250 ;  /* 0x000000ffff947224 */ /* 0x000fc600078e00fa */
[----:B------:R-:W4:Y:S01]  /*2b110*/  LDL.LU R128, [R1+0x310] ;  /* 0x0003100001807983 */ /* 0x000f220000300800 */
[----:B------:R-:W-:-:S03]  /*2b120*/  MOV R149, R251 ;  /* 0x000000fb00957202 */ /* 0x000fc60000000f00 */
[----:B------:R-:W4:Y:S01]  /*2b130*/  LDL.LU R129, [R1+0x314] ;  /* 0x0003140001817983 */ /* 0x000f220000300800 */
[----:B------:R-:W-:-:S03]  /*2b140*/  IMAD.MOV.U32 R150, RZ, RZ, R105 ;  /* 0x000000ffff967224 */ /* 0x000fc600078e0069 */
[----:B------:R-:W4:Y:S01]  /*2b150*/  LDL.LU R130, [R1+0x318] ;  /* 0x0003180001827983 */ /* 0x000f220000300800 */
[----:B------:R-:W-:-:S03]  /*2b160*/  IMAD.MOV.U32 R151, RZ, RZ, R100 ;  /* 0x000000ffff977224 */ /* 0x000fc600078e0064 */
[----:B------:R-:W4:Y:S04]  /*2b170*/  LDL.LU R131, [R1+0x31c] ;  /* 0x00031c0001837983 */ /* 0x000f280000300800 */
[----:B------:R-:W2:Y:S04]  /*2b180*/  LDL.LU R250, [R1+0x157c] ;  /* 0x00157c0001fa7983 */ /* 0x000ea80000300800 */
[----:B------:R-:W3:Y:S04]  /*2b190*/  LDL.LU R251, [R1+0x1578] ;  /* 0x0015780001fb7983 */ /* 0x000ee80000300800 */
[----:B------:R-:W4:Y:S04]  /*2b1a0*/  LDL.LU R105, [R1+0x1574] ;  /* 0x0015740001697983 */ /* 0x000f280000300800 */
[----:B------:R-:W2:Y:S01]  /*2b1b0*/  LDL.LU R100, [R1+0x1570] ;  /* 0x0015700001647983 */ /* 0x000ea20000300800 */
[----:B------:R-:W-:Y:S01]  /*2b1c0*/  IMAD.MOV.U32 R152, RZ, RZ, R6 ;  /* 0x000000ffff987224 */ /* 0x000fe200078e0006 */
[----:B------:R-:W-:Y:S01]  /*2b1d0*/  MOV R153, R7 ;  /* 0x0000000700997202 */ /* 0x000fe20000000f00 */
[----:B------:R-:W-:Y:S01]  /*2b1e0*/  IMAD.MOV.U32 R154, RZ, RZ, R101 ;  /* 0x000000ffff9a7224 */ /* 0x000fe200078e0065 */
[----:B------:R-:W3:Y:S01]  /*2b1f0*/  LDL.LU R6, [R1+0x156c] ;  /* 0x00156c0001067983 */ /* 0x000ee20000300800 */
[----:B------:R-:W-:-:S03]  /*2b200*/  IMAD.MOV.U32 R155, RZ, RZ, R104 ;  /* 0x000000ffff9b7224 */ /* 0x000fc600078e0068 */
[----:B------:R-:W3:Y:S04]  /*2b210*/  LDL.LU R7, [R1+0x1568] ;  /* 0x0015680001077983 */ /* 0x000ee80000300800 */
[----:B------:R-:W3:Y:S04]  /*2b220*/  LDL.LU R101, [R1+0x1564] ;  /* 0x0015640001657983 */ /* 0x000ee80000300800 */
[----:B------:R-:W3:Y:S01]  /*2b230*/  LDL.LU R104, [R1+0x1560] ;  /* 0x0015600001687983 */ /* 0x000ee20000300800 */
[----:B----4-:R-:W-:-:S03]  /*2b240*/  IMAD.MOV.U32 R160, RZ, RZ, R105 ;  /* 0x000000ffffa07224 */ /* 0x010fc600078e0069 */
[----:B------:R-:W4:Y:S01]  /*2b250*/  LDL.LU R105, [R1+0x155c] ;  /* 0x00155c0001697983 */ /* 0x000f220000300800 */
[----:B--2---:R-:W-:-:S03]  /*2b260*/  MOV R161, R100 ;  /* 0x0000006400a17202 */ /* 0x004fc60000000f00 */
[----:B------:R-:W2:Y:S01]  /*2b270*/  LDL.LU R100, [R1+0x1558] ;  /* 0x0015580001647983 */ /* 0x000ea20000300800 */
[----:B---3--:R-:W-:Y:S02]  /*2b280*/  IMAD.MOV.U32 R162, RZ, RZ, R251 ;  /* 0x000000ffffa27224 */ /* 0x008fe400078e00fb */
[----:B------:R-:W-:Y:S01]  /*2b290*/  IMAD.MOV.U32 R163, RZ, RZ, R250 ;  /* 0x000000ffffa37224 */ /* 0x000fe200078e00fa */
[----:B------:R-:W3:Y:S04]  /*2b2a0*/  LDL.LU R251, [R1+0x1554] ;  /* 0x0015540001fb7983 */ /* 0x000ee80000300800 */
[----:B------:R-:W3:Y:S04]  /*2b2b0*/  LDL.LU R250, [R1+0x1550] ;  /* 0x0015500001fa7983 */ /* 0x000ee80000300800 */
[----:B------:R-:W3:Y:S04]  /*2b2c0*/  LDL.LU R164, [R1+0x420] ;  /* 0x0004200001a47983 */ /* 0x000ee80000300800 */
[----:B------:R-:W3:Y:S01]  /*2b2d0*/  LDL.LU R165, [R1+0x424] ;  /* 0x0004240001a57983 */ /* 0x000ee20000300800 */
[----:B------:R-:W-:-:S03]  /*2b2e0*/  IMAD.MOV.U32 R178, RZ, RZ, R104 ;  /* 0x000000ffffb27224 */ /* 0x000fc600078e0068 */
[----:B------:R-:W3:Y:S01]  /*2b2f0*/  LDL.LU R166, [R1+0x428] ;  /* 0x0004280001a67983 */ /* 0x000ee20000300800 */
[----:B------:R-:W-:-:S03]  /*2b300*/  IMAD.MOV.U32 R179, RZ, RZ, R101 ;  /* 0x000000ffffb37224 */ /* 0x000fc600078e0065 */
[----:B------:R-:W3:Y:S01]  /*2b310*/  LDL.LU R167, [R1+0x42c] ;  /* 0x00042c0001a77983 */ /* 0x000ee20000300800 */
[----:B----4-:R-:W-:Y:S01]  /*2b320*/  MOV R177, R105 ;  /* 0x0000006900b17202 */ /* 0x010fe20000000f00 */
[----:B--2---:R-:W-:Y:S02]  /*2b330*/  IMAD.MOV.U32 R176, RZ, RZ, R100 ;  /* 0x000000ffffb07224 */ /* 0x004fe400078e0064 */
[----:B------:R-:W2:Y:S04]  /*2b340*/  LDL.LU R100, [R1+0x154c] ;  /* 0x00154c0001647983 */ /* 0x000ea80000300800 */
[----:B------:R-:W1:Y:S04]  /*2b350*/  LDL.LU R105, [R1+0x1548] ;  /* 0x0015480001697983 */ /* 0x000e680000300800 */
[----:B------:R-:W1:Y:S04]  /*2b360*/  LDL.LU R104, [R1+0x1544] ;  /* 0x0015440001687983 */ /* 0x000e680000300800 */
[----:B------:R-:W4:Y:S01]  /*2b370*/  LDL.LU R101, [R1+0x1540] ;  /* 0x0015400001657983 */ /* 0x000f220000300800 */
[----:B---3--:R-:W-:Y:S01]  /*2b380*/  IMAD.MOV.U32 R182, RZ, RZ, R250 ;  /* 0x000000ffffb67224 */ /* 0x008fe200078e00fa */
[----:B------:R-:W-:-:S02]  /*2b390*/  MOV R183, R251 ;  /* 0x000000fb00b77202 */ /* 0x000fc40000000f00 */
[----:B------:R-:W3:Y:S04]  /*2b3a0*/  LDL.LU R180, [R1+0x110] ;  /* 0x0001100001b47983 */ /* 0x000ee80000300800 */
[----:B------:R-:W3:Y:S04]  /*2b3b0*/  LDL.LU R181, [R1+0x114] ;  /* 0x0001140001b57983 */ /* 0x000ee80000300800 */
[----:B------:R-:W1:Y:S04]  /*2b3c0*/  LDL.LU R250, [R1+0x153c] ;  /* 0x00153c0001fa7983 */ /* 0x000e680000300800 */
[----:B------:R-:W1:Y:S01]  /*2b3d0*/  LDL.LU R251, [R1+0x1538] ;  /* 0x0015380001fb7983 */ /* 0x000e620000300800 */
[----:B--2---:R-:W-:-:S03]  /*2b3e0*/  IMAD.MOV.U32 R107, RZ, RZ, R100 ;  /* 0x000000ffff6b7224 */ /* 0x004fc600078e0064 */
[----:B------:R-:W2:Y:S01]  /*2b3f0*/  LDL.LU R100, [R1+0x280] ;  /* 0x0002800001647983 */ /* 0x000ea20000300800 */
[----:B----4-:R-:W-:-:S03]  /*2b400*/  IMAD.MOV.U32 R106, RZ, RZ, R101 ;  /* 0x000000ffff6a7224 */ /* 0x010fc600078e0065 */
        /* <DEDUP_REMOVED lines=16> */
[----:B------:R-:W4:Y:S03]  /*2b510*/  LDL.LU R120, [R1+0x290] ;  /* 0x0002900001787983 */ /* 0x000f260000300800 */
[-C--:B-1----:R-:W-:Y:S01]  /*2b520*/  HMMA.1688.F32.TF32 R60, R240, R250.reuse, R104 ;  /* 0x000000faf03c723c */ /* 0x082fe20000081068 */
[----:B------:R-:W1:Y:S04]  /*2b530*/  LDSM.16.M88.4 R104, [R49+UR18+0x5c00] ;  /* 0x005c00123168783b */ /* 0x000e680008000200 */
        /* <DEDUP_REMOVED lines=8> */
[----:B------:R-:W-:Y:S01]  /*2b5c0*/  STL.64 [R1+0x1478], R96 ;  /* 0x0014786001007387 */ /* 0x000fe20000100a00 */
[----:B---3--:R-:W-:Y:S01]  /*2b5d0*/  HMMA.1688.F32.TF32 R56, R236, R250, R180 ;  /* 0x000000faec38723c */ /* 0x008fe200000810b4 */
[----:B------:R-:W-:Y:S01]  /*2b5e0*/  IMAD.MOV.U32 R144, RZ, RZ, R109 ;  /* 0x000000ffff907224 */ /* 0x000fe200078e006d */
[----:B------:R-:W-:Y:S01]  /*2b5f0*/  MOV R145, R108 ;  /* 0x0000006c00917202 */ /* 0x000fe20000000f00 */
[----:B------:R-:W-:-:S02]  /*2b600*/  IMAD.MOV.U32 R158, RZ, RZ, R113 ;  /* 0x000000ffff9e7224 */ /* 0x000fc400078e0071 */
[----:B------:R-:W-:Y:S01]  /*2b610*/  IMAD.MOV.U32 R159, RZ, RZ, R112 ;  /* 0x000000ffff9f7224 */ /* 0x000fe200078e0070 */
[----:B------:R-:W-:Y:S01]  /*2b620*/  MOV R157, R116 ;  /* 0x00000074009d7202 */ /* 0x000fe20000000f00 */
[----:B------:R-:W-:Y:S02]  /*2b630*/  IMAD.MOV.U32 R156, RZ, RZ, R117 ;  /* 0x000000ffff9c7224 */ /* 0x000fe400078e0075 */
[----:B-1----:R-:W-:Y:S01]  /*2b640*/  HMMA.1688.F32.TF32 R116, R24, R104, R164 ;  /* 0x000000681874723c */ /* 0x002fe200000810a4 */
[----:B------:R-:W-:Y:S02]  /*2b650*/  IMAD.MOV.U32 R146, RZ, RZ, R5 ;  /* 0x000000ffff927224 */ /* 0x000fe400078e0005 */
[----:B------:R-:W-:Y:S02]  /*2b660*/  IMAD.MOV.U32 R147, RZ, RZ, R4 ;  /* 0x000000ffff937224 */ /* 0x000fe400078e0004 */
[----:B------:R-:W-:Y:S01]  /*2b670*/  IMAD.MOV.U32 R192, RZ, RZ, R14 ;  /* 0x000000ffffc07224 */ /* 0x000fe200078e000e */
[----:B------:R-:W-:Y:S01]  /*2b680*/  MOV R193, R15 ;  /* 0x0000000f00c17202 */ /* 0x000fe20000000f00 */
[----:B--2---:R-:W-:Y:S06]  /*2b690*/  HMMA.1688.F32.TF32 R100, R20, R84, R100 ;  /* 0x000000541464723c */ /* 0x004fec0000081064 */
[----:B----4-:R-:W-:-:S15]  /*2b6a0*/  HMMA.1688.F32.TF32 R52, R232, R250, R184 ;  /* 0x000000fae834723c */ /* 0x010fde00000810b8 */
[----:B------:R-:W-:-:S02]  /*2b6b0*/  NOP ;  /* 0x0000000000007918 */ /* 0x000fc40000000000 */
[----:B------:R-:W-:Y:S04]  /*2b6c0*/  STL.64 [R1+0x1498], R102 ;  /* 0x0014986601007387 */ /* 0x000fe80000100a00 */
[----:B------:R-:W-:Y:S04]  /*2b6d0*/  STL.64 [R1+0x1490], R100 ;  /* 0x0014906401007387 */ /* 0x000fe80000100a00 */
[----:B------:R-:W-:Y:S04]  /*2b6e0*/  STL.64 [R1+0x1488], R86 ;  /* 0x0014885601007387 */ /* 0x000fe80000100a00 */
[----:B------:R-:W-:Y:S04]  /*2b6f0*/  STL.64 [R1+0x530], R52 ;  /* 0x0005303401007387 */ /* 0x000fe80000100a00 */
[----:B------:R1:W-:Y:S02]  /*2b700*/  STL.64 [R1+0x538], R54 ;  /* 0x0005383601007387 */ /* 0x0003e40000100a00 */
[----:B-1----:R-:W-:Y:S02]  /*2b710*/  HMMA.1688.F32.TF32 R52, R244, R250, R176 ;  /* 0x000000faf434723c */ /* 0x002fe400000810b0 */
[----:B------:R-:W-:Y:S04]  /*2b720*/  STL.64 [R1+0x520], R60 ;  /* 0x0005203c01007387 */ /* 0x000fe80000100a00 */
[----:B------:R-:W-:Y:S01]  /*2b730*/  STL.64 [R1+0x528], R62 ;  /* 0x0005283e01007387 */ /* 0x000fe20000100a00 */
[-C--:B------:R-:W-:Y:S03]  /*2b740*/  HMMA.1688.F32.TF32 R108, R32, R104.reuse, R172 ;  /* 0x00000068206c723c */ /* 0x080fe600000810ac */
[----:B------:R-:W-:Y:S03]  /*2b750*/  STL.64 [R1+0x510], R56 ;  /* 0x0005103801007387 */ /* 0x000fe60000100a00 */
[----:B------:R-:W-:Y:S01]  /*2b760*/  HMMA.1688.F32.TF32 R112, R28, R104, R168 ;  /* 0x000000681c70723c */ /* 0x000fe200000810a8 */
[----:B------:R-:W-:Y:S09]  /*2b770*/  STL.64 [R1+0x518], R58 ;  /* 0x0005183a01007387 */ /* 0x000ff20000100a00 */
[----:B------:R-:W-:Y:S04]  /*2b780*/  STL.64 [R1+0x4d0], R52 ;  /* 0x0004d03401007387 */ /* 0x000fe80000100a00 */
[----:B------:R1:W-:Y:S02]  /*2b790*/  STL.64 [R1+0x4d8], R54 ;  /* 0x0004d83601007387 */ /* 0x0003e40000100a00 */
[-C--:B-1----:R-:W-:Y:S02]  /*2b7a0*/  HMMA.1688.F32.TF32 R52, R232, R6.reuse, R160 ;  /* 0x00000006e834723c */ /* 0x082fe400000810a0 */
[----:B------:R-:W-:Y:S04]  /*2b7b0*/  STL.64 [R1+0x14b0], R110 ;  /* 0x0014b06e01007387 */ /* 0x000fe80000100a00 */
[----:B------:R-:W-:Y:S01]  /*2b7c0*/  STL.64 [R1+0x14a8], R108 ;  /* 0x0014a86c01007387 */ /* 0x000fe20000100a00 */
[-C--:B------:R-:W-:Y:S03]  /*2b7d0*/  HMMA.1688.F32.TF32 R60, R240, R6.reuse, R156 ;  /* 0x00000006f03c723c */ /* 0x080fe6000008109c */
[----:B------:R-:W-:Y:S04]  /*2b7e0*/  STL.64 [R1+0x14c0], R114 ;  /* 0x0014c07201007387 */ /* 0x000fe80000100a00 */
[----:B------:R-:W-:Y:S01]  /*2b7f0*/  STL.64 [R1+0x14b8], R112 ;  /* 0x0014b87001007387 */ /* 0x000fe20000100a00 */
[-C--:B------:R-:W-:Y:S03]  /*2b800*/  HMMA.1688.F32.TF32 R56, R236, R6.reuse, R152 ;  /* 0x00000006ec38723c */ /* 0x080fe60000081098 */
[----:B------:R-:W-:Y:S04]  /*2b810*/  STL.64 [R1+0x14d0], R118 ;  /* 0x0014d07601007387 */ /* 0x000fe80000100a00 */
[----:B------:R-:W-:Y:S04]  /*2b820*/  STL.64 [R1+0x14c8], R116 ;  /* 0x0014c87401007387 */ /* 0x000fe80000100a00 */
[----:B------:R-:W-:Y:S04]  /*2b830*/  STL.64 [R1+0x4c0], R52 ;  /* 0x0004c03401007387 */ /* 0x000fe80000100a00 */
[----:B------:R1:W-:Y:S02]  /*2b840*/  STL.64 [R1+0x4c8], R54 ;  /* 0x0004c83601007387 */ /* 0x0003e40000100a00 */
[----:B-1----:R-:W-:Y:S02]  /*2b850*/  HMMA.1688.F32.TF32 R52, R244, R6, R148 ;  /* 0x00000006f434723c */ /* 0x002fe40000081094 */
[----:B------:R-:W-:Y:S04]  /*2b860*/  STL.64 [R1+0x4b0], R60 ;  /* 0x0004b03c01007387 */ /* 0x000fe80000100a00 */
[----:B------:R-:W-:Y:S04]  /*2b870*/  STL.64 [R1+0x4b8], R62 ;  /* 0x0004b83e01007387 */ /* 0x000fe80000100a00 */
[----:B------:R-:W-:Y:S04]  /*2b880*/  STL.64 [R1+0x4a0], R56 ;  /* 0x0004a03801007387 */ /* 0x000fe80000100a00 */
[----:B------:R1:W-:Y:S01]  /*2b890*/  STL.64 [R1+0x4a8], R58 ;  /* 0x0004a83a01007387 */ /* 0x0003e20000100a00 */
[----:B------:R-:W-:Y:S01]  /*2b8a0*/  IMAD.MOV.U32 R196, RZ, RZ, R38 ;  /* 0x000000ffffc47224 */ /* 0x000fe200078e0026 */
[----:B------:R-:W-:Y:S01]  /*2b8b0*/  MOV R197, R39 ;  /* 0x0000002700c57202 */ /* 0x000fe20000000f00 */
[----:B------:R-:W-:Y:S01]  /*2b8c0*/  IMAD.MOV.U32 R198, RZ, RZ, R16 ;  /* 0x000000ffffc67224 */ /* 0x000fe200078e0010 */
[----:B------:R-:W2:Y:S05]  /*2b8d0*/  LDSM.16.M88.4 R4, [R49+UR18+0x6000] ;  /* 0x006000123104783b */ /* 0x000eaa0008000200 */
[----:B------:R-:W-:Y:S01]  /*2b8e0*/  STL.64 [R1+0x480], R52 ;  /* 0x0004803401007387 */ /* 0x000fe20000100a00 */
[-C--:B-1----:R-:W-:Y:S03]  /*2b8f0*/  HMMA.1688.F32.TF32 R56, R232, R10.reuse, R144 ;  /* 0x0000000ae838723c */ /* 0x082fe60000081090 */
[----:B------:R1:W-:Y:S03]  /*2b900*/  STL.64 [R1+0x488], R54 ;  /* 0x0004883601007387 */ /* 0x0003e60000100a00 */
[----:B-1----:R-:W-:-:S15]  /*2b910*/  HMMA.1688.F32.TF32 R52, R240, R10, R140 ;  /* 0x0000000af034723c */ /* 0x002fde000008108c */
[----:B------:R-:W-:-:S02]  /*2b920*/  NOP ;  /* 0x0000000000007918 */ /* 0x000fc40000000000 */
[----:B------:R-:W-:Y:S04]  /*2b930*/  STL.64 [R1+0x470], R56 ;  /* 0x0004703801007387 */ /* 0x000fe80000100a00 */
[----:B------:R-:W-:Y:S04]  /*2b940*/  STL.64 [R1+0x478], R58 ;  /* 0x0004783a01007387 */ /* 0x000fe80000100a00 */
[----:B------:R-:W3:Y:S04]  /*2b950*/  LDL.LU R14, [R1+0x1534] ;  /* 0x00153400010e7983 */ /* 0x000ee80000300800 */
[----:B------:R1:W-:Y:S04]  /*2b960*/  STL.64 [R1+0x460], R52 ;  /* 0x0004603401007387 */ /* 0x0003e80000100a00 */
[----:B------:R4:W-:Y:S04]  /*2b970*/  STL.64 [R1+0x468], R54 ;  /* 0x0004683601007387 */ /* 0x0009e80000100a00 */
[----:B------:R-:W2:Y:S01]  /*2b980*/  LDL.LU R15, [R1+0x1530] ;  /* 0x00153000010f7983 */ /* 0x000ea20000300800 */
[----:B------:R-:W-:-:S03]  /*2b990*/  IMAD.MOV.U32 R199, RZ, RZ, R17 ;  /* 0x000000ffffc77224 */ /* 0x000fc600078e0011 */
[----:B------:R-:W4:Y:S04]  /*2b9a0*/  LDL.LU R38, [R1+0x152c] ;  /* 0x00152c0001267983 */ /* 0x000f280000300800 */
[----:B------:R-:W4:Y:S01]  /*2b9b0*/  LDL.LU R39, [R1+0x1528] ;  /* 0x0015280001277983 */ /* 0x000f220000300800 */
[----:B------:R-:W-:-:S03]  /*2b9c0*/  IMAD.MOV.U32 R62, RZ, RZ, R19 ;  /* 0x000000ffff3e7224 */ /* 0x000fc600078e0013 */
[----:B------:R-:W4:Y:S01]  /*2b9d0*/  LDL.LU R16, [R1+0x1524] ;  /* 0x0015240001107983 */ /* 0x000f220000300800 */
[----:B------:R-:W-:-:S03]  /*2b9e0*/  IMAD.MOV.U32 R63, RZ, RZ, R18 ;  /* 0x000000ffff3f7224 */ /* 0x000fc600078e0012 */
[----:B------:R-:W4:Y:S01]  /*2b9f0*/  LDL.LU R17, [R1+0x1520] ;  /* 0x0015200001117983 */ /* 0x000f220000300800 */
[----:B---3--:R-:W-:Y:S01]  /*2ba00*/  MOV R61, R14 ;  /* 0x0000000e003d7202 */ /* 0x008fe20000000f00 */
[----:B--2---:R-:W-:Y:S02]  /*2ba10*/  IMAD.MOV.U32 R60, RZ, RZ, R15 ;  /* 0x000000ffff3c7224 */ /* 0x004fe400078e000f */
[----:B------:R-:W2:Y:S04]  /*2ba20*/  LDL.LU R15, [R1+0x151c] ;  /* 0x00151c00010f7983 */ /* 0x000ea80000300800 */
[----:B------:R-:W3:Y:S04]  /*2ba30*/  LDL.LU R14, [R1+0x1518] ;  /* 0x00151800010e7983 */ /* 0x000ee80000300800 */
[----:B------:R-:W4:Y:S04]  /*2ba40*/  LDL.LU R19, [R1+0x1514] ;  /* 0x0015140001137983 */ /* 0x000f280000300800 */
[----:B------:R-:W2:Y:S04]  /*2ba50*/  LDL.LU R18, [R1+0x1510] ;  /* 0x0015100001127983 */ /* 0x000ea80000300800 */
        /* <DEDUP_REMOVED lines=12> */
[----:B-1----:R-:W3:Y:S04]  /*2bb20*/  LDL.LU R52, [R1+0x40] ;  /* 0x0000400001347983 */ /* 0x002ee80000300800 */
        /* <DEDUP_REMOVED lines=63> */
[----:B------:R-:W2:Y:S01]  /*2bf20*/  LDL.LU R165, [R1+0x644] ;  /* 0x0006440001a57983 */ /* 0x000ea20000300800 */
[----:B----4-:R-:W-:-:S03]  /*2bf30*/  IMAD.MOV.U32 R201, RZ, RZ, R19 ;  /* 0x000000ffffc97224 */ /* 0x010fc600078e0013 */
[----:B------:R-:W2:Y:S01]  /*2bf40*/  LDL.LU R166, [R1+0x648] ;  /* 0x0006480001a67983 */ /* 0x000ea20000300800 */
[----:B---3--:R-:W-:-:S03]  /*2bf50*/  IMAD.MOV.U32 R202, RZ, RZ, R14 ;  /* 0x000000ffffca7224 */ /* 0x008fc600078e000e */
[----:B------:R-:W2:Y:S01]  /*2bf60*/  LDL.LU R167, [R1+0x64c] ;  /* 0x00064c0001a77983 */ /* 0x000ea20000300800 */
[----:B------:R-:W-:-:S03]  /*2bf70*/  MOV R203, R15 ;  /* 0x0000000f00cb7202 */ /* 0x000fc60000000f00 */
[----:B------:R-:W3:Y:S04]  /*2bf80*/  LDL.LU R18, [R1+0x150c] ;  /* 0x00150c0001127983 */ /* 0x000ee80000300800 */
[----:B------:R-:W3:Y:S04]  /*2bf90*/  LDL.LU R19, [R1+0x1508] ;  /* 0x0015080001137983 */ /* 0x000ee80000300800 */
        /* <DEDUP_REMOVED lines=10> */
[----:B------:R-:W-:Y:S01]  /*2c040*/  IMAD.MOV.U32 R54, RZ, RZ, R17 ;  /* 0x000000ffff367224 */ /* 0x000fe200078e0011 */
[----:B------:R-:W-:Y:S01]  /*2c050*/  MOV R55, R16 ;  /* 0x0000001000377202 */ /* 0x000fe20000000f00 */
[----:B------:R-:W-:Y:S01]  /*2c060*/  IMAD.MOV.U32 R56, RZ, RZ, R13 ;  /* 0x000000ffff387224 */ /* 0x000fe200078e000d */
[----:B------:R-:W-:Y:S01]  /*2c070*/  MOV R59, R8 ;  /* 0x00000008003b7202 */ /* 0x000fe20000000f00 */
[----:B------:R-:W-:-:S02]  /*2c080*/  IMAD.MOV.U32 R57, RZ, RZ, R12 ;  /* 0x000000ffff397224 */ /* 0x000fc400078e000c */
[----:B------:R-:W-:Y:S02]  /*2c090*/  IMAD.MOV.U32 R58, RZ, RZ, R9 ;  /* 0x000000ffff3a7224 */ /* 0x000fe400078e0009 */
[----:B------:R-:W-:Y:S02]  /*2c0a0*/  IMAD.MOV.U32 R194, RZ, RZ, R37 ;  /* 0x000000ffffc27224 */ /* 0x000fe400078e0025 */
[----:B------:R-:W-:Y:S01]  /*2c0b0*/  IMAD.MOV.U32 R195, RZ, RZ, R36 ;  /* 0x000000ffffc37224 */ /* 0x000fe200078e0024 */
[-C--:B------:R-:W-:Y:S06]  /*2c0c0*/  HMMA.1688.F32.TF32 R84, R236, R10.reuse, R64 ;  /* 0x0000000aec54723c */ /* 0x080fec0000081040 */
[----:B------:R-:W-:Y:S01]  /*2c0d0*/  HMMA.1688.F32.TF32 R64, R244, R10, R80 ;  /* 0x0000000af440723c */ /* 0x000fe20000081050 */
[----:B------:R-:W1:-:S15]  /*2c0e0*/  LDSM.16.M88.4 R8, [R49+UR18+0x6400] ;  /* 0x006400123108783b */ /* 0x000e5e0008000200 */
[----:B------:R-:W-:-:S01]  /*2c0f0*/  NOP ;  /* 0x0000000000007918 */ /* 0x000fc20000000000 */
[----:B------:R-:W-:Y:S04]  /*2c100*/  STL.64 [R1+0x450], R84 ;  /* 0x0004505401007387 */ /* 0x000fe80000100a00 */
[----:B------:R-:W-:Y:S04]  /*2c110*/  STL.64 [R1+0x458], R86 ;  /* 0x0004585601007387 */ /* 0x000fe80000100a00 */
[----:B------:R-:W-:Y:S04]  /*2c120*/  STL.64 [R1+0x410], R64 ;  /* 0x0004104001007387 */ /* 0x000fe80000100a00 */
[----:B------:R4:W-:Y:S02]  /*2c130*/  STL.64 [R1+0x418], R66 ;  /* 0x0004184201007387 */ /* 0x0009e40000100a00 */
[-C--:B----4-:R-:W-:Y:S06]  /*2c140*/  HMMA.1688.F32.TF32 R64, R232, R14.reuse, R76 ;  /* 0x0000000ee840723c */ /* 0x090fec000008104c */
[-C--:B------:R-:W-:Y:S06]  /*2c150*/  HMMA.1688.F32.TF32 R72, R240, R14.reuse, R72 ;  /* 0x0000000ef048723c */ /* 0x080fec0000081048 */
[-C--:B------:R-:W-:Y:S11]  /*2c160*/  HMMA.1688.F32.TF32 R68, R236, R14.reuse, R68 ;  /* 0x0000000eec44723c */ /* 0x080ff60000081044 */
[----:B------:R-:W-:Y:S04]  /*2c170*/  STL.64 [R1+0x440], R64 ;  /* 0x0004404001007387 */ /* 0x000fe80000100a00 */
[----:B------:R4:W-:Y:S02]  /*2c180*/  STL.64 [R1+0x448], R66 ;  /* 0x0004484201007387 */ /* 0x0009e40000100a00 */
[----:B----4-:R-:W-:Y:S02]  /*2c190*/  HMMA.1688.F32.TF32 R64, R244, R14, R212 ;  /* 0x0000000ef440723c */ /* 0x010fe400000810d4 */
[----:B------:R-:W-:Y:S04]  /*2c1a0*/  STL.64 [R1+0x430], R72 ;  /* 0x0004304801007387 */ /* 0x000fe80000100a00 */
[----:B------:R3:W-:Y:S04]  /*2c1b0*/  STL.64 [R1+0x438], R74 ;  /* 0x0004384a01007387 */ /* 0x0007e80000100a00 */
[----:B------:R-:W-:Y:S04]  /*2c1c0*/  STL.64 [R1+0x420], R68 ;  /* 0x0004204401007387 */ /* 0x000fe80000100a00 */
[----:B------:R4:W-:Y:S01]  /*2c1d0*/  STL.64 [R1+0x428], R70 ;  /* 0x0004284601007387 */ /* 0x0009e20000100a00 */
[-C--:B---3--:R-:W-:Y:S06]  /*2c1e0*/  HMMA.1688.F32.TF32 R72, R232, R18.reuse, R208 ;  /* 0x00000012e848723c */ /* 0x088fec00000810d0 */
[-C--:B------:R-:W-:Y:S02]  /*2c1f0*/  HMMA.1688.F32.TF32 R52, R244, R18.reuse, R52 ;  /* 0x00000012f434723c */ /* 0x080fe40000081034 */
[----:B------:R-:W-:Y:S04]  /*2c200*/  STL.64 [R1+0x1b0], R64 ;  /* 0x0001b04001007387 */ /* 0x000fe80000100a00 */
[----:B------:R3:W-:Y:S01]  /*2c210*/  STL.64 [R1+0x1b8], R66 ;  /* 0x0001b84201007387 */ /* 0x0007e20000100a00 */
[----:B----4-:R-:W-:Y:S01]  /*2c220*/  HMMA.1688.F32.TF32 R68, R240, R18, R204 ;  /* 0x00000012f044723c */ /* 0x010fe200000810cc */
[----:B------:R-:W-:-:S02]  /*2c230*/  IMAD.MOV.U32 R76, RZ, RZ, R46 ;  /* 0x000000ffff4c7224 */ /* 0x000fc400078e002e */
[----:B------:R-:W-:Y:S02]  /*2c240*/  IMAD.MOV.U32 R77, RZ, RZ, R248 ;  /* 0x000000ffff4d7224 */ /* 0x000fe400078e00f8 */
[----:B------:R-:W-:Y:S01]  /*2c250*/  IMAD.MOV.U32 R78, RZ, RZ, R249 ;  /* 0x000000ffff4e7224 */ /* 0x000fe200078e00f9 */
[----:B------:R-:W-:Y:S01]  /*2c260*/  MOV R79, R47 ;  /* 0x0000002f004f7202 */ /* 0x000fe20000000f00 */
[----:B------:R-:W-:Y:S01]  /*2c270*/  IMAD.MOV.U32 R81, RZ, RZ, R50 ;  /* 0x000000ffff517224 */ /* 0x000fe200078e0032 */
[----:B------:R-:W4:Y:S01]  /*2c280*/  LDSM.16.M88.4 R12, [R49+UR18+0x6800] ;  /* 0x00680012310c783b */ /* 0x000f220008000200 */
[----:B---3--:R-:W-:Y:S03]  /*2c290*/  HMMA.1688.F32.TF32 R64, R236, R18, R200 ;  /* 0x00000012ec40723c */ /* 0x008fe600000810c8 */
[----:B------:R-:W-:Y:S04]  /*2c2a0*/  STL.64 [R1+0x400], R72 ;  /* 0x0004004801007387 */ /* 0x000fe80000100a00 */
[----:B------:R-:W-:Y:S01]  /*2c2b0*/  STL.64 [R1+0x408], R74 ;  /* 0x0004084a01007387 */ /* 0x000fe20000100a00 */
[----:B------:R-:W-:-:S02]  /*2c2c0*/  IMAD.MOV.U32 R82, RZ, RZ, R42 ;  /* 0x000000ffff527224 */ /* 0x000fc400078e002a */
[----:B------:R-:W-:Y:S01]  /*2c2d0*/  IMAD.MOV.U32 R83, RZ, RZ, R43 ;  /* 0x000000ffff537224 */ /* 0x000fe200078e002b */
[----:B------:R-:W3:Y:S04]  /*2c2e0*/  LDSM.16.M88.4 R16, [R49+UR18+0x6c00] ;  /* 0x006c00123110783b */ /* 0x000ee80008000200 */
[----:B------:R-:W-:Y:S04]  /*2c2f0*/  STL.64 [R1+0x3a0], R68 ;  /* 0x0003a04401007387 */ /* 0x000fe80000100a00 */
[----:B------:R-:W-:Y:S04]  /*2c300*/  STL.64 [R1+0x3a8], R70 ;  /* 0x0003a84601007387 */ /* 0x000fe80000100a00 */
[----:B------:R-:W-:Y:S04]  /*2c310*/  STL.64 [R1+0x350], R64 ;  /* 0x0003504001007387 */ /* 0x000fe80000100a00 */
[----:B------:R-:W-:Y:S04]  /*2c320*/  STL.64 [R1+0x358], R66 ;  /* 0x0003584201007387 */ /* 0x000fe80000100a00 */
[----:B------:R-:W-:Y:S04]  /*2c330*/  STL.64 [R1+0x1a0], R52 ;  /* 0x0001a03401007387 */ /* 0x000fe80000100a00 */
[----:B------:R1:W-:Y:S02]  /*2c340*/  STL.64 [R1+0x1a8], R54 ;  /* 0x0001a83601007387 */ /* 0x0003e40000100a00 */
[-C--:B-1----:R-:W-:Y:S06]  /*2c350*/  HMMA.1688.F32.TF32 R52, R232, R38.reuse, R60 ;  /* 0x00000026e834723c */ /* 0x082fec000008103c */
[-C--:B------:R-:W-:Y:S06]  /*2c360*/  HMMA.1688.F32.TF32 R60, R240, R38.reuse, R56 ;  /* 0x00000026f03c723c */ /* 0x080fec0000081038 */
[-C--:B------:R-:W-:Y:S11]  /*2c370*/  HMMA.1688.F32.TF32 R56, R236, R38.reuse, R196 ;  /* 0x00000026ec38723c */ /* 0x080ff600000810c4 */
[----:B------:R-:W-:Y:S04]  /*2c380*/  STL.64 [R1+0x3f0], R52 ;  /* 0x0003f03401007387 */ /* 0x000fe80000100a00 */
[----:B------:R1:W-:Y:S02]  /*2c390*/  STL.64 [R1+0x3f8], R54 ;  /* 0x0003f83601007387 */ /* 0x0003e40000100a00 */
[----:B-1----:R-:W-:Y:S02]  /*2c3a0*/  HMMA.1688.F32.TF32 R52, R244, R38, R192 ;  /* 0x00000026f434723c */ /* 0x002fe400000810c0 */
[----:B------:R-:W-:Y:S04]  /*2c3b0*/  STL.64 [R1+0x390], R60 ;  /* 0x0003903c01007387 */ /* 0x000fe80000100a00 */
[----:B------:R-:W-:Y:S04]  /*2c3c0*/  STL.64 [R1+0x398], R62 ;  /* 0x0003983e01007387 */ /* 0x000fe80000100a00 */
[----:B------:R-:W-:Y:S04]  /*2c3d0*/  STL.64 [R1+0x340], R56 ;  /* 0x0003403801007387 */ /* 0x000fe80000100a00 */
[----:B------:R-:W-:Y:S01]  /*2c3e0*/  STL.64 [R1+0x348], R58 ;  /* 0x0003483a01007387 */ /* 0x000fe20000100a00 */
[----:B------:R-:W-:-:S02]  /*2c3f0*/  IMAD.MOV.U32 R66, RZ, RZ, R44 ;  /* 0x000000ffff427224 */ /* 0x000fc400078e002c */
[----:B------:R-:W-:Y:S01]  /*2c400*/  IMAD.MOV.U32 R67, RZ, RZ, R45 ;  /* 0x000000ffff437224 */ /* 0x000fe200078e002d */
[----:B------:R-:W2:Y:S05]  /*2c410*/  LDSM.16.M88.4 R36, [R49+UR18+0x7000] ;  /* 0x007000123124783b */ /* 0x000eaa0008000200 */
[----:B------:R1:W-:Y:S04]  /*2c420*/  STL.64 [R1+0x110], R52 ;  /* 0x0001103401007387 */ /* 0x0003e80000100a00 */
[----:B------:R4:W-:Y:S04]  /*2c430*/  STL.64 [R1+0x118], R54 ;  /* 0x0001183601007387 */ /* 0x0009e80000100a00 */
[----:B-1----:R-:W2:Y:S04]  /*2c440*/  LDL.LU R52, [R1+0x680] ;  /* 0x0006800001347983 */ /* 0x002ea80000300800 */
[----:B------:R-:W2:Y:S04]  /*2c450*/  LDL.LU R53, [R1+0x684] ;  /* 0x0006840001357983 */ /* 0x000ea80000300800 */
[----:B----4-:R-:W4:Y:S04]  /*2c460*/  LDL.LU R54, [R1+0x688] ;  /* 0x0006880001367983 */ /* 0x010f280000300800 */
        /* <DEDUP_REMOVED lines=9> */
[----:B------:R-:W3:Y:S04]  /*2c500*/  LDL.LU R46, [R1+0x14fc] ;  /* 0x0014fc00012e7983 */ /* 0x000ee80000300800 */
[----:B------:R-:W2:Y:S04]  /*2c510*/  LDL.LU R248, [R1+0x14f8] ;  /* 0x0014f80001f87983 */ /* 0x000ea80000300800 */
[----:B------:R-:W4:Y:S04]  /*2c520*/  LDL.LU R249, [R1+0x14f4] ;  /* 0x0014f40001f97983 */ /* 0x000f280000300800 */
[----:B------:R-:W3:Y:S04]  /*2c530*/  LDL.LU R47, [R1+0x14f0] ;  /* 0x0014f000012f7983 */ /* 0x000ee80000300800 */
[----:B------:R-:W3:Y:S04]  /*2c540*/  LDL.LU R64, [R1+0x90] ;  /* 0x0000900001407983 */ /* 0x000ee80000300800 */
[----:B------:R-:W3:Y:S04]  /*2c550*/  LDL.LU R65, [R1+0x94] ;  /* 0x0000940001417983 */ /* 0x000ee80000300800 */
[----:B------:R-:W3:Y:S04]  /*2c560*/  LDL.LU R44, [R1+0x14ec] ;  /* 0x0014ec00012c7983 */ /* 0x000ee80000300800 */
[----:B------:R-:W3:Y:S01]  /*2c570*/  LDL.LU R45, [R1+0x14e8] ;  /* 0x0014e800012d7983 */ /* 0x000ee20000300800 */
[----:B--2---:R-:W-:-:S03]  /*2c580*/  MOV R89, R248 ;  /* 0x000000f800597202 */ /* 0x004fc60000000f00 */
        /* <DEDUP_REMOVED lines=55> */
[----:B---3--:R-:W-:-:S03]  /*2c900*/  MOV R95, R44 ;  /* 0x0000002c005f7202 */ /* 0x008fc60000000f00 */
[----:B------:R-:W3:Y:S01]  /*2c910*/  LDL.LU R200, [R1+0x590] ;  /* 0x0005900001c87983 */ /* 0x000ee20000300800 */
[----:B------:R-:W-:-:S03]  /*2c920*/  IMAD.MOV.U32 R94, RZ, RZ, R45 ;  /* 0x000000ffff5e7224 */ /* 0x000fc600078e002d */
[----:B------:R-:W3:Y:S01]  /*2c930*/  LDL.LU R201, [R1+0x594] ;  /* 0x0005940001c97983 */ /* 0x000ee20000300800 */
[----:B------:R-:W-:-:S03]  /*2c940*/  IMAD.MOV.U32 R91, RZ, RZ, R46 ;  /* 0x000000ffff5b7224 */ /* 0x000fc600078e002e */
[----:B------:R-:W3:Y:S01]  /*2c950*/  LDL.LU R202, [R1+0x598] ;  /* 0x0005980001ca7983 */ /* 0x000ee20000300800 */
[----:B------:R-:W-:-:S03]  /*2c960*/  IMAD.MOV.U32 R90, RZ, RZ, R47 ;  /* 0x000000ffff5a7224 */ /* 0x000fc600078e002f */
        /* <DEDUP_REMOVED lines=20> */
[----:B------:R-:W4:Y:S01]  /*2cab0*/  LDL.LU R43, [R1+0x14dc] ;  /* 0x0014dc00012b7983 */ /* 0x000f220000300800 */
[----:B------:R-:W-:-:S03]  /*2cac0*/  MOV R56, R51 ;  /* 0x0000003300387202 */ /* 0x000fc60000000f00 */
[----:B------:R-:W3:Y:S04]  /*2cad0*/  LDL.LU R72, [R1+0x880] ;  /* 0x0008800001487983 */ /* 0x000ee80000300800 */
[----:B------:R-:W3:Y:S04]  /*2cae0*/  LDL.LU R73, [R1+0x884] ;  /* 0x0008840001497983 */ /* 0x000ee80000300800 */
[----:B------:R-:W3:Y:S04]  /*2caf0*/  LDL.LU R74, [R1+0x888] ;  /* 0x00088800014a7983 */ /* 0x000ee80000300800 */
[----:B------:R-:W3:Y:S04]  /*2cb00*/  LDL.LU R75, [R1+0x88c] ;  /* 0x00088c00014b7983 */ /* 0x000ee80000300800 */
[----:B------:R-:W3:Y:S01]  /*2cb10*/  LDL.LU R51, [R1+0x14d8] ;  /* 0x0014d80001337983 */ /* 0x000ee20000300800 */
[----:B------:R-:W-:-:S02]  /*2cb20*/  IMAD.MOV.U32 R58, RZ, RZ, R41 ;  /* 0x000000ffff3a7224 */ /* 0x000fc400078e0029 */
[----:B------:R-:W-:Y:S01]  /*2cb30*/  IMAD.MOV.U32 R59, RZ, RZ, R40 ;  /* 0x000000ffff3b7224 */ /* 0x000fe200078e0028 */
[-C--:B----4-:R-:W-:Y:S06]  /*2cb40*/  HMMA.1688.F32.TF32 R116, R232, R42.reuse, R116 ;  /* 0x0000002ae874723c */ /* 0x090fec0000081074 */
[-C--:B--2---:R-:W-:Y:S06]  /*2cb50*/  HMMA.1688.F32.TF32 R112, R240, R42.reuse, R112 ;  /* 0x0000002af070723c */ /* 0x084fec0000081070 */
[-C--:B------:R-:W-:Y:S11]  /*2cb60*/  HMMA.1688.F32.TF32 R108, R236, R42.reuse, R108 ;  /* 0x0000002aec6c723c */ /* 0x080ff6000008106c */
[----:B------:R-:W-:Y:S04]  /*2cb70*/  STL.64 [R1+0x3e0], R116 ;  /* 0x0003e07401007387 */ /* 0x000fe80000100a00 */
[----:B------:R1:W-:Y:S01]  /*2cb80*/  STL.64 [R1+0x3e8], R118 ;  /* 0x0003e87601007387 */ /* 0x0003e20000100a00 */
[----:B---3--:R-:W-:Y:S03]  /*2cb90*/  HMMA.1688.F32.TF32 R40, R244, R42, R44 ;  /* 0x0000002af428723c */ /* 0x008fe6000008102c */
[----:B-1----:R-:W2:Y:S04]  /*2cba0*/  LDL.LU.64 R118, [R1+0x14d0] ;  /* 0x0014d00001767983 */ /* 0x002ea80000300a00 */
[----:B------:R-:W2:Y:S04]  /*2cbb0*/  LDL.LU.64 R116, [R1+0x14c8] ;  /* 0x0014c80001747983 */ /* 0x000ea80000300a00 */
[----:B------:R-:W-:Y:S04]  /*2cbc0*/  STL.64 [R1+0x380], R112 ;  /* 0x0003807001007387 */ /* 0x000fe80000100a00 */
[----:B------:R1:W-:Y:S04]  /*2cbd0*/  STL.64 [R1+0x388], R114 ;  /* 0x0003887201007387 */ /* 0x0003e80000100a00 */
[----:B-1----:R-:W3:Y:S04]  /*2cbe0*/  LDL.LU.64 R114, [R1+0x14c0] ;  /* 0x0014c00001727983 */ /* 0x002ee80000300a00 */
[----:B------:R-:W3:Y:S04]  /*2cbf0*/  LDL.LU.64 R112, [R1+0x14b8] ;  /* 0x0014b80001707983 */ /* 0x000ee80000300a00 */
[----:B------:R-:W-:Y:S04]  /*2cc00*/  STL.64 [R1+0x330], R108 ;  /* 0x0003306c01007387 */ /* 0x000fe80000100a00 */
[----:B------:R1:W-:Y:S04]  /*2cc10*/  STL.64 [R1+0x338], R110 ;  /* 0x0003386e01007387 */ /* 0x0003e80000100a00 */
[----:B-1----:R-:W4:Y:S04]  /*2cc20*/  LDL.LU.64 R110, [R1+0x14b0] ;  /* 0x0014b000016e7983 */ /* 0x002f280000300a00 */
[----:B------:R-:W4:Y:S04]  /*2cc30*/  LDL.LU.64 R108, [R1+0x14a8] ;  /* 0x0014a800016c7983 */ /* 0x000f280000300a00 */
[----:B------:R-:W2:Y:S04]  /*2cc40*/  LDL.LU.64 R46, [R1+0x14a0] ;  /* 0x0014a000012e7983 */ /* 0x000ea80000300a00 */
[----:B------:R-:W-:Y:S04]  /*2cc50*/  STL.64 [R1+0x100], R40 ;  /* 0x0001002801007387 */ /* 0x000fe80000100a00 */
[----:B------:R-:W-:Y:S01]  /*2cc60*/  STL.64 [R1+0x108], R42 ;  /* 0x0001082a01007387 */ /* 0x000fe20000100a00 */
[----:B------:R-:W-:Y:S01]  /*2cc70*/  IMAD.MOV.U32 R57, RZ, RZ, R48 ;  /* 0x000000ffff397224 */ /* 0x000fe200078e0030 */
[-C--:B------:R-:W-:Y:S02]  /*2cc80*/  HMMA.1688.F32.TF32 R88, R232, R50.reuse, R88 ;  /* 0x00000032e858723c */ /* 0x080fe40000081058 */
[----:B------:R-:W1:Y:S04]  /*2cc90*/  LDSM.16.M88.4 R40, [R49+UR18+0x7400] ;  /* 0x007400123128783b */ /* 0x000e680008000200 */
[-C--:B------:R-:W-:Y:S06]  /*2cca0*/  HMMA.1688.F32.TF32 R80, R240, R50.reuse, R80 ;  /* 0x00000032f050723c */ /* 0x080fec0000081050 */
[-C--:B------:R-:W-:Y:S06]  /*2ccb0*/  HMMA.1688.F32.TF32 R64, R236, R50.reuse, R64 ;  /* 0x00000032ec40723c */ /* 0x080fec0000081040 */
[----:B------:R-:W-:Y:S06]  /*2ccc0*/  HMMA.1688.F32.TF32 R76, R244, R50, R76 ;  /* 0x00000032f44c723c */ /* 0x000fec000008104c */
[C---:B------:R-:W-:Y:S06]  /*2ccd0*/  HMMA.1688.F32.TF32 R124, R32.reuse, R4, R124 ;  /* 0x00000004207c723c */ /* 0x040fec000008107c */
[C---:B------:R-:W-:Y:S06]  /*2cce0*/  HMMA.1688.F32.TF32 R140, R32.reuse, R8, R140 ;  /* 0x00000008208c723c */ /* 0x040fec000008108c */
[C---:B------:R-:W-:Y:S06]  /*2ccf0*/  HMMA.1688.F32.TF32 R156, R32.reuse, R12, R156 ;  /* 0x0000000c209c723c */ /* 0x040fec000008109c */
[C---:B------:R-:W-:Y:S06]  /*2cd00*/  HMMA.1688.F32.TF32 R172, R32.reuse, R16, R172 ;  /* 0x0000001020ac723c */ /* 0x040fec00000810ac */
[C---:B------:R-:W-:Y:S06]  /*2cd10*/  HMMA.1688.F32.TF32 R188, R32.reuse, R36, R188 ;  /* 0x0000002420bc723c */ /* 0x040fec00000810bc */
[----:B-1----:R-:W-:Y:S06]  /*2cd20*/  HMMA.1688.F32.TF32 R204, R32, R40, R204 ;  /* 0x0000002820cc723c */ /* 0x002fec00000810cc */
[C---:B------:R-:W-:Y:S06]  /*2cd30*/  HMMA.1688.F32.TF32 R132, R24.reuse, R4, R132 ;  /* 0x000000041884723c */ /* 0x040fec0000081084 */
[C---:B------:R-:W-:Y:S06]  /*2cd40*/  HMMA.1688.F32.TF32 R148, R24.reuse, R8, R148 ;  /* 0x000000081894723c */ /* 0x040fec0000081094 */
[C---:B------:R-:W-:Y:S06]  /*2cd50*/  HMMA.1688.F32.TF32 R164, R24.reuse, R12, R164 ;  /* 0x0000000c18a4723c */ /* 0x040fec00000810a4 */
[C---:B------:R-:W-:Y:S06]  /*2cd60*/  HMMA.1688.F32.TF32 R180, R24.reuse, R16, R180 ;  /* 0x0000001018b4723c */ /* 0x040fec00000810b4 */
[C---:B------:R-:W-:Y:S06]  /*2cd70*/  HMMA.1688.F32.TF32 R196, R24.reuse, R36, R196 ;  /* 0x0000002418c4723c */ /* 0x040fec00000810c4 */
[----:B------:R-:W-:Y:S06]  /*2cd80*/  HMMA.1688.F32.TF32 R212, R24, R40, R212 ;  /* 0x0000002818d4723c */ /* 0x000fec00000810d4 */
        /* <DEDUP_REMOVED lines=11> */
[C---:B------:R-:W-:Y:S06]  /*2ce40*/  HMMA.1688.F32.TF32 R200, R20.reuse, R36, R200 ;  /* 0x0000002414c8723c */ /* 0x040fec00000810c8 */
[----:B------:R-:W-:Y:S06]  /*2ce50*/  HMMA.1688.F32.TF32 R216, R20, R40, R216 ;  /* 0x0000002814d8723c */ /* 0x000fec00000810d8 */
[-C--:B--2---:R-:W-:Y:S06]  /*2ce60*/  HMMA.1688.F32.TF32 R100, R232, R46.reuse, R100 ;  /* 0x0000002ee864723c */ /* 0x084fec0000081064 */
[-C--:B------:R-:W-:Y:S06]  /*2ce70*/  HMMA.1688.F32.TF32 R84, R240, R46.reuse, R84 ;  /* 0x0000002ef054723c */ /* 0x080fec0000081054 */
[-C--:B------:R-:W-:Y:S06]  /*2ce80*/  HMMA.1688.F32.TF32 R96, R236, R46.reuse, R96 ;  /* 0x0000002eec60723c */ /* 0x080fec0000081060 */
[----:B------:R-:W-:Y:S05]  /*2ce90*/  HMMA.1688.F32.TF32 R44, R244, R46, R92 ;  /* 0x0000002ef42c723c */ /* 0x000fea000008105c */
[----:B------:R-:W-:Y:S04]  /*2cea0*/  STL.64 [R1+0x3d0], R100 ;  /* 0x0003d06401007387 */ /* 0x000fe80000100a00 */
[----:B------:R1:W-:Y:S04]  /*2ceb0*/  STL.64 [R1+0x3d8], R102 ;  /* 0x0003d86601007387 */ /* 0x0003e80000100a00 */
[----:B-1----:R-:W2:Y:S04]  /*2cec0*/  LDL.LU.64 R102, [R1+0x1498] ;  /* 0x0014980001667983 */ /* 0x002ea80000300a00 */
[----:B------:R-:W2:Y:S04]  /*2ced0*/  LDL.LU.64 R100, [R1+0x1490] ;  /* 0x0014900001647983 */ /* 0x000ea80000300a00 */
[----:B------:R-:W-:Y:S04]  /*2cee0*/  STL.64 [R1+0x370], R84 ;  /* 0x0003705401007387 */ /* 0x000fe80000100a00 */
[----:B------:R1:W-:Y:S04]  /*2cef0*/  STL.64 [R1+0x378], R86 ;  /* 0x0003785601007387 */ /* 0x0003e80000100a00 */
[----:B-1----:R-:W3:Y:S04]  /*2cf00*/  LDL.LU.64 R86, [R1+0x1488] ;  /* 0x0014880001567983 */ /* 0x002ee80000300a00 */
[----:B------:R-:W-:Y:S04]  /*2cf10*/  STL.64 [R1+0x320], R96 ;  /* 0x0003206001007387 */ /* 0x000fe80000100a00 */
[----:B------:R1:W-:Y:S04]  /*2cf20*/  STL.64 [R1+0x328], R98 ;  /* 0x0003286201007387 */ /* 0x0003e80000100a00 */
[----:B-1----:R-:W2:Y:S04]  /*2cf30*/  LDL.LU.64 R98, [R1+0x1480] ;  /* 0x0014800001627983 */ /* 0x002ea80000300a00 */
[----:B------:R-:W2:Y:S04]  /*2cf40*/  LDL.LU.64 R96, [R1+0x1478] ;  /* 0x0014780001607983 */ /* 0x000ea80000300a00 */
[----:B------:R-:W2:Y:S04]  /*2cf50*/  LDL.LU.64 R94, [R1+0x1470] ;  /* 0x00147000015e7983 */ /* 0x000ea80000300a00 */
[----:B------:R-:W2:Y:S04]  /*2cf60*/  LDL.LU.64 R92, [R1+0x1468] ;  /* 0x00146800015c7983 */ /* 0x000ea80000300a00 */
[----:B------:R-:W-:Y:S04]  /*2cf70*/  STL.64 [R1+0x80], R44 ;  /* 0x0000802c01007387 */ /* 0x000fe80000100a00 */
[----:B------:R-:W-:Y:S04]  /*2cf80*/  STL.64 [R1+0x88], R46 ;  /* 0x0000882e01007387 */ /* 0x000fe80000100a00 */
[----:B------:R-:W1:Y:S04]  /*2cf90*/  LDSM.16.M88.4 R44, [R49+UR18+0x7800] ;  /* 0x00780012312c783b */ /* 0x000e680008000200 */
[----:B------:R-:W4:Y:S04]  /*2cfa0*/  LDSM.16.M88.4 R48, [R49+UR18+0x7c00] ;  /* 0x007c00123130783b */ /* 0x000f280008000200 */
[----:B------:R-:W-:Y:S04]  /*2cfb0*/  STL.64 [R1+0x3c0], R88 ;  /* 0x0003c05801007387 */ /* 0x000fe80000100a00 */
[----:B------:R1:W-:Y:S04]  /*2cfc0*/  STL.64 [R1+0x3c8], R90 ;  /* 0x0003c85a01007387 */ /* 0x0003e80000100a00 */
[----:B-1----:R-:W3:Y:S04]  /*2cfd0*/  LDL.LU.64 R90, [R1+0x1460] ;  /* 0x00146000015a7983 */ /* 0x002ee80000300a00 */
[----:B------:R-:W3:Y:S04]  /*2cfe0*/  LDL.LU.64 R88, [R1+0x1458] ;  /* 0x0014580001587983 */ /* 0x000ee80000300a00 */
[----:B------:R-:W-:Y:S04]  /*2cff0*/  STL.64 [R1+0x360], R80 ;  /* 0x0003605001007387 */ /* 0x000fe80000100a00 */
[----:B------:R1:W-:Y:S01]  /*2d000*/  STL.64 [R1+0x368], R82 ;  /* 0x0003685201007387 */ /* 0x0003e20000100a00 */
[C---:B------:R-:W-:Y:S03]  /*2d010*/  HMMA.1688.F32.TF32 R220, R32.reuse, R44, R220 ;  /* 0x0000002c20dc723c */ /* 0x040fe600000810dc */
[----:B-1----:R-:W2:Y:S04]  /*2d020*/  LDL.LU.64 R82, [R1+0x1450] ;  /* 0x0014500001527983 */ /* 0x002ea80000300a00 */
[----:B------:R-:W2:Y:S04]  /*2d030*/  LDL.LU.64 R80, [R1+0x1448] ;  /* 0x0014480001507983 */ /* 0x000ea80000300a00 */
[----:B------:R-:W-:Y:S04]  /*2d040*/  STL.64 [R1+0x310], R64 ;  /* 0x0003104001007387 */ /* 0x000fe80000100a00 */
[----:B------:R1:W-:Y:S01]  /*2d050*/  STL.64 [R1+0x318], R66 ;  /* 0x0003184201007387 */ /* 0x0003e20000100a00 */
[----:B----4-:R-:W-:Y:S06]  /*2d060*/  HMMA.1688.F32.TF32 R32, R32, R48, R72 ;  /* 0x000000302020723c */ /* 0x010fec0000081048 */
[C---:B------:R-:W-:Y:S01]  /*2d070*/  HMMA.1688.F32.TF32 R228, R24.reuse, R44, R228 ;  /* 0x0000002c18e4723c */ /* 0x040fe200000810e4 */
[----:B-1----:R-:W4:Y:S04]  /*2d080*/  LDL.LU.64 R66, [R1+0x1440] ;  /* 0x0014400001427983 */ /* 0x002f280000300a00 */
[----:B------:R-:W-:Y:S04]  /*2d090*/  STL.64 [R1+0x190], R76 ;  /* 0x0001904c01007387 */ /* 0x000fe80000100a00 */
[----:B------:R1:W-:Y:S01]  /*2d0a0*/  STL.64 [R1+0x198], R78 ;  /* 0x0001984e01007387 */ /* 0x0003e20000100a00 */
[----:B------:R-:W-:Y:S06]  /*2d0b0*/  HMMA.1688.F32.TF32 R24, R24, R48, R68 ;  /* 0x000000301818723c */ /* 0x000fec0000081044 */
[C---:B------:R-:W-:Y:S01]  /*2d0c0*/  HMMA.1688.F32.TF32 R224, R28.reuse, R44, R224 ;  /* 0x0000002c1ce0723c */ /* 0x040fe200000810e0 */
[----:B-1----:R-:W2:Y:S04]  /*2d0d0*/  LDL.LU.64 R78, [R1+0x1438] ;  /* 0x00143800014e7983 */ /* 0x002ea80000300a00 */
[----:B------:R-:W2:Y:S01]  /*2d0e0*/  LDL.LU.64 R76, [R1+0x1430] ;  /* 0x00143000014c7983 */ /* 0x000ea20000300a00 */
[----:B------:R-:W-:Y:S03]  /*2d0f0*/  HMMA.1688.F32.TF32 R28, R28, R48, R60 ;  /* 0x000000301c1c723c */ /* 0x000fe6000008103c */
[----:B------:R-:W2:Y:S04]  /*2d100*/  LDL.LU.64 R74, [R1+0x1428] ;  /* 0x00142800014a7983 */ /* 0x000ea80000300a00 */
[----:B------:R-:W2:Y:S01]  /*2d110*/  LDL.LU.64 R72, [R1+0x1420] ;  /* 0x0014200001487983 */ /* 0x000ea20000300a00 */
[C---:B------:R-:W-:Y:S03]  /*2d120*/  HMMA.1688.F32.TF32 R248, R20.reuse, R44, R248 ;  /* 0x0000002c14f8723c */ /* 0x040fe600000810f8 */
[----:B------:R-:W4:Y:S04]  /*2d130*/  LDL.LU.64 R70, [R1+0x1418] ;  /* 0x0014180001467983 */ /* 0x000f280000300a00 */
[----:B------:R-:W4:Y:S01]  /*2d140*/  LDL.LU.64 R68, [R1+0x1410] ;  /* 0x0014100001447983 */ /* 0x000f220000300a00 */
[----:B------:R-:W-:Y:S03]  /*2d150*/  HMMA.1688.F32.TF32 R20, R20, R48, R52 ;  /* 0x000000301414723c */ /* 0x000fe60000081034 */
[----:B------:R-:W2:Y:S04]  /*2d160*/  LDL.LU.64 R62, [R1+0x1408] ;  /* 0x00140800013e7983 */ /* 0x000ea80000300a00 */
[----:B------:R-:W2:Y:S04]  /*2d170*/  LDL.LU.64 R60, [R1+0x1400] ;  /* 0x00140000013c7983 */ /* 0x000ea80000300a00 */
[----:B------:R-:W3:Y:S01]  /*2d180*/  LDL.LU.64 R54, [R1+0x13f8] ;  /* 0x0013f80001367983 */ /* 0x000ee20000300a00 */
[----:B------:R-:W-:-:S02]  /*2d190*/  UIMAD UR18, UR4, -0x20, UR6 ;  /* 0xffffffe0041278a4 */ /* 0x000fc4000f8e0206 */
[----:B------:R-:W-:Y:S02]  /*2d1a0*/  UIADD3 UR11, UR11, 0x1, URZ ;  /* 0x000000010b0b7890 */ /* 0x000fe4000fffe03f */
[----:B------:R-:W-:Y:S01]  /*2d1b0*/  UISETP.GE.AND UP0, UPT, UR4, UR17, UPT ;  /* 0x000000110400728c */ /* 0x000fe2000bf06270 */
[----:B------:R-:W-:Y:S01]  /*2d1c0*/  BAR.SYNC.DEFER_BLOCKING 0x0 ;  /* 0x0000000000007b1d */ /* 0x000fe20000010000 */
[----:B---3--:R-:W-:-:S15]  /*2d1d0*/  HMMA.1688.F32.TF32 R56, R232, R54, R56 ;  /* 0x00000036e838723c */ /* 0x008fde0000081038 */
[----:B------:R-:W-:-:S08]  /*2d1e0*/  NOP ;  /* 0x0000000000007918 */ /* 0x000fd00000000000 */
[----:B------:R-:W-:Y:S04]  /*2d1f0*/  STL.64 [R1+0xf0], R56 ;  /* 0x0000f03801007387 */ /* 0x000fe80000100a00 */
[----:B------:R1:W-:Y:S04]  /*2d200*/  STL.64 [R1+0xf8], R58 ;  /* 0x0000f83a01007387 */ /* 0x0003e80000100a00 */
[----:B-1----:R-:W3:Y:S04]  /*2d210*/  LDL.LU.64 R58, [R1+0x13f0] ;  /* 0x0013f000013a7983 */ /* 0x002ee80000300a00 */
[----:B------:R-:W3:Y:S01]  /*2d220*/  LDL.LU.64 R56, [R1+0x13e8] ;  /* 0x0013e80001387983 */ /* 0x000ee20000300a00 */
[C---:B----4-:R-:W-:Y:S06]  /*2d230*/  HMMA.1688.F32.TF32 R68, R232.reuse, R66, R68 ;  /* 0x00000042e844723c */ /* 0x050fec0000081044 */
[----:B------:R-:W-:-:S15]  /*2d240*/  HMMA.1688.F32.TF32 R88, R232, R86, R88 ;  /* 0x00000056e858723c */ /* 0x000fde0000081058 */
[----:B------:R-:W-:-:S02]  /*2d250*/  NOP ;  /* 0x0000000000007918 */ /* 0x000fc40000000000 */
[----:B------:R1:W-:Y:S04]  /*2d260*/  STL.64 [R1+0x3b0], R68 ;  /* 0x0003b04401007387 */ /* 0x0003e80000100a00 */
[----:B------:R4:W-:Y:S01]  /*2d270*/  STL.64 [R1+0x3b8], R70 ;  /* 0x0003b84601007387 */ /* 0x0009e20000100a00 */
[----:B-1----:R-:W-:Y:S01]  /*2d280*/  MOV R68, R3 ;  /* 0x0000000300447202 */ /* 0x002fe20000000f00 */
[----:B------:R-:W-:Y:S02]  /*2d290*/  IMAD.MOV.U32 R69, RZ, RZ, R0 ;  /* 0x000000ffff457224 */ /* 0x000fe400078e0000 */
[----:B------:R-:W5:Y:S01]  /*2d2a0*/  LDL.LU R3, [R1+0x13e4] ;  /* 0x0013e40001037983 */ /* 0x000f620000300800 */
[----:B----4-:R-:W-:-:S03]  /*2d2b0*/  IMAD.MOV.U32 R70, RZ, RZ, R252 ;  /* 0x000000ffff467224 */ /* 0x010fc600078e00fc */
[----:B------:R-:W5:Y:S01]  /*2d2c0*/  LDL.LU R0, [R1+0x13e0] ;  /* 0x0013e00001007983 */ /* 0x000f620000300800 */
[----:B------:R-:W-:-:S03]  /*2d2d0*/  IMAD.MOV.U32 R71, RZ, RZ, R2 ;  /* 0x000000ffff477224 */ /* 0x000fc600078e0002 */
[----:B------:R-:W5:Y:S04]  /*2d2e0*/  LDL.LU R252, [R1+0x13dc] ;  /* 0x0013dc0001fc7983 */ /* 0x000f680000300800 */
[----:B------:R-:W5:Y:S04]  /*2d2f0*/  LDL.LU R2, [R1+0x13d8] ;  /* 0x0013d80001027983 */ /* 0x000f680000300800 */
[----:B------:R-:W-:Y:S04]  /*2d300*/  STL.64 [R1+0x5a0], R88 ;  /* 0x0005a05801007387 */ /* 0x000fe80000100a00 */
[----:B------:R1:W-:Y:S02]  /*2d310*/  STL.64 [R1+0x5a8], R90 ;  /* 0x0005a85a01007387 */ /* 0x0003e40000100a00 */
[C---:B-1----:R-:W-:Y:S06]  /*2d320*/  HMMA.1688.F32.TF32 R88, R232.reuse, R106, R108 ;  /* 0x0000006ae858723c */ /* 0x042fec000008106c */
[----:B------:R-:W-:-:S15]  /*2d330*/  HMMA.1688.F32.TF32 R108, R232, R6, R124 ;  /* 0x00000006e86c723c */ /* 0x000fde000008107c */
[----:B------:R-:W-:-:S02]  /*2d340*/  NOP ;  /* 0x0000000000007918 */ /* 0x000fc40000000000 */
[----:B------:R-:W-:Y:S04]  /*2d350*/  STL.64 [R1+0x5e0], R88 ;  /* 0x0005e05801007387 */ /* 0x000fe80000100a00 */
[----:B------:R1:W-:Y:S02]  /*2d360*/  STL.64 [R1+0x5e8], R90 ;  /* 0x0005e85a01007387 */ /* 0x0003e40000100a00 */
[C---:B-1----:R-:W-:Y:S02]  /*2d370*/  HMMA.1688.F32.TF32 R88, R232.reuse, R10, R140 ;  /* 0x0000000ae858723c */ /* 0x042fe4000008108c */
[----:B------:R-:W-:Y:S04]  /*2d380*/  STL.64 [R1+0x640], R108 ;  /* 0x0006406c01007387 */ /* 0x000fe80000100a00 */
[----:B------:R1:W-:Y:S01]  /*2d390*/  STL.64 [R1+0x648], R110 ;  /* 0x0006486e01007387 */ /* 0x0003e20000100a00 */
[C---:B------:R-:W-:Y:S06]  /*2d3a0*/  HMMA.1688.F32.TF32 R124, R232.reuse, R14, R156 ;  /* 0x0000000ee87c723c */ /* 0x040fec000008109c */
[C---:B-1----:R-:W-:Y:S10]  /*2d3b0*/  HMMA.1688.F32.TF32 R108, R232.reuse, R18, R172 ;  /* 0x00000012e86c723c */ /* 0x042ff400000810ac */
[----:B------:R-:W-:Y:S04]  /*2d3c0*/  STL.64 [R1+0x750], R88 ;  /* 0x0007505801007387 */ /* 0x000fe80000100a00 */
[----:B------:R1:W-:Y:S02]  /*2d3d0*/  STL.64 [R1+0x758], R90 ;  /* 0x0007585a01007387 */ /* 0x0003e40000100a00 */
[C---:B-1----:R-:W-:Y:S02]  /*2d3e0*/  HMMA.1688.F32.TF32 R88, R232.reuse, R38, R188 ;  /* 0x00000026e858723c */ /* 0x042fe400000810bc */
[----:B------:R-:W-:Y:S04]  /*2d3f0*/  STL.64 [R1+0x7f0], R124 ;  /* 0x0007f07c01007387 */ /* 0x000fe80000100a00 */
[----:B------:R1:W-:Y:S04]  /*2d400*/  STL.64 [R1+0x7f8], R126 ;  /* 0x0007f87e01007387 */ /* 0x0003e80000100a00 */
[----:B------:R-:W-:Y:S04]  /*2d410*/  STL.64 [R1+0x820], R108 ;  /* 0x0008206c01007387 */ /* 0x000fe80000100a00 */
[----:B------:R4:W-:Y:S01]  /*2d420*/  STL.64 [R1+0x828], R110 ;  /* 0x0008286e01007387 */ /* 0x0009e20000100a00 */
[C---:B-1----:R-:W-:Y:S08]  /*2d430*/  HMMA.1688.F32.TF32 R124, R232.reuse, R42, R204 ;  /* 0x0000002ae87c723c */ /* 0x042ff000000810cc */
[----:B------:R-:W-:Y:S01]  /*2d440*/  STL.64 [R1+0x850], R88 ;  /* 0x0008505801007387 */ /* 0x000fe20000100a00 */
[C---:B----4-:R-:W-:Y:S03]  /*2d450*/  HMMA.1688.F32.TF32 R108, R232.reuse, R46, R220 ;  /* 0x0000002ee86c723c */ /* 0x050fe600000810dc */
[----:B------:R1:W-:Y:S03]  /*2d460*/  STL.64 [R1+0x858], R90 ;  /* 0x0008585a01007387 */ /* 0x0003e60000100a00 */
[----:B-1----:R-:W-:Y:S08]  /*2d470*/  HMMA.1688.F32.TF32 R88, R232, R50, R32 ;  /* 0x00000032e858723c */ /* 0x002ff00000081020 */
[----:B------:R-:W-:Y:S04]  /*2d480*/  STL.64 [R1+0x870], R124 ;  /* 0x0008707c01007387 */ /* 0x000fe80000100a00 */
[----:B------:R-:W-:Y:S05]  /*2d490*/  STL.64 [R1+0x878], R126 ;  /* 0x0008787e01007387 */ /* 0x000fea0000100a00 */
[----:B------:R-:W-:Y:S04]  /*2d4a0*/  STL.64 [R1+0x990], R108 ;  /* 0x0009906c01007387 */ /* 0x000fe80000100a00 */
[----:B------:R-:W-:Y:S04]  /*2d4b0*/  STL.64 [R1+0x998], R110 ;  /* 0x0009986e01007387 */ /* 0x000fe80000100a00 */
[----:B------:R-:W-:Y:S04]  /*2d4c0*/  STL.64 [R1+0x9a0], R88 ;  /* 0x0009a05801007387 */ /* 0x000fe80000100a00 */
[----:B------:R-:W-:Y:S01]  /*2d4d0*/  STL.64 [R1+0x9a8], R90 ;  /* 0x0009a85a01007387 */ /* 0x000fe20000100a00 */
[C---:B---3--:R-:W-:Y:S06]  /*2d4e0*/  HMMA.1688.F32.TF32 R32, R236.reuse, R54, R56 ;  /* 0x00000036ec20723c */ /* 0x048fec0000081038 */
[C---:B--2---:R-:W-:Y:S06]  /*2d4f0*/  HMMA.1688.F32.TF32 R56, R236.reuse, R66, R76 ;  /* 0x00000042ec38723c */ /* 0x044fec000008104c */
[C---:B------:R-:W-:Y:S11]  /*2d500*/  HMMA.1688.F32.TF32 R76, R236.reuse, R86, R96 ;  /* 0x00000056ec4c723c */ /* 0x040ff60000081060 */
        /* <DEDUP_REMOVED lines=9> */
[C---:B--2---:R-:W-:Y:S03]  /*2d5a0*/  HMMA.1688.F32.TF32 R76, R236.reuse, R10, R148 ;  /* 0x0000000aec4c723c */ /* 0x044fe60000081094 */
[----:B------:R1:W-:Y:S03]  /*2d5b0*/  STL.64 [R1+0x588], R34 ;  /* 0x0005882201007387 */ /* 0x0003e60000100a00 */
[C---:B-1----:R-:W-:Y:S08]  /*2d5c0*/  HMMA.1688.F32.TF32 R32, R236.reuse, R14, R164 ;  /* 0x0000000eec20723c */ /* 0x042ff000000810a4 */
[----:B------:R-:W-:Y:S04]  /*2d5d0*/  STL.64 [R1+0x5c0], R56 ;  /* 0x0005c03801007387 */ /* 0x000fe80000100a00 */
[----:B------:R1:W-:Y:S05]  /*2d5e0*/  STL.64 [R1+0x5c8], R58 ;  /* 0x0005c83a01007387 */ /* 0x0003ea0000100a00 */
[----:B------:R-:W-:Y:S04]  /*2d5f0*/  STL.64 [R1+0x600], R76 ;  /* 0x0006004c01007387 */ /* 0x000fe80000100a00 */
[----:B------:R2:W-:Y:S01]  /*2d600*/  STL.64 [R1+0x608], R78 ;  /* 0x0006084e01007387 */ /* 0x0005e20000100a00 */
[C---:B-1----:R-:W-:Y:S03]  /*2d610*/  HMMA.1688.F32.TF32 R56, R236.reuse, R18, R180 ;  /* 0x00000012ec38723c */ /* 0x042fe600000810b4 */
[----:B------:R-:W-:Y:S03]  /*2d620*/  STL.64 [R1+0x6a0], R32 ;  /* 0x0006a02001007387 */ /* 0x000fe60000100a00 */
[C---:B--2---:R-:W-:Y:S01]  /*2d630*/  HMMA.1688.F32.TF32 R76, R236.reuse, R38, R196 ;  /* 0x00000026ec4c723c */ /* 0x044fe200000810c4 */
[----:B------:R1:W-:Y:S05]  /*2d640*/  STL.64 [R1+0x6a8], R34 ;  /* 0x0006a82201007387 */ /* 0x0003ea0000100a00 */
[C---:B-1----:R-:W-:Y:S11]  /*2d650*/  HMMA.1688.F32.TF32 R32, R236.reuse, R42, R212 ;  /* 0x0000002aec20723c */ /* 0x042ff600000810d4 */
[----:B------:R-:W-:Y:S04]  /*2d660*/  STL.64 [R1+0x780], R56 ;  /* 0x0007803801007387 */ /* 0x000fe80000100a00 */
[----:B------:R1:W-:Y:S01]  /*2d670*/  STL.64 [R1+0x788], R58 ;  /* 0x0007883a01007387 */ /* 0x0003e20000100a00 */
[C---:B------:R-:W-:Y:S03]  /*2d680*/  HMMA.1688.F32.TF32 R24, R236.reuse, R50, R24 ;  /* 0x00000032ec18723c */ /* 0x040fe60000081018 */
[----:B------:R-:W-:Y:S04]  /*2d690*/  STL.64 [R1+0x800], R76 ;  /* 0x0008004c01007387 */ /* 0x000fe80000100a00 */
[----:B------:R-:W-:Y:S01]  /*2d6a0*/  STL.64 [R1+0x808], R78 ;  /* 0x0008084e01007387 */ /* 0x000fe20000100a00 */
[----:B-1----:R-:W-:Y:S03]  /*2d6b0*/  HMMA.1688.F32.TF32 R56, R236, R46, R228 ;  /* 0x0000002eec38723c */ /* 0x002fe600000810e4 */
[----:B------:R-:W-:Y:S04]  /*2d6c0*/  STL.64 [R1+0x830], R32 ;  /* 0x0008302001007387 */ /* 0x000fe80000100a00 */
[----:B------:R1:W-:Y:S02]  /*2d6d0*/  STL.64 [R1+0x838], R34 ;  /* 0x0008382201007387 */ /* 0x0003e40000100a00 */
[----:B-1----:R-:W-:-:S14]  /*2d6e0*/  HMMA.1688.F32.TF32 R32, R240, R54, R68 ;  /* 0x00000036f020723c */ /* 0x002fdc0000081044 */
[----:B------:R-:W-:Y:S04]  /*2d6f0*/  STL.64 [R1+0x860], R56 ;  /* 0x0008603801007387 */ /* 0x000fe80000100a00 */
[----:B------:R1:W-:Y:S04]  /*2d700*/  STL.64 [R1+0x868], R58 ;  /* 0x0008683a01007387 */ /* 0x0003e80000100a00 */
        /* <DEDUP_REMOVED lines=31> */
[----:B--2---:R-:W-:Y:S01]  /*2d900*/  HMMA.1688.F32.TF32 R24, R240, R50, R28 ;  /* 0x00000032f018723c */ /* 0x004fe2000008101c */
[----:B------:R1:W-:Y:S05]  /*2d910*/  STL.64 [R1+0x7c8], R34 ;  /* 0x0007c82201007387 */ /* 0x0003ea0000100a00 */
[C---:B------:R-:W-:Y:S06]  /*2d920*/  HMMA.1688.F32.TF32 R28, R244.reuse, R66, R80 ;  /* 0x00000042f41c723c */ /* 0x040fec0000081050 */
[C---:B-1----:R-:W-:Y:S05]  /*2d930*/  HMMA.1688.F32.TF32 R32, R244.reuse, R54, R60 ;  /* 0x00000036f420723c */ /* 0x042fea000008103c */
[----:B------:R-:W-:Y:S04]  /*2d940*/  STL.64 [R1+0x810], R56 ;  /* 0x0008103801007387 */ /* 0x000fe80000100a00 */
[----:B------:R-:W-:Y:S04]  /*2d950*/  STL.64 [R1+0x818], R58 ;  /* 0x0008183a01007387 */ /* 0x000fe80000100a00 */
[----:B------:R-:W-:Y:S04]  /*2d960*/  STL.64 [R1+0x840], R24 ;  /* 0x0008401801007387 */ /* 0x000fe80000100a00 */
[----:B------:R1:W-:Y:S06]  /*2d970*/  STL.64 [R1+0x848], R26 ;  /* 0x0008481a01007387 */ /* 0x0003ec0000100a00 */
[----:B------:R-:W-:Y:S01]  /*2d980*/  STL.64 [R1+0x230], R32 ;  /* 0x0002302001007387 */ /* 0x000fe20000100a00 */
[C---:B-1----:R-:W-:Y:S03]  /*2d990*/  HMMA.1688.F32.TF32 R24, R244.reuse, R86, R100 ;  /* 0x00000056f418723c */ /* 0x042fe60000081064 */
[----:B------:R-:W-:Y:S04]  /*2d9a0*/  STL.64 [R1+0x238], R34 ;  /* 0x0002382201007387 */ /* 0x000fe80000100a00 */
[----:B------:R-:W2:Y:S04]  /*2d9b0*/  LDL.LU R8, [R1+0x9b8] ;  /* 0x0009b80001087983 */ /* 0x000ea80000300800 */
[----:B------:R-:W-:Y:S04]  /*2d9c0*/  STL.64 [R1+0x240], R28 ;  /* 0x0002401c01007387 */ /* 0x000fe80000100a00 */
[----:B------:R1:W-:Y:S02]  /*2d9d0*/  STL.64 [R1+0x248], R30 ;  /* 0x0002481e01007387 */ /* 0x0003e40000100a00 */
[C---:B-1----:R-:W-:Y:S06]  /*2d9e0*/  HMMA.1688.F32.TF32 R28, R244.reuse, R106, R120 ;  /* 0x0000006af41c723c */ /* 0x042fec0000081078 */
[----:B------:R-:W-:Y:S04]  /*2d9f0*/  STL.64 [R1+0x250], R24 ;  /* 0x0002501801007387 */ /* 0x000fe80000100a00 */
[----:B------:R1:W-:Y:S04]  /*2da00*/  STL.64 [R1+0x258], R26 ;  /* 0x0002581a01007387 */ /* 0x0003e80000100a00 */
[----:B------:R-:W3:Y:S01]  /*2da10*/  LDL.LU R16, [R1+0x9b4] ;  /* 0x0009b40001107983 */ /* 0x000ee20000300800 */
[C---:B-1----:R-:W-:Y:S08]  /*2da20*/  HMMA.1688.F32.TF32 R24, R244.reuse, R6, R136 ;  /* 0x00000006f418723c */ /* 0x042ff00000081088 */
[----:B------:R-:W-:Y:S01]  /*2da30*/  STL.64 [R1+0x260], R28 ;  /* 0x0002601c01007387 */ /* 0x000fe20000100a00 */
[C---:B------:R-:W-:Y:S03]  /*2da40*/  HMMA.1688.F32.TF32 R4, R244.reuse, R14, R168 ;  /* 0x0000000ef404723c */ /* 0x040fe600000810a8 */
[----:B------:R1:W-:Y:S03]  /*2da50*/  STL.64 [R1+0x268], R30 ;  /* 0x0002681e01007387 */ /* 0x0003e60000100a00 */
[C---:B-1----:R-:W-:Y:S08]  /*2da60*/  HMMA.1688.F32.TF32 R28, R244.reuse, R10, R152 ;  /* 0x0000000af41c723c */ /* 0x042ff00000081098 */
[----:B------:R-:W-:Y:S04]  /*2da70*/  STL.64 [R1+0x270], R24 ;  /* 0x0002701801007387 */ /* 0x000fe80000100a00 */
[----:B------:R1:W-:Y:S01]  /*2da80*/  STL.64 [R1+0x278], R26 ;  /* 0x0002781a01007387 */ /* 0x0003e20000100a00 */
[C---:B------:R-:W-:Y:S06]  /*2da90*/  HMMA.1688.F32.TF32 R12, R244.reuse, R38, R200 ;  /* 0x00000026f40c723c */ /* 0x040fec00000810c8 */
[C---:B-1----:R-:W-:Y:S04]  /*2daa0*/  HMMA.1688.F32.TF32 R24, R244.reuse, R18, R184 ;  /* 0x00000012f418723c */ /* 0x042fe800000810b8 */
[----:B------:R-:W-:Y:S04]  /*2dab0*/  STL.64 [R1+0x280], R28 ;  /* 0x0002801c01007387 */ /* 0x000fe80000100a00 */
[----:B------:R-:W-:Y:S04]  /*2dac0*/  STL.64 [R1+0x288], R30 ;  /* 0x0002881e01007387 */ /* 0x000fe80000100a00 */
[----:B------:R-:W-:Y:S04]  /*2dad0*/  STL.64 [R1+0x2a0], R4 ;  /* 0x0002a00401007387 */ /* 0x000fe80000100a00 */
[----:B------:R1:W-:Y:S02]  /*2dae0*/  STL.64 [R1+0x2a8], R6 ;  /* 0x0002a80601007387 */ /* 0x0003e40000100a00 */
[C---:B-1----:R-:W-:Y:S05]  /*2daf0*/  HMMA.1688.F32.TF32 R4, R244.reuse, R42, R216 ;  /* 0x0000002af404723c */ /* 0x042fea00000810d8 */
[----:B------:R-:W-:Y:S04]  /*2db00*/  STL.64 [R1+0x570], R24 ;  /* 0x0005701801007387 */ /* 0x000fe80000100a00 */
[----:B------:R1:W-:Y:S04]  /*2db10*/  STL.64 [R1+0x578], R26 ;  /* 0x0005781a01007387 */ /* 0x0003e80000100a00 */
[----:B------:R-:W4:Y:S04]  /*2db20*/  LDL.LU R9, [R1+0x9c0] ;  /* 0x0009c00001097983 */ /* 0x000f280000300800 */
[----:B------:R-:W-:Y:S04]  /*2db30*/  STL.64 [R1+0x5b0], R12 ;  /* 0x0005b00c01007387 */ /* 0x000fe80000100a00 */
[----:B------:R1:W-:Y:S02]  /*2db40*/  STL.64 [R1+0x5b8], R14 ;  /* 0x0005b80e01007387 */ /* 0x0003e40000100a00 */
[C---:B-1----:R-:W-:Y:S02]  /*2db50*/  HMMA.1688.F32.TF32 R24, R244.reuse, R46, R248 ;  /* 0x0000002ef418723c */ /* 0x042fe400000810f8 */
[----:B------:R-:W-:Y:S04]  /*2db60*/  STL.64 [R1+0x5f0], R4 ;  /* 0x0005f00401007387 */ /* 0x000fe80000100a00 */
[----:B------:R1:W-:Y:S04]  /*2db70*/  STL.64 [R1+0x5f8], R6 ;  /* 0x0005f80601007387 */ /* 0x0003e80000100a00 */
[----:B------:R-:W4:Y:S01]  /*2db80*/  LDL.LU R15, [R1+0x9bc] ;  /* 0x0009bc00010f7983 */ /* 0x000f220000300800 */
[----:B-1----:R-:W-:-:S12]  /*2db90*/  HMMA.1688.F32.TF32 R4, R244, R50, R20 ;  /* 0x00000032f404723c */ /* 0x002fd80000081014 */
[----:B------:R-:W-:Y:S04]  /*2dba0*/  STL.64 [R1+0x680], R24 ;  /* 0x0006801801007387 */ /* 0x000fe80000100a00 */
[----:B------:R-:W-:Y:S04]  /*2dbb0*/  STL.64 [R1+0x688], R26 ;  /* 0x0006881a01007387 */ /* 0x000fe80000100a00 */
[----:B------:R-:W4:Y:S04]  /*2dbc0*/  LDL.LU R10, [R1+0x9f8] ;  /* 0x0009f800010a7983 */ /* 0x000f280000300800 */
[----:B------:R1:W-:Y:S04]  /*2dbd0*/  STL.64 [R1+0x6d0], R4 ;  /* 0x0006d00401007387 */ /* 0x0003e80000100a00 */
[----:B------:R2:W-:Y:S04]  /*2dbe0*/  STL.64 [R1+0x6d8], R6 ;  /* 0x0006d80601007387 */ /* 0x0005e80000100a00 */
[----:B------:R-:W4:Y:S04]  /*2dbf0*/  LDL.LU R12, [R1+0x9f4] ;  /* 0x0009f400010c7983 */ /* 0x000f280000300800 */
[----:B------:R-:W4:Y:S04]  /*2dc00*/  LDL.LU R13, [R1+0x9fc] ;  /* 0x0009fc00010d7983 */ /* 0x000f280000300800 */
[----:B------:R-:W4:Y:S04]  /*2dc10*/  LDL.LU R11, [R1+0xa00] ;  /* 0x000a0000010b7983 */ /* 0x000f280000300800 */
[----:B------:R-:W4:Y:S04]  /*2dc20*/  LDL.LU R17, [R1+0xa34] ;  /* 0x000a340001117983 */ /* 0x000f280000300800 */
[----:B-1----:R-:W4:Y:S01]  /*2dc30*/  LDL.LU R5, [R1+0xa38] ;  /* 0x000a380001057983 */ /* 0x002f220000300800 */
[----:B------:R-:W1:Y:S01]  /*2dc40*/  S2R R53, SR_TID.X ;  /* 0x0000000000357919 */ /* 0x000e620000002100 */
[----:B------:R-:W-:-:S04]  /*2dc50*/  UISETP.GT.AND UP1, UPT, UR18, URZ, UPT ;  /* 0x0000003f1200728c */ /* 0x000fc8000bf24270 */
[----:B------:R-:W-:Y:S02]  /*2dc60*/  USEL UR12, URZ, 0x4, !UP1 ;  /* 0x000000043f0c7887 */ /* 0x000fe4000c800000 */
[----:B------:R-:W-:Y:S02]  /*2dc70*/  UISETP.GT.AND UP1, UPT, UR11, 0x1, UPT ;  /* 0x000000010b00788c */ /* 0x000fe4000bf24270 */
[----:B------:R-:W-:Y:S02]  /*2dc80*/  USEL UR12, UR12, URZ, !UP0 ;  /* 0x0000003f0c0c7287 */ /* 0x000fe4000c000000 */
[----:B------:R-:W-:-:S04]  /*2dc90*/  USEL UR11, UR11, URZ, !UP1 ;  /* 0x0000003f0b0b7287 */ /* 0x000fc8000c800000 */
[----:B------:R-:W-:Y:S01]  /*2dca0*/  ISETP.NE.U32.AND P0, PT, RZ, UR12, PT ;  /* 0x0000000cff007c0c */ /* 0x000fe2000bf05070 */
[----:B------:R-:W-:Y:S02]  /*2dcb0*/  ULEA UR19, UR11, UR5, 0xd ;  /* 0x000000050b137291 */ /* 0x000fe4000f8e683f */
[----:B------:R-:W-:Y:S01]  /*2dcc0*/  UISETP.GT.AND UP1, UPT, UR18, 0x4, UPT ;  /* 0x000000041200788c */ /* 0x000fe2000bf24270 */
[----:B-1----:R-:W-:-:S04]  /*2dcd0*/  LOP3.LUT R53, R53, 0x1f, RZ, 0xc0, !PT ;  /* 0x0000001f35357812 */ /* 0x002fc800078ec0ff */
[----:B------:R-:W-:-:S05]  /*2dce0*/  SHF.L.U32 R14, R53, 0x2, RZ ;  /* 0x00000002350e7819 */ /* 0x000fca00000006ff */
[----:B------:R-:W-:Y:S01]  /*2dcf0*/  VIADD R4, R14, UR19 ;  /* 0x000000130e047c36 */ /* 0x000fe20008000000 */
[----:B------:R-:W-:-:S04]  /*2dd00*/  USEL UR12, URZ, 0x4, !UP1 ;  /* 0x000000043f0c7887 */ /* 0x000fc8000c800000 */
[----:B------:R-:W-:Y:S01]  /*2dd10*/  USEL UR12, UR12, URZ, !UP0 ;  /* 0x0000003f0c0c7287 */ /* 0x000fe2000c000000 */
[----:B--2---:R-:W-:-:S05]  /*2dd20*/  IADD3 R8, P1, R8, UR13, RZ ;  /* 0x0000000d08087c10 */ /* 0x004fca000ff3e0ff */
[----:B------:R-:W-:Y:S01]  /*2dd30*/  STL [R1+0x9b8], R8 ;  /* 0x0009b80801007387 */ /* 0x000fe20000100800 */
[----:B------:R-:W-:Y:S01]  /*2dd40*/  IMAD.MOV.U32 R6, RZ, RZ, R8 ;  /* 0x000000ffff067224 */ /* 0x000fe200078e0008 */
[----:B---3--:R-:W-:-:S05]  /*2dd50*/  IADD3.X R16, R16, UR7, RZ, P1, !PT ;  /* 0x0000000710107c10 */ /* 0x008fca0008ffe4ff */
[----:B------:R1:W-:Y:S01]  /*2dd60*/  STL [R1+0x9b4], R16 ;  /* 0x0009b41001007387 */ /* 0x0003e20000100800 */
[----:B------:R-:W-:-:S05]  /*2dd70*/  IMAD.MOV.U32 R7, RZ, RZ, R16 ;  /* 0x000000ffff077224 */ /* 0x000fca00078e0010 */
[----:B------:R-:W-:Y:S01]  /*2dd80*/  @!PT LDS RZ, [RZ] ;  /* 0x00000000fffff984 */ /* 0x000fe20000000800 */
[----:B------:R-:W-:Y:S01]  /*2dd90*/  @!PT LDS RZ, [RZ] ;  /* 0x00000000fffff984 */ /* 0x000fe20000000800 */
[----:B------:R-:W-:Y:S01]  /*2dda0*/  @!PT LDS RZ, [RZ] ;  /* 0x00000000fffff984 */ /* 0x000fe20000000800 */
[----:B------:R2:W-:Y:S04]  /*2ddb0*/  LDGSTS.E [R4+0x10000], desc[UR14][R6.64], P0 ;  /* 0x1000000006047fae */ /* 0x0005e8000812184e */
[----:B-1----:R-:W3:Y:S04]  /*2ddc0*/  LDL.LU R16, [R1+0xa3c] ;  /* 0x000a3c0001107983 */ /* 0x002ee80000300800 */
[----:B------:R-:W3:Y:S01]  /*2ddd0*/  LDL.LU R8, [R1+0xa40] ;  /* 0x000a400001087983 */ /* 0x000ee20000300800 */
[----:B----4-:R-:W-:-:S05]  /*2dde0*/  IADD3 R9, P1, R9, UR13, RZ ;  /* 0x0000000d09097c10 */ /* 0x010fca000ff3e0ff */
[----:B------:R-:W-:Y:S01]  /*2ddf0*/  STL [R1+0x9c0], R9 ;  /* 0x0009c00901007387 */ /* 0x000fe20000100800 */
[----:B--2---:R-:W-:Y:S02]  /*2de00*/  MOV R6, R9 ;  /* 0x0000000900067202 */ /* 0x004fe40000000f00 */
[----:B------:R-:W-:-:S05]  /*2de10*/  IADD3.X R15, R15, UR7, RZ, P1, !PT ;  /* 0x000000070f0f7c10 */ /* 0x000fca0008ffe4ff */
[----:B------:R1:W-:Y:S01]  /*2de20*/  STL [R1+0x9bc], R15 ;  /* 0x0009bc0f01007387 */ /* 0x0003e20000100800 */
[----:B------:R-:W-:-:S05]  /*2de30*/  IMAD.MOV.U32 R7, RZ, RZ, R15 ;  /* 0x000000ffff077224 */ /* 0x000fca00078e000f */
[----:B------:R2:W-:Y:S04]  /*2de40*/  LDGSTS.E [R4+0x10080], desc[UR14][R6.64], P0 ;  /* 0x1008000006047fae */ /* 0x0005e8000812184e */
[----:B-1----:R-:W4:Y:S04]  /*2de50*/  LDL.LU R15, [R1+0xa74] ;  /* 0x000a7400010f7983 */ /* 0x002f280000300800 */
[----:B------:R-:W4:Y:S01]  /*2de60*/  LDL.LU R9, [R1+0xa78] ;  /* 0x000a780001097983 */ /* 0x000f220000300800 */
[----:B------:R-:W-:Y:S02]  /*2de70*/  IADD3 R10, P1, R10, UR13, RZ ;  /* 0x0000000d0a0a7c10 */ /* 0x000fe4000ff3e0ff */
[----:B------:R-:W-:-:S03]  /*2de80*/  ISETP.NE.U32.AND P0, PT, RZ, UR12, PT ;  /* 0x0000000cff007c0c */ /* 0x000fc6000bf05070 */
[----:B------:R-:W-:Y:S01]  /*2de90*/  STL [R1+0x9f8], R10 ;  /* 0x0009f80a01007387 */ /* 0x000fe20000100800 */
[----:B--2---:R-:W-:Y:S01]  /*2dea0*/  IMAD.MOV.U32 R6, RZ, RZ, R10 ;  /* 0x000000ffff067224 */ /* 0x004fe200078e000a */
[----:B------:R-:W-:Y:S02]  /*2deb0*/  IADD3.X R12, R12, UR7, RZ, P1, !PT ;  /* 0x000000070c0c7c10 */ /* 0x000fe40008ffe4ff */
[----:B------:R-:W-:-:S03]  /*2dec0*/  IADD3 R11, P2, R11, UR13, RZ ;  /* 0x0000000d0b0b7c10 */ /* 0x000fc6000ff5e0ff */
[----:B------:R-:W-:Y:S01]  /*2ded0*/  IMAD.MOV.U32 R7, RZ, RZ, R12 ;  /* 0x000000ffff077224 */ /* 0x000fe200078e000c */
[----:B------:R1:W-:Y:S01]  /*2dee0*/  STL [R1+0x9f4], R12 ;  /* 0x0009f40c01007387 */ /* 0x0003e20000100800 */
[----:B------:R-:W-:-:S03]  /*2def0*/  IADD3.X R13, R13, UR7, RZ, P2, !PT ;  /* 0x000000070d0d7c10 */ /* 0x000fc600097fe4ff */
[----:B------:R2:W-:Y:S01]  /*2df00*/  LDGSTS.E [R4+0x10400], desc[UR14][R6.64], P0 ;  /* 0x1040000006047fae */ /* 0x0005e2000812184e */
[----:B------:R-:W-:-:S03]  /*2df10*/  IADD3 R5, P3, R5, UR13, RZ ;  /* 0x0000000d05057c10 */ /* 0x000fc6000ff7e0ff */
[----:B-1----:R-:W4:Y:S01]  /*2df20*/  LDL.LU R12, [R1+0xa80] ;  /* 0x000a8000010c7983 */ /* 0x002f220000300800 */
[----:B------:R-:W-:-:S03]  /*2df30*/  IADD3.X R17, R17, UR7, RZ, P3, !PT ;  /* 0x0000000711117c10 */ /* 0x000fc60009ffe4ff */
[----:B------:R-:W4:Y:S01]  /*2df40*/  LDL.LU R10, [R1+0xab8] ;  /* 0x000ab800010a7983 */ /* 0x000f220000300800 */
[----:B--2---:R-:W-:-:S03]  /*2df50*/  IMAD.MOV.U32 R7, RZ, RZ, R13 ;  /* 0x000000ffff077224 */ /* 0x004fc600078e000d */
[----:B------:R-:W-:Y:S04]  /*2df60*/  STL [R1+0xa00], R11 ;  /* 0x000a000b01007387 */ /* 0x000fe80000100800 */
[----:B------:R1:W-:Y:S04]  /*2df70*/  STL [R1+0x9fc], R13 ;  /* 0x0009fc0d01007387 */ /* 0x0003e80000100800 */
[----:B------:R2:W-:Y:S01]  /*2df80*/  STL [R1+0xa38], R5 ;  /* 0x000a380501007387 */ /* 0x0005e20000100800 */
[----:B------:R-:W-:-:S03]  /*2df90*/  MOV R6, R11 ;  /* 0x0000000b00067202 */ /* 0x000fc60000000f00 */
[----:B-1----:R-:W4:Y:S04]  /*2dfa0*/  LDL.LU R13, [R1+0xa7c] ;  /* 0x000a7c00010d7983 */ /* 0x002f280000300800 */
[----:B------:R-:W-:Y:S04]  /*2dfb0*/  STL [R1+0xa34], R17 ;  /* 0x000a341101007387 */ /* 0x000fe80000100800 */
[----:B------:R-:W4:Y:S01]  /*2dfc0*/  LDL.LU R11, [R1+0xab4] ;  /* 0x000ab400010b7983 */ /* 0x000f220000300800 */
[----:B------:R-:W-:-:S03]  /*2dfd0*/  UISETP.GT.AND UP1, UPT, UR18, 0x8, UPT ;  /* 0x000000081200788c */ /* 0x000fc6000bf24270 */
[----:B------:R1:W-:Y:S01]  /*2dfe0*/  LDGSTS.E [R4+0x10480], desc[UR14][R6.64], P0 ;  /* 0x1048000006047fae */ /* 0x0003e2000812184e */
[----:B------:R-:W-:-:S04]  /*2dff0*/  USEL UR12, URZ, 0x4, !UP1 ;  /* 0x000000043f0c7887 */ /* 0x000fc8000c800000 */
[----:B------:R-:W-:-:S06]  /*2e000*/  USEL UR12, UR12, URZ, !UP0 ;  /* 0x0000003f0c0c7287 */ /* 0x000fcc000c000000 */
[----:B------:R-:W-:Y:S01]  /*2e010*/  ISETP.NE.U32.AND P1, PT, RZ, UR12, PT ;  /* 0x0000000cff007c0c */ /* 0x000fe2000bf25070 */
[----:B-1----:R-:W-:Y:S02]  /*2e020*/  IMAD.MOV.U32 R6, RZ, RZ, R5 ;  /* 0x000000ffff067224 */ /* 0x002fe400078e0005 */
[----:B------:R-:W-:Y:S01]  /*2e030*/  IMAD.MOV.U32 R7, RZ, RZ, R17 ;  /* 0x000000ffff077224 */ /* 0x000fe200078e0011 */
[----:B--2---:R-:W2:Y:S09]  /*2e040*/  LDL.LU R5, [R1+0xac0] ;  /* 0x000ac00001057983 */ /* 0x004eb20000300800 */
[----:B------:R1:W-:Y:S01]  /*2e050*/  LDGSTS.E [R4+0x10800], desc[UR14][R6.64], P1 ;  /* 0x1080000006047fae */ /* 0x0003e2000892184e */
[----:B------:R-:W-:-:S04]  /*2e060*/  UISETP.GT.AND UP1, UPT, UR18, 0xc, UPT ;  /* 0x0000000c1200788c */ /* 0x000fc8000bf24270 */
[----:B------:R-:W-:-:S04]  /*2e070*/  USEL UR12, URZ, 0x4, !UP1 ;  /* 0x000000043f0c7887 */ /* 0x000fc8000c800000 */
[----:B------:R-:W-:Y:S01]  /*2e080*/  USEL UR12, UR12, URZ, !UP0 ;  /* 0x0000003f0c0c7287 */ /* 0x000fe2000c000000 */
[----:B---3--:R-:W-:-:S04]  /*2e090*/  IADD3 R8, P0, R8, UR13, RZ ;  /* 0x0000000d08087c10 */ /* 0x008fc8000ff1e0ff */
[----:B------:R-:W-:Y:S02]  /*2e0a0*/  IADD3.X R16, R16, UR7, RZ, P0, !PT ;  /* 0x0000000710107c10 */ /* 0x000fe400087fe4ff */
[----:B-1----:R-:W-:-:S03]  /*2e0b0*/  MOV R6, R8 ;  /* 0x0000000800067202 */ /* 0x002fc60000000f00 */
[----:B------:R-:W-:Y:S01]  /*2e0c0*/  IMAD.MOV.U32 R7, RZ, RZ, R16 ;  /* 0x000000ffff077224 */ /* 0x000fe200078e0010 */
[----:B------:R1:W-:Y:S04]  /*2e0d0*/  STL [R1+0xa40], R8 ;  /* 0x000a400801007387 */ /* 0x0003e80000100800 */
[----:B------:R3:W-:Y:S04]  /*2e0e0*/  STL [R1+0xa3c], R16 ;  /* 0x000a3c1001007387 */ /* 0x0007e80000100800 */
[----:B------:R3:W-:Y:S04]  /*2e0f0*/  LDGSTS.E [R4+0x10880], desc[UR14][R6.64], P1 ;  /* 0x1088000006047fae */ /* 0x0007e8000892184e */
[----:B-1----:R-:W2:Y:S01]  /*2e100*/  LDL.LU R8, [R1+0xabc] ;  /* 0x000abc0001087983 */ /* 0x002ea20000300800 */
[----:B------:R-:W-:-:S02]  /*2e110*/  ISETP.NE.U32.AND P0, PT, RZ, UR12, PT ;  /* 0x0000000cff007c0c */ /* 0x000fc4000bf05070 */
[----:B----4-:R-:W-:-:S04]  /*2e120*/  IADD3 R9, P1, R9, UR13, RZ ;  /* 0x0000000d09097c10 */ /* 0x010fc8000ff3e0ff */
[----:B------:R-:W-:Y:S01]  /*2e130*/  IADD3.X R15, R15, UR7, RZ, P1, !PT ;  /* 0x000000070f0f7c10 */ /* 0x000fe20008ffe4ff */
[----:B------:R-:W-:Y:S04]  /*2e140*/  STL [R1+0xa78], R9 ;  /* 0x000a780901007387 */ /* 0x000fe80000100800 */
[----:B------:R1:W-:Y:S04]  /*2e150*/  STL [R1+0xa74], R15 ;  /* 0x000a740f01007387 */ /* 0x0003e80000100800 */
[----:B------:R-:W4:Y:S04]  /*2e160*/  LDL.LU R19, [R1+0xaf4] ;  /* 0x000af40001137983 */ /* 0x000f280000300800 */
[----:B------:R-:W4:Y:S04]  /*2e170*/  LDL.LU R18, [R1+0xaf8] ;  /* 0x000af80001127983 */ /* 0x000f280000300800 */
[----:B------:R-:W4:Y:S01]  /*2e180*/  LDL.LU R17, [R1+0xafc] ;  /* 0x000afc0001117983 */ /* 0x000f220000300800 */
[----:B---3--:R-:W-:-:S03]  /*2e190*/  IMAD.MOV.U32 R7, RZ, RZ, R15 ;  /* 0x000000ffff077224 */ /* 0x008fc600078e000f */
[----:B------:R-:W3:Y:S01]  /*2e1a0*/  LDL.LU R16, [R1+0xb00] ;  /* 0x000b000001107983 */ /* 0x000ee20000300800 */
[----:B------:R-:W-:-:S03]  /*2e1b0*/  IMAD.MOV.U32 R6, RZ, RZ, R9 ;  /* 0x000000ffff067224 */ /* 0x000fc600078e0009 */
[----:B-1----:R-:W3:Y:S04]  /*2e1c0*/  LDL.LU R15, [R1+0xb34] ;  /* 0x000b3400010f7983 */ /* 0x002ee80000300800 */
[----:B------:R-:W3:Y:S04]  /*2e1d0*/  LDL.LU R9, [R1+0xb38] ;  /* 0x000b380001097983 */ /* 0x000ee80000300800 */
[----:B------:R1:W-:Y:S01]  /*2e1e0*/  LDGSTS.E [R4+0x10c00], desc[UR14][R6.64], P0 ;  /* 0x10c0000006047fae */ /* 0x0003e2000812184e */
[----:B------:R-:W-:Y:S02]  /*2e1f0*/  IADD3 R12, P2, R12, UR13, RZ ;  /* 0x0000000d0c0c7c10 */ /* 0x000fe4000ff5e0ff */
[----:B------:R-:W-:-:S03]  /*2e200*/  IADD3 R10, P3, R10, UR13, RZ ;  /* 0x0000000d0a0a7c10 */ /* 0x000fc6000ff7e0ff */
[----:B------:R-:W-:Y:S01]  /*2e210*/  STL [R1+0xa80], R12 ;  /* 0x000a800c01007387 */ /* 0x000fe20000100800 */
[----:B-1----:R-:W-:Y:S02]  /*2e220*/  MOV R6, R12 ;  /* 0x0000000c00067202 */ /* 0x002fe40000000f00 */
[----:B------:R-:W-:-:S05]  /*2e230*/  IADD3.X R13, R13, UR7, RZ, P2, !PT ;  /* 0x000000070d0d7c10 */ /* 0x000fca00097fe4ff */
[----:B------:R-:W-:Y:S01]  /*2e240*/  IMAD.MOV.U32 R7, RZ, RZ, R13 ;  /* 0x000000ffff077224 */ /* 0x000fe200078e000d */
[----:B------:R-:W-:Y:S01]  /*2e250*/  IADD3.X R11, R11, UR7, RZ, P3, !PT ;  /* 0x000000070b0b7c10 */ /* 0x000fe20009ffe4ff */
[----:B------:R1:W-:Y:S04]  /*2e260*/  STL [R1+0xa7c], R13 ;  /* 0x000a7c0d01007387 */ /* 0x0003e80000100800 */
[----:B------:R1:W-:Y:S04]  /*2e270*/  STL [R1+0xab8], R10 ;  /* 0x000ab80a01007387 */ /* 0x0003e80000100800 */
[----:B------:R1:W-:Y:S04]  /*2e280*/  LDGSTS.E [R4+0x10c80], desc[UR14][R6.64], P0 ;  /* 0x10c8000006047fae */ /* 0x0003e8000812184e */
[----:B------:R2:W-:Y:S04]  /*2e290*/  STL [R1+0xab4], R11 ;  /* 0x000ab40b01007387 */ /* 0x0005e80000100800 */
[----:B-1----:R-:W3:Y:S01]  /*2e2a0*/  LDL.LU R13, [R1+0xb3c] ;  /* 0x000b3c00010d7983 */ /* 0x002ee20000300800 */
[----:B------:R-:W-:-:S03]  /*2e2b0*/  IMAD.MOV.U32 R6, RZ, RZ, R10 ;  /* 0x000000ffff067224 */ /* 0x000fc600078e000a */
[----:B------:R-:W3:Y:S01]  /*2e2c0*/  LDL.LU R10, [R1+0xb40] ;  /* 0x000b4000010a7983 */ /* 0x000ee20000300800 */
[----:B------:R-:W-:-:S04]  /*2e2d0*/  UISETP.GT.AND UP1, UPT, UR18, 0x10, UPT ;  /* 0x000000101200788c */ /* 0x000fc8000bf24270 */
[----:B------:R-:W-:-:S04]  /*2e2e0*/  USEL UR12, URZ, 0x4, !UP1 ;  /* 0x000000043f0c7887 */ /* 0x000fc8000c800000 */
[----:B------:R-:W-:Y:S01]  /*2e2f0*/  USEL UR12, UR12, URZ, !UP0 ;  /* 0x0000003f0c0c7287 */ /* 0x000fe2000c000000 */
[----:B--2---:R-:W-:-:S05]  /*2e300*/  IADD3 R5, P0, R5, UR13, RZ ;  /* 0x0000000d05057c10 */ /* 0x004fca000ff1e0ff */
[----:B------:R-:W-:Y:S01]  /*2e310*/  ISETP.NE.U32.AND P1, PT, RZ, UR12, PT ;  /* 0x0000000cff007c0c */ /* 0x000fe2000bf25070 */
[----:B------:R-:W-:Y:S01]  /*2e320*/  UISETP.GT.AND UP1, UPT, UR18, 0x14, UPT ;  /* 0x000000141200788c */ /* 0x000fe2000bf24270 */
[----:B------:R-:W-:-:S03]  /*2e330*/  IMAD.MOV.U32 R7, RZ, RZ, R11 ;  /* 0x000000ffff077224 */ /* 0x000fc600078e000b */
[----:B------:R-:W-:Y:S01]  /*2e340*/  USEL UR12, URZ, 0x4, !UP1 ;  /* 0x000000043f0c7887 */ /* 0x000fe2000c800000 */
[----:B------:R-:W-:Y:S03]  /*2e350*/  STL [R1+0xac0], R5 ;  /* 0x000ac00501007387 */ /* 0x000fe60000100800 */
[----:B------:R-:W-:-:S04]  /*2e360*/  USEL UR12, UR12, URZ, !UP0 ;  /* 0x0000003f0c0c7287 */ /* 0x000fc8000c000000 */
[----:B------:R1:W-:Y:S02]  /*2e370*/  LDGSTS.E [R4+0x11000], desc[UR14][R6.64], P1 ;  /* 0x1100000006047fae */ /* 0x0003e4000892184e */
[----:B-1----:R-:W-:Y:S01]  /*2e380*/  MOV R6, R5 ;  /* 0x0000000500067202 */ /* 0x002fe20000000f00 */
[----:B------:R-:W-:Y:S01]  /*2e390*/  UISETP.GT.AND UP1, UPT, UR18, 0x18, UPT ;  /* 0x000000181200788c */ /* 0x000fe2000bf24270 */
[----:B------:R-:W-:-:S05]  /*2e3a0*/  IADD3.X R8, R8, UR7, RZ, P0, !PT ;  /* 0x0000000708087c10 */ /* 0x000fca00087fe4ff */
[----:B------:R-:W-:Y:S01]  /*2e3b0*/  IMAD.MOV.U32 R7, RZ, RZ, R8 ;  /* 0x000000ffff077224 */ /* 0x000fe200078e0008 */
[----:B------:R1:W-:Y:S04]  /*2e3c0*/  STL [R1+0xabc], R8 ;  /* 0x000abc0801007387 */ /* 0x0003e80000100800 */
[----:B------:R-:W2:Y:S04]  /*2e3d0*/  LDL.LU R12, [R1+0xb74] ;  /* 0x000b7400010c7983 */ /* 0x000ea80000300800 */
[----:B------:R-:W2:Y:S01]  /*2e3e0*/  LDL.LU R11, [R1+0xb78] ;  /* 0x000b7800010b7983 */ /* 0x000ea20000300800 */
[----:B------:R-:W-:-:S03]  /*2e3f0*/  ISETP.NE.U32.AND P0, PT, RZ, UR12, PT ;  /* 0x0000000cff007c0c */ /* 0x000fc6000bf05070 */
[----:B-1----:R-:W2:Y:S04]  /*2e400*/  LDL.LU R8, [R1+0xb7c] ;  /* 0x000b7c0001087983 */ /* 0x002ea80000300800 */
[----:B------:R1:W-:Y:S04]  /*2e410*/  LDGSTS.E [R4+0x11080], desc[UR14][R6.64], P1 ;  /* 0x1108000006047fae */ /* 0x0003e8000892184e */
[----:B------:R-:W2:Y:S01]  /*2e420*/  LDL.LU R5, [R1+0xb80] ;  /* 0x000b800001057983 */ /* 0x000ea20000300800 */
[----:B------:R-:W-:-:S04]  /*2e430*/  USEL UR12, URZ, 0x4, !UP1 ;  /* 0x000000043f0c7887 */ /* 0x000fc8000c800000 */
[----:B------:R-:W-:Y:S01]  /*2e440*/  USEL UR12, UR12, URZ, !UP0 ;  /* 0x0000003f0c0c7287 */ /* 0x000fe2000c000000 */
[----:B----4-:R-:W-:-:S04]  /*2e450*/  IADD3 R18, P1, R18, UR13, RZ ;  /* 0x0000000d12127c10 */ /* 0x010fc8000ff3e0ff */
[----:B------:R-:W-:Y:S01]  /*2e460*/  IADD3.X R19, R19, UR7, RZ, P1, !PT ;  /* 0x0000000713137c10 */ /* 0x000fe20008ffe4ff */
[----:B-1----:R-:W-:Y:S01]  /*2e470*/  IMAD.MOV.U32 R6, RZ, RZ, R18 ;  /* 0x000000ffff067224 */ /* 0x002fe200078e0012 */
[----:B---3--:R-:W-:-:S03]  /*2e480*/  IADD3 R16, P2, R16, UR13, RZ ;  /* 0x0000000d10107c10 */ /* 0x008fc6000ff5e0ff */
[----:B------:R-:W-:Y:S01]  /*2e490*/  IMAD.MOV.U32 R7, RZ, RZ, R19 ;  /* 0x000000ffff077224 */ /* 0x000fe200078e0013 */
[----:B------:R-:W-:Y:S02]  /*2e4a0*/  IADD3.X R17, R17, UR7, RZ, P2, !PT ;  /* 0x0000000711117c10 */ /* 0x000fe400097fe4ff */
[----:B------:R-:W-:Y:S02]  /*2e4b0*/  IADD3 R9, P3, R9, UR13, RZ ;  /* 0x0000000d09097c10 */ /* 0x000fe4000ff7e0ff */
[----:B------:R1:W-:Y:S02]  /*2e4c0*/  LDGSTS.E [R4+0x11400], desc[UR14][R6.64], P0 ;  /* 0x1140000006047fae */ /* 0x0003e4000812184e */
[----:B------:R-:W-:Y:S02]  /*2e4d0*/  IADD3.X R15, R15, UR7, RZ, P3, !PT ;  /* 0x000000070f0f7c10 */ /* 0x000fe40009ffe4ff */
[----:B------:R-:W-:Y:S04]  /*2e4e0*/  STL [R1+0xaf8], R18 ;  /* 0x000af81201007387 */ /* 0x000fe80000100800 */
[----:B------:R-:W-:Y:S01]  /*2e4f0*/  STL [R1+0xaf4], R19 ;  /* 0x000af41301007387 */ /* 0x000fe20000100800 */
[----:B-1----:R-:W-:Y:S01]  /*2e500*/  MOV R6, R16 ;  /* 0x0000001000067202 */ /* 0x002fe20000000f00 */
[----:B------:R-:W-:-:S02]  /*2e510*/  IMAD.MOV.U32 R7, RZ, RZ, R17 ;  /* 0x000000ffff077224 */ /* 0x000fc400078e0011 */
[----:B------:R-:W-:Y:S04]  /*2e520*/  STL [R1+0xb00], R16 ;  /* 0x000b001001007387 */ /* 0x000fe80000100800 */
[----:B------:R1:W-:Y:S01]  /*2e530*/  STL [R1+0xafc], R17 ;  /* 0x000afc1101007387 */ /* 0x0003e20000100800 */
[----:B------:R-:W-:-:S03]  /*2e540*/  ISETP.NE.U32.AND P1, PT, RZ, UR12, PT ;  /* 0x0000000cff007c0c */ /* 0x000fc6000bf25070 */
[----:B------:R3:W-:Y:S04]  /*2e550*/  STL [R1+0xb38], R9 ;  /* 0x000b380901007387 */ /* 0x0007e80000100800 */
[----:B------:R4:W-:Y:S04]  /*2e560*/  LDGSTS.E [R4+0x11480], desc[UR14][R6.64], P0 ;  /* 0x1148000006047fae */ /* 0x0009e8000812184e */
[----:B------:R-:W-:Y:S04]  /*2e570*/  STL [R1+0xb34], R15 ;  /* 0x000b340f01007387 */ /* 0x000fe80000100800 */
[----:B-1----:R-:W2:Y:S01]  /*2e580*/  LDL.LU R17, [R1+0x9c4] ;  /* 0x0009c40001117983 */ /* 0x002ea20000300800 */
[----:B----4-:R-:W-:-:S03]  /*2e590*/  IMAD.MOV.U32 R6, RZ, RZ, R9 ;  /* 0x000000ffff067224 */ /* 0x010fc600078e0009 */
[----:B---3--:R-:W3:Y:S01]  /*2e5a0*/  LDL.LU R9, [R1+0x9c8] ;  /* 0x0009c80001097983 */ /* 0x008ee20000300800 */
[----:B------:R-:W-:-:S05]  /*2e5b0*/  IMAD.MOV.U32 R7, RZ, RZ, R15 ;  /* 0x000000ffff077224 */ /* 0x000fca00078e000f */
[----:B------:R1:W-:Y:S01]  /*2e5c0*/  LDGSTS.E [R4+0x11800], desc[UR14][R6.64], P1 ;  /* 0x1180000006047fae */ /* 0x0003e2000892184e */
[----:B------:R-:W-:-:S04]  /*2e5d0*/  IADD3 R10, P0, R10, UR13, RZ ;  /* 0x0000000d0a0a7c10 */ /* 0x000fc8000ff1e0ff */
[----:B------:R-:W-:Y:S01]  /*2e5e0*/  IADD3.X R13, R13, UR7, RZ, P0, !PT ;  /* 0x000000070d0d7c10 */ /* 0x000fe200087fe4ff */
[----:B------:R4:W-:Y:S01]  /*2e5f0*/  STL [R1+0xb40], R10 ;  /* 0x000b400a01007387 */ /* 0x0009e20000100800 */
[----:B-1----:R-:W-:-:S03]  /*2e600*/  MOV R6, R10 ;  /* 0x0000000a00067202 */ /* 0x002fc60000000f00 */
[----:B------:R-:W-:Y:S04]  /*2e610*/  STL [R1+0xb3c], R13 ;  /* 0x000b3c0d01007387 */ /* 0x000fe80000100800 */
[----:B------:R-:W3:Y:S04]  /*2e620*/  LDL.LU R16, [R1+0x9cc] ;  /* 0x0009cc0001107983 */ /* 0x000ee80000300800 */
[----:B----4-:R-:W4:Y:S01]  /*2e630*/  LDL.LU R10, [R1+0x9d0] ;  /* 0x0009d000010a7983 */ /* 0x010f220000300800 */
[----:B------:R-:W-:Y:S01]  /*2e640*/  UISETP.GT.AND UP1, UPT, UR18, 0x1c, UPT ;  /* 0x0000001c1200788c */ /* 0x000fe2000bf24270 */
[----:B------:R-:W-:-:S03]  /*2e650*/  IMAD.MOV.U32 R7, RZ, RZ, R13 ;  /* 0x000000ffff077224 */ /* 0x000fc600078e000d */
[----:B------:R-:W-:Y:S02]  /*2e660*/  USEL UR12, URZ, 0x4, !UP1 ;  /* 0x000000043f0c7887 */ /* 0x000fe4000c800000 */
[----:B------:R1:W-:Y:S02]  /*2e670*/  LDGSTS.E [R4+0x11880], desc[UR14][R6.64], P1 ;  /* 0x1188000006047fae */ /* 0x0003e4000892184e */
[----:B------:R-:W-:-:S06]  /*2e680*/  USEL UR12, UR12, URZ, !UP0 ;  /* 0x0000003f0c0c7287 */ /* 0x000fcc000c000000 */
[----:B------:R-:W-:Y:S01]  /*2e690*/  ISETP.NE.U32.AND P0, PT, RZ, UR12, PT ;  /* 0x0000000cff007c0c */ /* 0x000fe2000bf05070 */
[----:B------:R-:W-:-:S04]  /*2e6a0*/  UISETP.GT.AND UP1, UPT, UR18, 0x1, UPT ;  /* 0x000000011200788c */ /* 0x000fc8000bf24270 */
[----:B------:R-:W-:-:S04]  /*2e6b0*/  USEL UR12, URZ, 0x4, !UP1 ;  /* 0x000000043f0c7887 */ /* 0x000fc8000c800000 */
[----:B------:R-:W-:Y:S01]  /*2e6c0*/  USEL UR12, UR12, URZ, !UP0 ;  /* 0x0000003f0c0c7287 */ /* 0x000fe2000c000000 */
[----:B--2---:R-:W-:-:S04]  /*2e6d0*/  IADD3 R11, P1, R11, UR13, RZ ;  /* 0x0000000d0b0b7c10 */ /* 0x004fc8000ff3e0ff */
[----:B------:R-:W-:Y:S01]  /*2e6e0*/  IADD3.X R12, R12, UR7, RZ, P1, !PT ;  /* 0x000000070c0c7c10 */ /* 0x000fe20008ffe4ff */
[----:B------:R2:W-:Y:S01]  /*2e6f0*/  STL [R1+0xb78], R11 ;  /* 0x000b780b01007387 */ /* 0x0005e20000100800 */
[----:B------:R-:W-:-:S03]  /*2e700*/  IADD3 R5, P2, R5, UR13, RZ ;  /* 0x0000000d05057c10 */ /* 0x000fc6000ff5e0ff */
[----:B------:R2:W-:Y:S01]  /*2e710*/  STL [R1+0xb74], R12 ;  /* 0x000b740c01007387 */ /* 0x0005e20000100800 */
[----:B------:R-:W-:Y:S01]  /*2e720*/  IADD3.X R8, R8, UR7, RZ, P2, !PT ;  /* 0x0000000708087c10 */ /* 0x000fe200097fe4ff */
[----:B-1----:R-:W-:Y:S02]  /*2e730*/  IMAD.MOV.U32 R6, RZ, RZ, R11 ;  /* 0x000000ffff067224 */ /* 0x002fe400078e000b */
[----:B------:R-:W-:Y:S01]  /*2e740*/  STL [R1+0xb80], R5 ;  /* 0x000b800501007387 */ /* 0x000fe20000100800 */
[----:B------:R-:W-:-:S03]  /*2e750*/  IMAD.MOV.U32 R7, RZ, RZ, R12 ;  /* 0x000000ffff077224 */ /* 0x000fc600078e000c */
[----:B--2---:R-:W2:Y:S04]  /*2e760*/  LDL.LU R11, [R1+0xa08] ;  /* 0x000a0800010b7983 */ /* 0x004ea80000300800 */
[----:B------:R1:W-:Y:S04]  /*2e770*/  STL [R1+0xb7c], R8 ;  /* 0x000b7c0801007387 */ /* 0x0003e80000100800 */
[----:B------:R-:W2:Y:S04]  /*2e780*/  LDL.LU R13, [R1+0xa04] ;  /* 0x000a0400010d7983 */ /* 0x000ea80000300800 */
[----:B------:R-:W2:Y:S04]  /*2e790*/  LDL.LU R15, [R1+0xa0c] ;  /* 0x000a0c00010f7983 */ /* 0x000ea80000300800 */
[----:B------:R-:W2:Y:S04]  /*2e7a0*/  LDL.LU R12, [R1+0xa10] ;  /* 0x000a1000010c7983 */ /* 0x000ea80000300800 */
[----:B------:R1:W-:Y:S04]  /*2e7b0*/  LDGSTS.E [R4+0x11c00], desc[UR14][R6.64], P0 ;  /* 0x11c0000006047fae */ /* 0x0003e8000812184e */
[----:B------:R-:W2:Y:S01]  /*2e7c0*/  LDL.LU R18, [R1+0xa44] ;  /* 0x000a440001127983 */ /* 0x000ea20000300800 */
[----:B-1----:R-:W-:-:S03]  /*2e7d0*/  IMAD.MOV.U32 R7, RZ, RZ, R8 ;  /* 0x000000ffff077224 */ /* 0x002fc600078e0008 */
[----:B------:R-:W2:Y:S01]  /*2e7e0*/  LDL.LU R8, [R1+0xa48] ;  /* 0x000a480001087983 */ /* 0x000ea20000300800 */
[----:B------:R-:W-:-:S05]  /*2e7f0*/  MOV R6, R5 ;  /* 0x0000000500067202 */ /* 0x000fca0000000f00 */
[----:B------:R1:W-:Y:S01]  /*2e800*/  LDGSTS.E [R4+0x11c80], desc[UR14][R6.64], P0 ;  /* 0x11c8000006047fae */ /* 0x0003e2000812184e */
[----:B------:R-:W-:Y:S02]  /*2e810*/  ISETP.NE.U32.AND P0, PT, RZ, UR12, PT ;  /* 0x0000000cff007c0c */ /* 0x000fe4000bf05070 */
[----:B------:R-:W-:-:S05]  /*2e820*/  LOP3.LUT R5, R14, 0x20, RZ, 0x3c, !PT ;  /* 0x000000200e057812 */ /* 0x000fca00078e3cff */
[----:B-1----:R-:W-:Y:S01]  /*2e830*/  VIADD R4, R5, UR19 ;  /* 0x0000001305047c36 */ /* 0x002fe20008000000 */
[----:B---3--:R-:W-:-:S04]  /*2e840*/  IADD3 R9, P1, R9, UR13, RZ ;  /* 0x0000000d09097c10 */ /* 0x008fc8000ff3e0ff */
[----:B------:R-:W-:Y:S01]  /*2e850*/  IADD3.X R17, R17, UR7, RZ, P1, !PT ;  /* 0x0000000711117c10 */ /* 0x000fe20008ffe4ff */
[----:B------:R-:W-:Y:S01]  /*2e860*/  STL [R1+0x9c8], R9 ;  /* 0x0009c80901007387 */ /* 0x000fe20000100800 */
[----:B------:R-:W-:Y:S02]  /*2e870*/  IMAD.MOV.U32 R6, RZ, RZ, R9 ;  /* 0x000000ffff067224 */ /* 0x000fe400078e0009 */
[----:B------:R-:W-:Y:S01]  /*2e880*/  MOV R7, R17 ;  /* 0x0000001100077202 */ /* 0x000fe20000000f00 */
[----:B------:R1:W-:Y:S04]  /*2e890*/  STL [R1+0x9c4], R17 ;  /* 0x0009c41101007387 */ /* 0x0003e80000100800 */
[----:B------:R3:W-:Y:S04]  /*2e8a0*/  LDGSTS.E [R4+0x10100], desc[UR14][R6.64], P0 ;  /* 0x1010000006047fae */ /* 0x0007e8000812184e */
[----:B-1----:R-:W2:Y:S04]  /*2e8b0*/  LDL.LU R17, [R1+0xa4c] ;  /* 0x000a4c0001117983 */ /* 0x002ea80000300800 */
[----:B------:R-:W2:Y:S01]  /*2e8c0*/  LDL.LU R9, [R1+0xa50] ;  /* 0x000a500001097983 */ /* 0x000ea20000300800 */
[----:B----4-:R-:W-:-:S04]  /*2e8d0*/  IADD3 R10, P1, R10, UR13, RZ ;  /* 0x0000000d0a0a7c10 */ /* 0x010fc8000ff3e0ff */
[----:B------:R-:W-:Y:S01]  /*2e8e0*/  IADD3.X R16, R16, UR7, RZ, P1, !PT ;  /* 0x0000000710107c10 */ /* 0x000fe20008ffe4ff */
[----:B------:R-:W-:Y:S01]  /*2e8f0*/  STL [R1+0x9d0], R10 ;  /* 0x0009d00a01007387 */ /* 0x000fe20000100800 */
[----:B---3--:R-:W-:-:S03]  /*2e900*/  IMAD.MOV.U32 R6, RZ, RZ, R10 ;  /* 0x000000ffff067224 */ /* 0x008fc600078e000a */
[----:B------:R1:W-:Y:S01]  /*2e910*/  STL [R1+0x9cc], R16 ;  /* 0x0009cc1001007387 */ /* 0x0003e20000100800 */
[----:B------:R-:W-:Y:S01]  /*2e920*/  IMAD.MOV.U32 R7, RZ, RZ, R16 ;  /* 0x000000ffff077224 */ /* 0x000fe200078e0010 */
[----:B------:R-:W-:Y:S02]  /*2e930*/  UISETP.GT.AND UP1, UPT, UR18, 0x5, UPT ;  /* 0x000000051200788c */ /* 0x000fe4000bf24270 */
[----:B-1----:R-:W3:Y:S04]  /*2e940*/  LDL.LU R16, [R1+0xa84] ;  /* 0x000a840001107983 */ /* 0x002ee80000300800 */
[----:B------:R-:W4:Y:S01]  /*2e950*/  LDL.LU R10, [R1+0xa88] ;  /* 0x000a8800010a7983 */ /* 0x000f220000300800 */
[----:B------:R-:W-:-:S03]  /*2e960*/  USEL UR12, URZ, 0x4, !UP1 ;  /* 0x000000043f0c7887 */ /* 0x000fc6000c800000 */
[----:B------:R1:W-:Y:S01]  /*2e970*/  LDGSTS.E [R4+0x10180], desc[UR14][R6.64], P0 ;  /* 0x1018000006047fae */ /* 0x0003e2000812184e */
[----:B------:R-:W-:-:S06]  /*2e980*/  USEL UR12, UR12, URZ, !UP0 ;  /* 0x0000003f0c0c7287 */ /* 0x000fcc000c000000 */
[----:B------:R-:W-:Y:S01]  /*2e990*/  ISETP.NE.U32.AND P0, PT, RZ, UR12, PT ;  /* 0x0000000cff007c0c */ /* 0x000fe2000bf05070 */
[----:B------:R-:W-:-:S04]  /*2e9a0*/  UISETP.GT.AND UP1, UPT, UR18, 0x9, UPT ;  /* 0x000000091200788c */ /* 0x000fc8000bf24270 */
[----:B------:R-:W-:-:S04]  /*2e9b0*/  USEL UR12, URZ, 0x4, !UP1 ;  /* 0x000000043f0c7887 */ /* 0x000fc8000c800000 */
[----:B------:R-:W-:Y:S01]  /*2e9c0*/  USEL UR12, UR12, URZ, !UP0 ;  /* 0x0000003f0c0c7287 */ /* 0x000fe2000c000000 */
[----:B--2---:R-:W-:-:S04]  /*2e9d0*/  IADD3 R11, P1, R11, UR13, RZ ;  /* 0x0000000d0b0b7c10 */ /* 0x004fc8000ff3e0ff */
[----:B------:R-:W-:Y:S01]  /*2e9e0*/  IADD3.X R13, R13, UR7, RZ, P1, !PT ;  /* 0x000000070d0d7c10 */ /* 0x000fe20008ffe4ff */
[----:B------:R-:W-:Y:S01]  /*2e9f0*/  STL [R1+0xa08], R11 ;  /* 0x000a080b01007387 */ /* 0x000fe20000100800 */
[----:B-1----:R-:W-:Y:S02]  /*2ea00*/  IMAD.MOV.U32 R6, RZ, RZ, R11 ;  /* 0x000000ffff067224 */ /* 0x002fe400078e000b */
[----:B------:R-:W-:Y:S02]  /*2ea10*/  MOV R7, R13 ;  /* 0x0000000d00077202 */ /* 0x000fe40000000f00 */
[----:B------:R-:W-:Y:S01]  /*2ea20*/  IADD3 R12, P2, R12, UR13, RZ ;  /* 0x0000000d0c0c7c10 */ /* 0x000fe2000ff5e0ff */
[----:B------:R1:W-:Y:S03]  /*2ea30*/  STL [R1+0xa04], R13 ;  /* 0x000a040d01007387 */ /* 0x0003e60000100800 */
[----:B------:R-:W-:Y:S01]  /*2ea40*/  IADD3.X R15, R15, UR7, RZ, P2, !PT ;  /* 0x000000070f0f7c10 */ /* 0x000fe200097fe4ff */
[----:B------:R2:W-:Y:S04]  /*2ea50*/  LDGSTS.E [R4+0x10500], desc[UR14][R6.64], P0 ;  /* 0x1050000006047fae */ /* 0x0005e8000812184e */
[----:B-1----:R-:W3:Y:S04]  /*2ea60*/  LDL.LU R13, [R1+0xa90] ;  /* 0x000a9000010d7983 */ /* 0x002ee80000300800 */
[----:B------:R-:W3:Y:S01]  /*2ea70*/  LDL.LU R11, [R1+0xac8] ;  /* 0x000ac800010b7983 */ /* 0x000ee20000300800 */
[----:B------:R-:W-:-:S03]  /*2ea80*/  IADD3 R8, P3, R8, UR13, RZ ;  /* 0x0000000d08087c10 */ /* 0x000fc6000ff7e0ff */
[----:B------:R-:W-:Y:S01]  /*2ea90*/  STL [R1+0xa10], R12 ;  /* 0x000a100c01007387 */ /* 0x000fe20000100800 */
[----:B--2---:R-:W-:Y:S01]  /*2eaa0*/  IMAD.MOV.U32 R7, RZ, RZ, R15 ;  /* 0x000000ffff077224 */ /* 0x004fe200078e000f */
[----:B------:R-:W-:Y:S02]  /*2eab0*/  IADD3.X R18, R18, UR7, RZ, P3, !PT ;  /* 0x0000000712127c10 */ /* 0x000fe40009ffe4ff */
[----:B------:R1:W-:Y:S04]  /*2eac0*/  STL [R1+0xa0c], R15 ;  /* 0x000a0c0f01007387 */ /* 0x0003e80000100800 */
[----:B------:R2:W-:Y:S01]  /*2ead0*/  STL [R1+0xa48], R8 ;  /* 0x000a480801007387 */ /* 0x0005e20000100800 */
[----:B------:R-:W-:-:S03]  /*2eae0*/  IMAD.MOV.U32 R6, RZ, RZ, R12 ;  /* 0x000000ffff067224 */ /* 0x000fc600078e000c */
[----:B-1----:R-:W3:Y:S01]  /*2eaf0*/  LDL.LU R15, [R1+0xa8c] ;  /* 0x000a8c00010f7983 */ /* 0x002ee20000300800 */
[----:B------:R-:W-:-:S03]  /*2eb00*/  ISETP.NE.U32.AND P1, PT, RZ, UR12, PT ;  /* 0x0000000cff007c0c */ /* 0x000fc6000bf25070 */
[----:B------:R-:W-:Y:S04]  /*2eb10*/  STL [R1+0xa44], R18 ;  /* 0x000a441201007387 */ /* 0x000fe80000100800 */
[----:B------:R-:W3:Y:S04]  /*2eb20*/  LDL.LU R12, [R1+0xac4] ;  /* 0x000ac400010c7983 */ /* 0x000ee80000300800 */
[----:B------:R1:W-:Y:S02]  /*2eb30*/  LDGSTS.E [R4+0x10580], desc[UR14][R6.64], P0 ;  /* 0x1058000006047fae */ /* 0x0003e4000812184e */
[----:B-1----:R-:W-:Y:S01]  /*2eb40*/  IMAD.MOV.U32 R6, RZ, RZ, R8 ;  /* 0x000000ffff067224 */ /* 0x002fe200078e0008 */
[----:B------:R-:W-:Y:S01]  /*2eb50*/  MOV R7, R18 ;  /* 0x0000001200077202 */ /* 0x000fe20000000f00 */
[----:B--2---:R-:W2:Y:S04]  /*2eb60*/  LDL.LU R8, [R1+0xad0] ;  /* 0x000ad00001087983 */ /* 0x004ea80000300800 */
[----:B------:R1:W-:Y:S01]  /*2eb70*/  LDGSTS.E [R4+0x10900], desc[UR14][R6.64], P1 ;  /* 0x1090000006047fae */ /* 0x0003e2000892184e */
[----:B------:R-:W-:-:S04]  /*2eb80*/  IADD3 R9, P0, R9, UR13, RZ ;  /* 0x0000000d09097c10 */ /* 0x000fc8000ff1e0ff */
[----:B------:R-:W-:Y:S01]  /*2eb90*/  IADD3.X R17, R17, UR7, RZ, P0, !PT ;  /* 0x0000000711117c10 */ /* 0x000fe200087fe4ff */
[----:B-1----:R-:W-:-:S04]  /*2eba0*/  IMAD.MOV.U32 R6, RZ, RZ, R9 ;  /* 0x000000ffff067224 */ /* 0x002fc800078e0009 */
[----:B------:R-:W-:Y:S01]  /*2ebb0*/  IMAD.MOV.U32 R7, RZ, RZ, R17 ;  /* 0x000000ffff077224 */ /* 0x000fe200078e0011 */
[----:B------:R1:W-:Y:S04]  /*2ebc0*/  STL [R1+0xa50], R9 ;  /* 0x000a500901007387 */ /* 0x0003e80000100800 */
[----:B------:R3:W-:Y:S04]  /*2ebd0*/  STL [R1+0xa4c], R17 ;  /* 0x000a4c1101007387 */ /* 0x0007e80000100800 */
[----:B------:R3:W-:Y:S04]  /*2ebe0*/  LDGSTS.E [R4+0x10980], desc[UR14][R6.64], P1 ;  /* 0x1098000006047fae */ /* 0x0007e8000892184e */
[----:B-1----:R-:W2:Y:S01]  /*2ebf0*/  LDL.LU R9, [R1+0xacc] ;  /* 0x000acc0001097983 */ /* 0x002ea20000300800 */
[----:B----4-:R-:W-:-:S04]  /*2ec00*/  IADD3 R10, P1, R10, UR13, RZ ;  /* 0x0000000d0a0a7c10 */ /* 0x010fc8000ff3e0ff */
[----:B---3--:R-:W-:Y:S01]  /*2ec10*/  IADD3.X R16, R16, UR7, RZ, P1, !PT ;  /* 0x0000000710107c10 */ /* 0x008fe20008ffe4ff */
[----:B------:R-:W-:Y:S04]  /*2ec20*/  STL [R1+0xa88], R10 ;  /* 0x000a880a01007387 */ /* 0x000fe80000100800 */
[----:B------:R1:W-:Y:S04]  /*2ec30*/  STL [R1+0xa84], R16 ;  /* 0x000a841001007387 */ /* 0x0003e80000100800 */
[----:B------:R-:W3:Y:S04]  /*2ec40*/  LDL.LU R20, [R1+0xb04] ;  /* 0x000b040001147983 */ /* 0x000ee80000300800 */
[----:B------:R-:W4:Y:S04]  /*2ec50*/  LDL.LU R19, [R1+0xb08] ;  /* 0x000b080001137983 */ /* 0x000f280000300800 */
[----:B------:R-:W3:Y:S01]  /*2ec60*/  LDL.LU R18, [R1+0xb0c] ;  /* 0x000b0c0001127983 */ /* 0x000ee20000300800 */
[----:B------:R-:W-:-:S03]  /*2ec70*/  MOV R7, R16 ;  /* 0x0000001000077202 */ /* 0x000fc60000000f00 */
[----:B------:R-:W3:Y:S01]  /*2ec80*/  LDL.LU R17, [R1+0xb10] ;  /* 0x000b100001117983 */ /* 0x000ee20000300800 */
[----:B------:R-:W-:-:S03]  /*2ec90*/  IMAD.MOV.U32 R6, RZ, RZ, R10 ;  /* 0x000000ffff067224 */ /* 0x000fc600078e000a */
[----:B-1----:R-:W3:Y:S04]  /*2eca0*/  LDL.LU R16, [R1+0xb44] ;  /* 0x000b440001107983 */ /* 0x002ee80000300800 */
[----:B------:R-:W3:Y:S01]  /*2ecb0*/  LDL.LU R10, [R1+0xb48] ;  /* 0x000b4800010a7983 */ /* 0x000ee20000300800 */
[----:B------:R-:W-:-:S04]  /*2ecc0*/  UISETP.GT.AND UP1, UPT, UR18, 0xd, UPT ;  /* 0x0000000d1200788c */ /* 0x000fc8000bf24270 */
[----:B------:R-:W-:-:S04]  /*2ecd0*/  USEL UR12, URZ, 0x4, !UP1 ;  /* 0x000000043f0c7887 */ /* 0x000fc8000c800000 */
[----:B------:R-:W-:-:S06]  /*2ece0*/  USEL UR12, UR12, URZ, !UP0 ;  /* 0x0000003f0c0c7287 */ /* 0x000fcc000c000000 */
[----:B------:R-:W-:Y:S01]  /*2ecf0*/  ISETP.NE.U32.AND P0, PT, RZ, UR12, PT ;  /* 0x0000000cff007c0c */ /* 0x000fe2000bf05070 */
[----:B------:R-:W-:-:S04]  /*2ed00*/  UISETP.GT.AND UP1, UPT, UR18, 0x11, UPT ;  /* 0x000000111200788c */ /* 0x000fc8000bf24270 */
[----:B------:R-:W-:-:S08]  /*2ed10*/  USEL UR12, URZ, 0x4, !UP1 ;  /* 0x000000043f0c7887 */ /* 0x000fd0000c800000 */
[----:B------:R1:W-:Y:S01]  /*2ed20*/  LDGSTS.E [R4+0x10d00], desc[UR14][R6.64], P0 ;  /* 0x10d0000006047fae */ /* 0x0003e2000812184e */
[----:B------:R-:W-:-:S06]  /*2ed30*/  USEL UR12, UR12, URZ, !UP0 ;  /* 0x0000003f0c0c7287 */ /* 0x000fcc000c000000 */
[----:B------:R-:W-:Y:S01]  /*2ed40*/  ISETP.NE.U32.AND P1, PT, RZ, UR12, PT ;  /* 0x0000000cff007c0c */ /* 0x000fe2000bf25070 */
[----:B------:R-:W-:-:S04]  /*2ed50*/  UISETP.GT.AND UP1, UPT, UR18, 0x15, UPT ;  /* 0x000000151200788c */ /* 0x000fc8000bf24270 */
[----:B------:R-:W-:-:S04]  /*2ed60*/  USEL UR12, URZ, 0x4, !UP1 ;  /* 0x000000043f0c7887 */ /* 0x000fc8000c800000 */
[----:B------:R-:W-:Y:S01]  /*2ed70*/  USEL UR12, UR12, URZ, !UP0 ;  /* 0x0000003f0c0c7287 */ /* 0x000fe2000c000000 */
[----:B------:R-:W-:Y:S02]  /*2ed80*/  IADD3 R13, P2, R13, UR13, RZ ;  /* 0x0000000d0d0d7c10 */ /* 0x000fe4000ff5e0ff */
[----:B------:R-:W-:-:S03]  /*2ed90*/  IADD3 R11, P3, R11, UR13, RZ ;  /* 0x0000000d0b0b7c10 */ /* 0x000fc6000ff7e0ff */
[----:B-1----:R-:W-:Y:S01]  /*2eda0*/  IMAD.MOV.U32 R6, RZ, RZ, R13 ;  /* 0x000000ffff067224 */ /* 0x002fe200078e000d */
[----:B------:R-:W-:Y:S01]  /*2edb0*/  STL [R1+0xa90], R13 ;  /* 0x000a900d01007387 */ /* 0x000fe20000100800 */
        /* <DEDUP_REMOVED lines=10> */
[----:B--2---:R-:W-:Y:S02]  /*2ee60*/  IADD3 R8, P0, R8, UR13, RZ ;  /* 0x0000000d08087c10 */ /* 0x004fe4000ff1e0ff */
[----:B------:R-:W-:-:S03]  /*2ee70*/  MOV R7, R12 ;  /* 0x0000000c00077202 */ /* 0x000fc60000000f00 */
[----:B------:R-:W-:Y:S04]  /*2ee80*/  STL [R1+0xad0], R8 ;  /* 0x000ad00801007387 */ /* 0x000fe80000100800 */
[----:B------:R1:W-:Y:S02]  /*2ee90*/  LDGSTS.E [R4+0x11100], desc[UR14][R6.64], P1 ;  /* 0x1110000006047fae */ /* 0x0003e4000892184e */
[----:B-1----:R-:W-:Y:S01]  /*2eea0*/  IMAD.MOV.U32 R6, RZ, RZ, R8 ;  /* 0x000000ffff067224 */ /* 0x002fe200078e0008 */
[----:B------:R-:W-:-:S05]  /*2eeb0*/  IADD3.X R9, R9, UR7, RZ, P0, !PT ;  /* 0x0000000709097c10 */ /* 0x000fca00087fe4ff */
[----:B------:R-:W-:Y:S01]  /*2eec0*/  IMAD.MOV.U32 R7, RZ, RZ, R9 ;  /* 0x000000ffff077224 */ /* 0x000fe200078e0009 */
[----:B------:R1:W-:Y:S01]  /*2eed0*/  STL [R1+0xacc], R9 ;  /* 0x000acc0901007387 */ /* 0x0003e20000100800 */
[----:B------:R-:W-:-:S03]  /*2eee0*/  ISETP.NE.U32.AND P0, PT, RZ, UR12, PT ;  /* 0x0000000cff007c0c */ /* 0x000fc6000bf05070 */
[----:B------:R-:W2:Y:S04]  /*2eef0*/  LDL.LU R13, [R1+0xb84] ;  /* 0x000b8400010d7983 */ /* 0x000ea80000300800 */
[----:B------:R-:W2:Y:S04]  /*2ef00*/  LDL.LU R12, [R1+0xb88] ;  /* 0x000b8800010c7983 */ /* 0x000ea80000300800 */
[----:B------:R3:W-:Y:S04]  /*2ef10*/  LDGSTS.E [R4+0x11180], desc[UR14][R6.64], P1 ;  /* 0x1118000006047fae */ /* 0x0007e8000892184e */
[----:B-1----:R-:W2:Y:S04]  /*2ef20*/  LDL.LU R9, [R1+0xb8c] ;  /* 0x000b8c0001097983 */ /* 0x002ea80000300800 */
[----:B------:R-:W2:Y:S01]  /*2ef30*/  LDL.LU R8, [R1+0xb90] ;  /* 0x000b900001087983 */ /* 0x000ea20000300800 */
[----:B----4-:R-:W-:-:S04]  /*2ef40*/  IADD3 R19, P1, R19, UR13, RZ ;  /* 0x0000000d13137c10 */ /* 0x010fc8000ff3e0ff */
[----:B---3--:R-:W-:Y:S01]  /*2ef50*/  IADD3.X R20, R20, UR7, RZ, P1, !PT ;  /* 0x0000000714147c10 */ /* 0x008fe20008ffe4ff */
[----:B------:R-:W-:Y:S01]  /*2ef60*/  IMAD.MOV.U32 R6, RZ, RZ, R19 ;  /* 0x000000ffff067224 */ /* 0x000fe200078e0013 */
[----:B------:R-:W-:Y:S02]  /*2ef70*/  IADD3 R17, P2, R17, UR13, RZ ;  /* 0x0000000d11117c10 */ /* 0x000fe4000ff5e0ff */
[----:B------:R-:W-:Y:S02]  /*2ef80*/  MOV R7, R20 ;  /* 0x0000001400077202 */ /* 0x000fe40000000f00 */
[----:B------:R-:W-:Y:S02]  /*2ef90*/  IADD3.X R18, R18, UR7, RZ, P2, !PT ;  /* 0x0000000712127c10 */ /* 0x000fe400097fe4ff */
[----:B------:R-:W-:Y:S01]  /*2efa0*/  IADD3 R10, P3, R10, UR13, RZ ;  /* 0x0000000d0a0a7c10 */ /* 0x000fe2000ff7e0ff */
[----:B------:R1:W-:Y:S03]  /*2efb0*/  LDGSTS.E [R4+0x11500], desc[UR14][R6.64], P0 ;  /* 0x1150000006047fae */ /* 0x0003e6000812184e */
[----:B------:R-:W-:Y:S01]  /*2efc0*/  IADD3.X R16, R16, UR7, RZ, P3, !PT ;  /* 0x0000000710107c10 */ /* 0x000fe20009ffe4ff */
[----:B------:R-:W-:Y:S04]  /*2efd0*/  STL [R1+0xb08], R19 ;  /* 0x000b081301007387 */ /* 0x000fe80000100800 */
[----:B------:R-:W-:Y:S01]  /*2efe0*/  STL [R1+0xb04], R20 ;  /* 0x000b041401007387 */ /* 0x000fe20000100800 */
[----:B-1----:R-:W-:-:S02]  /*2eff0*/  IMAD.MOV.U32 R6, RZ, RZ, R17 ;  /* 0x000000ffff067224 */ /* 0x002fc400078e0011 */
[----:B------:R-:W-:Y:S01]  /*2f000*/  IMAD.MOV.U32 R7, RZ, RZ, R18 ;  /* 0x000000ffff077224 */ /* 0x000fe200078e0012 */
[----:B------:R-:W-:Y:S04]  /*2f010*/  STL [R1+0xb10], R17 ;  /* 0x000b101101007387 */ /* 0x000fe80000100800 */
[----:B------:R1:W-:Y:S04]  /*2f020*/  STL [R1+0xb0c], R18 ;  /* 0x000b0c1201007387 */ /* 0x0003e80000100800 */
[----:B------:R3:W-:Y:S04]  /*2f030*/  STL [R1+0xb48], R10 ;  /* 0x000b480a01007387 */ /* 0x0007e80000100800 */
[----:B------:R4:W-:Y:S04]  /*2f040*/  LDGSTS.E [R4+0x11580], desc[UR14][R6.64], P0 ;  /* 0x1158000006047fae */ /* 0x0009e8000812184e */
[----:B------:R-:W-:Y:S04]  /*2f050*/  STL [R1+0xb44], R16 ;  /* 0x000b441001007387 */ /* 0x000fe80000100800 */
[----:B-1----:R-:W2:Y:S01]  /*2f060*/  LDL.LU R18, [R1+0x9d4] ;  /* 0x0009d40001127983 */ /* 0x002ea20000300800 */
[----:B----4-:R-:W-:-:S03]  /*2f070*/  IMAD.MOV.U32 R6, RZ, RZ, R10 ;  /* 0x000000ffff067224 */ /* 0x010fc600078e000a */
[----:B---3--:R-:W3:Y:S01]  /*2f080*/  LDL.LU R10, [R1+0x9d8] ;  /* 0x0009d800010a7983 */ /* 0x008ee20000300800 */
[----:B------:R-:W-:-:S04]  /*2f090*/  UISETP.GT.AND UP1, UPT, UR18, 0x19, UPT ;  /* 0x000000191200788c */ /* 0x000fc8000bf24270 */
[----:B------:R-:W-:-:S04]  /*2f0a0*/  USEL UR12, URZ, 0x4, !UP1 ;  /* 0x000000043f0c7887 */ /* 0x000fc8000c800000 */
[----:B------:R-:W-:-:S06]  /*2f0b0*/  USEL UR12, UR12, URZ, !UP0 ;  /* 0x0000003f0c0c7287 */ /* 0x000fcc000c000000 */
[----:B------:R-:W-:Y:S02]  /*2f0c0*/  ISETP.NE.U32.AND P1, PT, RZ, UR12, PT ;  /* 0x0000000cff007c0c */ /* 0x000fe4000bf25070 */
[----:B------:R-:W-:Y:S01]  /*2f0d0*/  MOV R7, R16 ;  /* 0x0000001000077202 */ /* 0x000fe20000000f00 */
[----:B------:R-:W-:-:S10]  /*2f0e0*/  UISETP.GT.AND UP1, UPT, UR18, 0x1d, UPT ;  /* 0x0000001d1200788c */ /* 0x000fd4000bf24270 */
[----:B------:R1:W-:Y:S01]  /*2f0f0*/  LDGSTS.E [R4+0x11900], desc[UR14][R6.64], P1 ;  /* 0x1190000006047fae */ /* 0x0003e2000892184e */
[----:B------:R-:W-:-:S04]  /*2f100*/  USEL UR12, URZ, 0x4, !UP1 ;  /* 0x000000043f0c7887 */ /* 0x000fc8000c800000 */
[----:B------:R-:W-:Y:S01]  /*2f110*/  USEL UR12, UR12, URZ, !UP0 ;  /* 0x0000003f0c0c7287 */ /* 0x000fe2000c000000 */
[----:B------:R-:W-:-:S04]  /*2f120*/  IADD3 R11, P0, R11, UR13, RZ ;  /* 0x0000000d0b0b7c10 */ /* 0x000fc8000ff1e0ff */
[----:B------:R-:W-:Y:S01]  /*2f130*/  IADD3.X R15, R15, UR7, RZ, P0, !PT ;  /* 0x000000070f0f7c10 */ /* 0x000fe200087fe4ff */
[----:B------:R4:W-:Y:S01]  /*2f140*/  STL [R1+0xb50], R11 ;  /* 0x000b500b01007387 */ /* 0x0009e20000100800 */
[----:B-1----:R-:W-:-:S03]  /*2f150*/  IMAD.MOV.U32 R6, RZ, RZ, R11 ;  /* 0x000000ffff067224 */ /* 0x002fc600078e000b */
[----:B------:R-:W-:Y:S04]  /*2f160*/  STL [R1+0xb4c], R15 ;  /* 0x000b4c0f01007387 */ /* 0x000fe80000100800 */
[----:B------:R-:W3:Y:S04]  /*2f170*/  LDL.LU R17, [R1+0x9dc] ;  /* 0x0009dc0001117983 */ /* 0x000ee80000300800 */
[----:B----4-:R-:W4:Y:S01]  /*2f180*/  LDL.LU R11, [R1+0x9e0] ;  /* 0x0009e000010b7983 */ /* 0x010f220000300800 */
[----:B------:R-:W-:-:S05]  /*2f190*/  IMAD.MOV.U32 R7, RZ, RZ, R15 ;  /* 0x000000ffff077224 */ /* 0x000fca00078e000f */
[----:B------:R1:W-:Y:S01]  /*2f1a0*/  LDGSTS.E [R4+0x11980], desc[UR14][R6.64], P1 ;  /* 0x1198000006047fae */ /* 0x0003e2000892184e */
[----:B------:R-:W-:Y:S02]  /*2f1b0*/  ISETP.NE.U32.AND P0, PT, RZ, UR12, PT ;  /* 0x0000000cff007c0c */ /* 0x000fe4000bf05070 */
[----:B--2---:R-:W-:-:S04]  /*2f1c0*/  IADD3 R12, P1, R12, UR13, RZ ;  /* 0x0000000d0c0c7c10 */ /* 0x004fc8000ff3e0ff */
[----:B------:R-:W-:Y:S01]  /*2f1d0*/  IADD3.X R13, R13, UR7, RZ, P1, !PT ;  /* 0x000000070d0d7c10 */ /* 0x000fe20008ffe4ff */
[----:B------:R2:W-:Y:S01]  /*2f1e0*/  STL [R1+0xb88], R12 ;  /* 0x000b880c01007387 */ /* 0x0005e20000100800 */
[----:B-1----:R-:W-:Y:S01]  /*2f1f0*/  IMAD.MOV.U32 R6, RZ, RZ, R12 ;  /* 0x000000ffff067224 */ /* 0x002fe200078e000c */
[----:B------:R-:W-:Y:S02]  /*2f200*/  IADD3 R8, P2, R8, UR13, RZ ;  /* 0x0000000d08087c10 */ /* 0x000fe4000ff5e0ff */
[----:B------:R1:W-:Y:S02]  /*2f210*/  STL [R1+0xb84], R13 ;  /* 0x000b840d01007387 */ /* 0x0003e40000100800 */
[----:B------:R-:W-:Y:S02]  /*2f220*/  IADD3.X R9, R9, UR7, RZ, P2, !PT ;  /* 0x0000000709097c10 */ /* 0x000fe400097fe4ff */
[----:B------:R-:W-:Y:S01]  /*2f230*/  STL [R1+0xb90], R8 ;  /* 0x000b900801007387 */ /* 0x000fe20000100800 */
[----:B------:R-:W-:-:S03]  /*2f240*/  MOV R7, R13 ;  /* 0x0000000d00077202 */ /* 0x000fc60000000f00 */
[----:B--2---:R-:W2:Y:S04]  /*2f250*/  LDL.LU R12, [R1+0xa18] ;  /* 0x000a1800010c7983 */ /* 0x004ea80000300800 */
[----:B------:R1:W-:Y:S04]  /*2f260*/  STL [R1+0xb8c], R9 ;  /* 0x000b8c0901007387 */ /* 0x0003e80000100800 */
[----:B------:R-:W2:Y:S04]  /*2f270*/  LDL.LU R15, [R1+0xa14] ;  /* 0x000a1400010f7983 */ /* 0x000ea80000300800 */
[----:B------:R-:W2:Y:S04]  /*2f280*/  LDL.LU R16, [R1+0xa1c] ;  /* 0x000a1c0001107983 */ /* 0x000ea80000300800 */
[----:B-1----:R-:W2:Y:S04]  /*2f290*/  LDL.LU R13, [R1+0xa20] ;  /* 0x000a2000010d7983 */ /* 0x002ea80000300800 */
[----:B------:R1:W-:Y:S04]  /*2f2a0*/  LDGSTS.E [R4+0x11d00], desc[UR14][R6.64], P0 ;  /* 0x11d0000006047fae */ /* 0x0003e8000812184e */
[----:B------:R-:W2:Y:S01]  /*2f2b0*/  LDL.LU R19, [R1+0xa54] ;  /* 0x000a540001137983 */ /* 0x000ea20000300800 */
[----:B-1----:R-:W-:-:S03]  /*2f2c0*/  IMAD.MOV.U32 R7, RZ, RZ, R9 ;  /* 0x000000ffff077224 */ /* 0x002fc600078e0009 */
[----:B------:R-:W2:Y:S01]  /*2f2d0*/  LDL.LU R9, [R1+0xa58] ;  /* 0x000a580001097983 */ /* 0x000ea20000300800 */
[----:B------:R-:W-:-:S05]  /*2f2e0*/  IMAD.MOV.U32 R6, RZ, RZ, R8 ;  /* 0x000000ffff067224 */ /* 0x000fca00078e0008 */
[----:B------:R1:W-:Y:S01]  /*2f2f0*/  LDGSTS.E [R4+0x11d80], desc[UR14][R6.64], P0 ;  /* 0x11d8000006047fae */ /* 0x0003e2000812184e */
[----:B---3--:R-:W-:-:S04]  /*2f300*/  IADD3 R10, P1, R10, UR13, RZ ;  /* 0x0000000d0a0a7c10 */ /* 0x008fc8000ff3e0ff */
[----:B------:R-:W-:Y:S01]  /*2f310*/  IADD3.X R18, R18, UR7, RZ, P1, !PT ;  /* 0x0000000712127c10 */ /* 0x000fe20008ffe4ff */
[----:B------:R-:W-:Y:S01]  /*2f320*/  STL [R1+0x9d8], R10 ;  /* 0x0009d80a01007387 */ /* 0x000fe20000100800 */
[----:B-1----:R-:W-:-:S03]  /*2f330*/  MOV R6, R10 ;  /* 0x0000000a00067202 */ /* 0x002fc60000000f00 */
[----:B------:R1:W-:Y:S01]  /*2f340*/  STL [R1+0x9d4], R18 ;  /* 0x0009d41201007387 */ /* 0x0003e20000100800 */
[----:B------:R-:W-:-:S03]  /*2f350*/  IMAD.MOV.U32 R7, RZ, RZ, R18 ;  /* 0x000000ffff077224 */ /* 0x000fc600078e0012 */
[----:B-1----:R-:W3:Y:S04]  /*2f360*/  LDL.LU R18, [R1+0xa5c] ;  /* 0x000a5c0001127983 */ /* 0x002ee80000300800 */
[----:B------:R-:W3:Y:S01]  /*2f370*/  LDL.LU R10, [R1+0xa60] ;  /* 0x000a6000010a7983 */ /* 0x000ee20000300800 */
[----:B------:R-:W-:-:S04]  /*2f380*/  UISETP.GT.AND UP1, UPT, UR18, 0x2, UPT ;  /* 0x000000021200788c */ /* 0x000fc8000bf24270 */
[----:B------:R-:W-:-:S04]  /*2f390*/  USEL UR12, URZ, 0x4, !UP1 ;  /* 0x000000043f0c7887 */ /* 0x000fc8000c800000 */
[----:B------:R-:W-:Y:S01]  /*2f3a0*/  USEL UR12, UR12, URZ, !UP0 ;  /* 0x0000003f0c0c7287 */ /* 0x000fe2000c000000 */
[----:B------:R-:W-:-:S05]  /*2f3b0*/  LOP3.LUT R8, R14, 0x40, RZ, 0x3c, !PT ;  /* 0x000000400e087812 */ /* 0x000fca00078e3cff */
[----:B------:R-:W-:Y:S01]  /*2f3c0*/  ISETP.NE.U32.AND P0, PT, RZ, UR12, PT ;  /* 0x0000000cff007c0c */ /* 0x000fe2000bf05070 */
[----:B------:R-:W-:Y:S01]  /*2f3d0*/  VIADD R4, R8, UR19 ;  /* 0x0000001308047c36 */ /* 0x000fe20008000000 */
[----:B------:R-:W-:-:S04]  /*2f3e0*/  UISETP.GT.AND UP1, UPT, UR18, 0x6, UPT ;  /* 0x000000061200788c */ /* 0x000fc8000bf24270 */
[----:B------:R-:W-:-:S07]  /*2f3f0*/  USEL UR12, URZ, 0x4, !UP1 ;  /* 0x000000043f0c7887 */ /* 0x000fce000c800000 */
[----:B------:R1:W-:Y:S01]  /*2f400*/  LDGSTS.E [R4+0x10200], desc[UR14][R6.64], P0 ;  /* 0x1020000006047fae */ /* 0x0003e2000812184e */
[----:B------:R-:W-:Y:S02]  /*2f410*/  USEL UR12, UR12, URZ, !UP0 ;  /* 0x0000003f0c0c7287 */ /* 0x000fe4000c000000 */
[----:B------:R-:W-:Y:S01]  /*2f420*/  UISETP.GT.AND UP1, UPT, UR18, 0xa, UPT ;  /* 0x0000000a1200788c */ /* 0x000fe2000bf24270 */
[----:B----4-:R-:W-:-:S04]  /*2f430*/  IADD3 R11, P1, R11, UR13, RZ ;  /* 0x0000000d0b0b7c10 */ /* 0x010fc8000ff3e0ff */
[----:B------:R-:W-:Y:S01]  /*2f440*/  IADD3.X R17, R17, UR7, RZ, P1, !PT ;  /* 0x0000000711117c10 */ /* 0x000fe20008ffe4ff */
[----:B------:R-:W-:Y:S01]  /*2f450*/  STL [R1+0x9e0], R11 ;  /* 0x0009e00b01007387 */ /* 0x000fe20000100800 */
[----:B-1----:R-:W-:-:S03]  /*2f460*/  IMAD.MOV.U32 R6, RZ, RZ, R11 ;  /* 0x000000ffff067224 */ /* 0x002fc600078e000b */
[----:B------:R1:W-:Y:S01]  /*2f470*/  STL [R1+0x9dc], R17 ;  /* 0x0009dc1101007387 */ /* 0x0003e20000100800 */
[----:B------:R-:W-:-:S05]  /*2f480*/  IMAD.MOV.U32 R7, RZ, RZ, R17 ;  /* 0x000000ffff077224 */ /* 0x000fca00078e0011 */
[----:B------:R4:W-:Y:S04]  /*2f490*/  LDGSTS.E [R4+0x10280], desc[UR14][R6.64], P0 ;  /* 0x1028000006047fae */ /* 0x0009e8000812184e */
[----:B-1----:R-:W3:Y:S04]  /*2f4a0*/  LDL.LU R17, [R1+0xa94] ;  /* 0x000a940001117983 */ /* 0x002ee80000300800 */
[----:B------:R-:W3:Y:S01]  /*2f4b0*/  LDL.LU R11, [R1+0xa98] ;  /* 0x000a9800010b7983 */ /* 0x000ee20000300800 */
[----:B------:R-:W-:Y:S01]  /*2f4c0*/  ISETP.NE.U32.AND P0, PT, RZ, UR12, PT ;  /* 0x0000000cff007c0c */ /* 0x000fe2000bf05070 */
[----:B------:R-:W-:-:S04]  /*2f4d0*/  USEL UR12, URZ, 0x4, !UP1 ;  /* 0x000000043f0c7887 */ /* 0x000fc8000c800000 */
[----:B------:R-:W-:Y:S01]  /*2f4e0*/  USEL UR12, UR12, URZ, !UP0 ;  /* 0x0000003f0c0c7287 */ /* 0x000fe2000c000000 */
[----:B--2---:R-:W-:-:S04]  /*2f4f0*/  IADD3 R12, P1, R12, UR13, RZ ;  /* 0x0000000d0c0c7c10 */ /* 0x004fc8000ff3e0ff */
[----:B------:R-:W-:Y:S01]  /*2f500*/  IADD3.X R15, R15, UR7, RZ, P1, !PT ;  /* 0x000000070f0f7c10 */ /* 0x000fe20008ffe4ff */
[----:B------:R-:W-:Y:S01]  /*2f510*/  STL [R1+0xa18], R12 ;  /* 0x000a180c01007387 */ /* 0x000fe20000100800 */
[----:B----4-:R-:W-:Y:S02]  /*2f520*/  MOV R6, R12 ;  /* 0x0000000c00067202 */ /* 0x010fe40000000f00 */
[----:B------:R-:W-:Y:S01]  /*2f530*/  IADD3 R13, P2, R13, UR13, RZ ;  /* 0x0000000d0d0d7c10 */ /* 0x000fe2000ff5e0ff */
[----:B------:R-:W-:Y:S01]  /*2f540*/  IMAD.MOV.U32 R7, RZ, RZ, R15 ;  /* 0x000000ffff077224 */ /* 0x000fe200078e000f */
[----:B------:R1:W-:Y:S02]  /*2f550*/  STL [R1+0xa14], R15 ;  /* 0x000a140f01007387 */ /* 0x0003e40000100800 */
[----:B------:R-:W-:Y:S02]  /*2f560*/  IADD3.X R16, R16, UR7, RZ, P2, !PT ;  /* 0x0000000710107c10 */ /* 0x000fe400097fe4ff */
[----:B------:R2:W-:Y:S04]  /*2f570*/  LDGSTS.E [R4+0x10600], desc[UR14][R6.64], P0 ;  /* 0x1060000006047fae */ /* 0x0005e8000812184e */
[----:B-1----:R-:W4:Y:S04]  /*2f580*/  LDL.LU R15, [R1+0xaa0] ;  /* 0x000aa000010f7983 */ /* 0x002f280000300800 */
[----:B------:R-:W4:Y:S01]  /*2f590*/  LDL.LU R12, [R1+0xad8] ;  /* 0x000ad800010c7983 */ /* 0x000f220000300800 */
[----:B------:R-:W-:-:S03]  /*2f5a0*/  IADD3 R9, P3, R9, UR13, RZ ;  /* 0x0000000d09097c10 */ /* 0x000fc6000ff7e0ff */
[----:B------:R-:W-:Y:S01]  /*2f5b0*/  STL [R1+0xa20], R13 ;  /* 0x000a200d01007387 */ /* 0x000fe20000100800 */
[----:B------:R-:W-:Y:S01]  /*2f5c0*/  IADD3.X R19, R19, UR7, RZ, P3, !PT ;  /* 0x0000000713137c10 */ /* 0x000fe20009ffe4ff */
[----:B--2---:R-:W-:Y:S02]  /*2f5d0*/  IMAD.MOV.U32 R7, RZ, RZ, R16 ;  /* 0x000000ffff077224 */ /* 0x004fe400078e0010 */
[----:B------:R1:W-:Y:S01]  /*2f5e0*/  STL [R1+0xa1c], R16 ;  /* 0x000a1c1001007387 */ /* 0x0003e20000100800 */
[----:B------:R-:W-:-:S03]  /*2f5f0*/  IMAD.MOV.U32 R6, RZ, RZ, R13 ;  /* 0x000000ffff067224 */ /* 0x000fc600078e000d */
[----:B------:R2:W-:Y:S01]  /*2f600*/  STL [R1+0xa58], R9 ;  /* 0x000a580901007387 */ /* 0x0005e20000100800 */
[----:B------:R-:W-:-:S03]  /*2f610*/  ISETP.NE.U32.AND P1, PT, RZ, UR12, PT ;  /* 0x0000000cff007c0c */ /* 0x000fc6000bf25070 */
[----:B------:R2:W-:Y:S04]  /*2f620*/  LDGSTS.E [R4+0x10680], desc[UR14][R6.64], P0 ;  /* 0x1068000006047fae */ /* 0x0005e8000812184e */
[----:B-1----:R-:W4:Y:S04]  /*2f630*/  LDL.LU R16, [R1+0xa9c] ;  /* 0x000a9c0001107983 */ /* 0x002f280000300800 */
[----:B------:R-:W-:Y:S04]  /*2f640*/  STL [R1+0xa54], R19 ;  /* 0x000a541301007387 */ /* 0x000fe80000100800 */
[----:B------:R-:W4:Y:S01]  /*2f650*/  LDL.LU R13, [R1+0xad4] ;  /* 0x000ad400010d7983 */ /* 0x000f220000300800 */
[----:B--2---:R-:W-:Y:S01]  /*2f660*/  MOV R6, R9 ;  /* 0x0000000900067202 */ /* 0x004fe20000000f00 */
[----:B------:R-:W-:-:S02]  /*2f670*/  IMAD.MOV.U32 R7, RZ, RZ, R19 ;  /* 0x000000ffff077224 */ /* 0x000fc400078e0013 */
[----:B------:R-:W2:Y:S04]  /*2f680*/  LDL.LU R9, [R1+0xae0] ;  /* 0x000ae00001097983 */ /* 0x000ea80000300800 */
[----:B------:R1:W-:Y:S01]  /*2f690*/  LDGSTS.E [R4+0x10a00], desc[UR14][R6.64], P1 ;  /* 0x10a0000006047fae */ /* 0x0003e2000892184e */
[----:B---3--:R-:W-:-:S04]  /*2f6a0*/  IADD3 R10, P0, R10, UR13, RZ ;  /* 0x0000000d0a0a7c10 */ /* 0x008fc8000ff1e0ff */
[----:B------:R-:W-:Y:S01]  /*2f6b0*/  IADD3.X R18, R18, UR7, RZ, P0, !PT ;  /* 0x0000000712127c10 */ /* 0x000fe200087fe4ff */
[----:B------:R3:W-:Y:S01]  /*2f6c0*/  STL [R1+0xa60], R10 ;  /* 0x000a600a01007387 */ /* 0x0007e20000100800 */
[----:B-1----:R-:W-:-:S03]  /*2f6d0*/  IMAD.MOV.U32 R6, RZ, RZ, R10 ;  /* 0x000000ffff067224 */ /* 0x002fc600078e000a */
[----:B------:R1:W-:Y:S04]  /*2f6e0*/  STL [R1+0xa5c], R18 ;  /* 0x000a5c1201007387 */ /* 0x0003e80000100800 */
[----:B---3--:R-:W3:Y:S01]  /*2f6f0*/  LDL.LU R10, [R1+0xadc] ;  /* 0x000adc00010a7983 */ /* 0x008ee20000300800 */
[----:B------:R-:W-:-:S05]  /*2f700*/  IMAD.MOV.U32 R7, RZ, RZ, R18 ;  /* 0x000000ffff077224 */ /* 0x000fca00078e0012 */
[----:B------:R1:W-:Y:S01]  /*2f710*/  LDGSTS.E [R4+0x10a80], desc[UR14][R6.64], P1 ;  /* 0x10a8000006047fae */ /* 0x0003e2000892184e */
[----:B------:R-:W-:-:S04]  /*2f720*/  UISETP.GT.AND UP1, UPT, UR18, 0xe, UPT ;  /* 0x0000000e1200788c */ /* 0x000fc8000bf24270 */
[----:B------:R-:W-:-:S04]  /*2f730*/  USEL UR12, URZ, 0x4, !UP1 ;  /* 0x000000043f0c7887 */ /* 0x000fc8000c800000 */
[----:B------:R-:W-:Y:S02]  /*2f740*/  USEL UR12, UR12, URZ, !UP0 ;  /* 0x0000003f0c0c7287 */ /* 0x000fe4000c000000 */
[----:B------:R-:W-:-:S04]  /*2f750*/  UISETP.GT.AND UP1, UPT, UR18, 0x12, UPT ;  /* 0x000000121200788c */ /* 0x000fc8000bf24270 */
[----:B------:R-:W-:Y:S01]  /*2f760*/  ISETP.NE.U32.AND P0, PT, RZ, UR12, PT ;  /* 0x0000000cff007c0c */ /* 0x000fe2000bf05070 */
[----:B------:R-:W-:-:S04]  /*2f770*/  USEL UR12, URZ, 0x4, !UP1 ;  /* 0x000000043f0c7887 */ /* 0x000fc8000c800000 */
[----:B------:R-:W-:Y:S01]  /*2f780*/  USEL UR12, UR12, URZ, !UP0 ;  /* 0x0000003f0c0c7287 */ /* 0x000fe2000c000000 */
[----:B------:R-:W-:-:S04]  /*2f790*/  IADD3 R11, P1, R11, UR13, RZ ;  /* 0x0000000d0b0b7c10 */ /* 0x000fc8000ff3e0ff */
[----:B------:R-:W-:Y:S01]  /*2f7a0*/  IADD3.X R17, R17, UR7, RZ, P1, !PT ;  /* 0x0000000711117c10 */ /* 0x000fe20008ffe4ff */
[----:B------:R-:W-:Y:S04]  /*2f7b0*/  STL [R1+0xa98], R11 ;  /* 0x000a980b01007387 */ /* 0x000fe80000100800 */
[----:B------:R1:W-:Y:S04]  /*2f7c0*/  STL [R1+0xa94], R17 ;  /* 0x000a941101007387 */ /* 0x0003e80000100800 */
[----:B------:R-:W3:Y:S04]  /*2f7d0*/  LDL.LU R21, [R1+0xb14] ;  /* 0x000b140001157983 */ /* 0x000ee80000300800 */
[----:B------:R-:W3:Y:S04]  /*2f7e0*/  LDL.LU R20, [R1+0xb18] ;  /* 0x000b180001147983 */ /* 0x000ee80000300800 */
[----:B------:R-:W3:Y:S01]  /*2f7f0*/  LDL.LU R19, [R1+0xb1c] ;  /* 0x000b1c0001137983 */ /* 0x000ee20000300800 */
[----:B-1----:R-:W-:-:S03]  /*2f800*/  IMAD.MOV.U32 R7, RZ, RZ, R17 ;  /* 0x000000ffff077224 */ /* 0x002fc600078e0011 */
[----:B------:R-:W3:Y:S01]  /*2f810*/  LDL.LU R18, [R1+0xb20] ;  /* 0x000b200001127983 */ /* 0x000ee20000300800 */
[----:B------:R-:W-:-:S03]  /*2f820*/  MOV R6, R11 ;  /* 0x0000000b00067202 */ /* 0x000fc60000000f00 */
[----:B------:R-:W3:Y:S04]  /*2f830*/  LDL.LU R17, [R1+0xb54] ;  /* 0x000b540001117983 */ /* 0x000ee80000300800 */
[----:B------:R-:W3:Y:S01]  /*2f840*/  LDL.LU R11, [R1+0xb58] ;  /* 0x000b5800010b7983 */ /* 0x000ee20000300800 */
[----:B------:R-:W-:-:S03]  /*2f850*/  ISETP.NE.U32.AND P1, PT, RZ, UR12, PT ;  /* 0x0000000cff007c0c */ /* 0x000fc6000bf25070 */
[----:B------:R1:W-:Y:S01]  /*2f860*/  LDGSTS.E [R4+0x10e00], desc[UR14][R6.64], P0 ;  /* 0x10e0000006047fae */ /* 0x0003e2000812184e */
[----:B----4-:R-:W-:Y:S02]  /*2f870*/  IADD3 R15, P2, R15, UR13, RZ ;  /* 0x0000000d0f0f7c10 */ /* 0x010fe4000ff5e0ff */
[----:B------:R-:W-:-:S03]  /*2f880*/  IADD3 R12, P3, R12, UR13, RZ ;  /* 0x0000000d0c0c7c10 */ /* 0x000fc6000ff7e0ff */
[----:B------:R-:W-:Y:S01]  /*2f890*/  STL [R1+0xaa0], R15 ;  /* 0x000aa00f01007387 */ /* 0x000fe20000100800 */
[----:B-1----:R-:W-:Y:S01]  /*2f8a0*/  IMAD.MOV.U32 R6, RZ, RZ, R15 ;  /* 0x000000ffff067224 */ /* 0x002fe200078e000f */
[----:B------:R-:W-:-:S05]  /*2f8b0*/  IADD3.X R16, R16, UR7, RZ, P2, !PT ;  /* 0x0000000710107c10 */ /* 0x000fca00097fe4ff */
[----:B------:R1:W-:Y:S01]  /*2f8c0*/  STL [R1+0xa9c], R16 ;  /* 0x000a9c1001007387 */ /* 0x0003e20000100800 */
[----:B------:R-:W-:-:S03]  /*2f8d0*/  IADD3.X R13, R13, UR7, RZ, P3, !PT ;  /* 0x000000070d0d7c10 */ /* 0x000fc60009ffe4ff */
[----:B------:R-:W-:Y:S01]  /*2f8e0*/  STL [R1+0xad8], R12 ;  /* 0x000ad80c01007387 */ /* 0x000fe20000100800 */
[----:B------:R-:W-:-:S03]  /*2f8f0*/  IMAD.MOV.U32 R7, RZ, RZ, R16 ;  /* 0x000000ffff077224 */ /* 0x000fc600078e0010 */
[----:B------:R4:W-:Y:S04]  /*2f900*/  STL [R1+0xad4], R13 ;  /* 0x000ad40d01007387 */ /* 0x0009e80000100800 */
[----:B-1----:R-:W4:Y:S04]  /*2f910*/  LDL.LU R16, [R1+0xb5c] ;  /* 0x000b5c0001107983 */ /* 0x002f280000300800 */
[----:B------:R-:W4:Y:S04]  /*2f920*/  LDL.LU R15, [R1+0xb60] ;  /* 0x000b6000010f7983 */ /* 0x000f280000300800 */
[----:B------:R1:W-:Y:S01]  /*2f930*/  LDGSTS.E [R4+0x10e80], desc[UR14][R6.64], P0 ;  /* 0x10e8000006047fae */ /* 0x0003e2000812184e */
[----:B--2---:R-:W-:-:S05]  /*2f940*/  IADD3 R9, P0, R9, UR13, RZ ;  /* 0x0000000d09097c10 */ /* 0x004fca000ff1e0ff */
[----:B------:R-:W-:Y:S01]  /*2f950*/  STL [R1+0xae0], R9 ;  /* 0x000ae00901007387 */ /* 0x000fe20000100800 */
[----:B-1----:R-:W-:Y:S01]  /*2f960*/  MOV R6, R12 ;  /* 0x0000000c00067202 */ /* 0x002fe20000000f00 */
[----:B------:R-:W-:Y:S01]  /*2f970*/  IMAD.MOV.U32 R7, RZ, RZ, R13 ;  /* 0x000000ffff077224 */ /* 0x000fe200078e000d */
[----:B---3--:R-:W-:-:S04]  /*2f980*/  IADD3.X R10, R10, UR7, RZ, P0, !PT ;  /* 0x000000070a0a7c10 */ /* 0x008fc800087fe4ff */
[----:B------:R1:W-:Y:S04]  /*2f990*/  LDGSTS.E [R4+0x11200], desc[UR14][R6.64], P1 ;  /* 0x1120000006047fae */ /* 0x0003e8000892184e */
[----:B------:R2:W-:Y:S04]  /*2f9a0*/  STL [R1+0xadc], R10 ;  /* 0x000adc0a01007387 */ /* 0x0005e80000100800 */
[----:B----4-:R-:W3:Y:S01]  /*2f9b0*/  LDL.LU R13, [R1+0xb94] ;  /* 0x000b9400010d7983 */ /* 0x010ee20000300800 */
[----:B-1----:R-:W-:-:S03]  /*2f9c0*/  IMAD.MOV.U32 R7, RZ, RZ, R10 ;  /* 0x000000ffff077224 */ /* 0x002fc600078e000a */
[----:B--2---:R-:W2:Y:S01]  /*2f9d0*/  LDL.LU R10, [R1+0xb98] ;  /* 0x000b9800010a7983 */ /* 0x004ea20000300800 */
[----:B------:R-:W-:-:S03]  /*2f9e0*/  IMAD.MOV.U32 R6, RZ, RZ, R9 ;  /* 0x000000ffff067224 */ /* 0x000fc600078e0009 */
[----:B------:R-:W4:Y:S04]  /*2f9f0*/  LDL.LU R12, [R1+0xb9c] ;  /* 0x000b9c00010c7983 */ /* 0x000f280000300800 */
[----:B------:R-:W4:Y:S01]  /*2fa00*/  LDL.LU R9, [R1+0xba0] ;  /* 0x000ba00001097983 */ /* 0x000f220000300800 */
[----:B------:R-:W-:-:S03]  /*2fa10*/  UISETP.GT.AND UP1, UPT, UR18, 0x16, UPT ;  /* 0x000000161200788c */ /* 0x000fc6000bf24270 */
[----:B------:R1:W-:Y:S01]  /*2fa20*/  LDGSTS.E [R4+0x11280], desc[UR14][R6.64], P1 ;  /* 0x1128000006047fae */ /* 0x0003e2000892184e */
[----:B------:R-:W-:-:S04]  /*2fa30*/  USEL UR12, URZ, 0x4, !UP1 ;  /* 0x000000043f0c7887 */ /* 0x000fc8000c800000 */
[----:B------:R-:W-:-:S06]  /*2fa40*/  USEL UR12, UR12, URZ, !UP0 ;  /* 0x0000003f0c0c7287 */ /* 0x000fcc000c000000 */
[----:B------:R-:W-:Y:S01]  /*2fa50*/  ISETP.NE.U32.AND P0, PT, RZ, UR12, PT ;  /* 0x0000000cff007c0c */ /* 0x000fe2000bf05070 */
[----:B------:R-:W-:-:S04]  /*2fa60*/  UISETP.GT.AND UP1, UPT, UR18, 0x1a, UPT ;  /* 0x0000001a1200788c */ /* 0x000fc8000bf24270 */
[----:B------:R-:W-:-:S04]  /*2fa70*/  USEL UR12, URZ, 0x4, !UP1 ;  /* 0x000000043f0c7887 */ /* 0x000fc8000c800000 */
[----:B------:R-:W-:Y:S02]  /*2fa80*/  USEL UR12, UR12, URZ, !UP0 ;  /* 0x0000003f0c0c7287 */ /* 0x000fe4000c000000 */
[----:B------:R-:W-:Y:S01]  /*2fa90*/  UISETP.GT.AND UP1, UPT, UR18, 0x1e, UPT ;  /* 0x0000001e1200788c */ /* 0x000fe2000bf24270 */
[----:B------:R-:W-:-:S04]  /*2faa0*/  IADD3 R20, P1, R20, UR13, RZ ;  /* 0x0000000d14147c10 */ /* 0x000fc8000ff3e0ff */
[----:B------:R-:W-:Y:S02]  /*2fab0*/  IADD3.X R21, R21, UR7, RZ, P1, !PT ;  /* 0x0000000715157c10 */ /* 0x000fe40008ffe4ff */
[----:B------:R-:W-:-:S03]  /*2fac0*/  IADD3 R18, P2, R18, UR13, RZ ;  /* 0x0000000d12127c10 */ /* 0x000fc6000ff5e0ff */
[----:B-1----:R-:W-:Y:S01]  /*2fad0*/  IMAD.MOV.U32 R7, RZ, RZ, R21 ;  /* 0x000000ffff077224 */ /* 0x002fe200078e0015 */
        /* <DEDUP_REMOVED lines=9> */
[----:B------:R-:W-:Y:S01]  /*2fb70*/  STL [R1+0xb20], R18 ;  /* 0x000b201201007387 */ /* 0x000fe20000100800 */
[----:B------:R-:W-:-:S03]  /*2fb80*/  ISETP.NE.U32.AND P1, PT, RZ, UR12, PT ;  /* 0x0000000cff007c0c */ /* 0x000fc6000bf25070 */
[----:B------:R1:W-:Y:S04]  /*2fb90*/  STL [R1+0xb1c], R19 ;  /* 0x000b1c1301007387 */ /* 0x0003e80000100800 */
[----:B------:R1:W-:Y:S04]  /*2fba0*/  STL [R1+0xb58], R11 ;  /* 0x000b580b01007387 */ /* 0x0003e80000100800 */
[----:B------:R1:W-:Y:S04]  /*2fbb0*/  LDGSTS.E [R4+0x11680], desc[UR14][R6.64], P0 ;  /* 0x1168000006047fae */ /* 0x0003e8000812184e */
[----:B------:R1:W-:Y:S04]  /*2fbc0*/  STL [R1+0xb54], R17 ;  /* 0x000b541101007387 */ /* 0x0003e80000100800 */
[----:B-1----:R-:W4:Y:S01]  /*2fbd0*/  LDL.LU R19, [R1+0x9e4] ;  /* 0x0009e40001137983 */ /* 0x002f220000300800 */
[----:B------:R-:W-:-:S03]  /*2fbe0*/  MOV R6, R11 ;  /* 0x0000000b00067202 */ /* 0x000fc60000000f00 */
[----:B------:R-:W4:Y:S01]  /*2fbf0*/  LDL.LU R11, [R1+0x9e8] ;  /* 0x0009e800010b7983 */ /* 0x000f220000300800 */
[----:B------:R-:W-:Y:S01]  /*2fc00*/  IMAD.MOV.U32 R7, RZ, RZ, R17 ;  /* 0x000000ffff077224 */ /* 0x000fe200078e0011 */
[----:B------:R-:W-:-:S04]  /*2fc10*/  USEL UR12, URZ, 0x4, !UP1 ;  /* 0x000000043f0c7887 */ /* 0x000fc8000c800000 */
[----:B------:R1:W-:Y:S01]  /*2fc20*/  LDGSTS.E [R4+0x11a00], desc[UR14][R6.64], P1 ;  /* 0x11a0000006047fae */ /* 0x0003e2000892184e */
[----:B------:R-:W-:Y:S01]  /*2fc30*/  USEL UR12, UR12, URZ, !UP0 ;  /* 0x0000003f0c0c7287 */ /* 0x000fe2000c000000 */
[----:B------:R-:W-:-:S04]  /*2fc40*/  IADD3 R15, P0, R15, UR13, RZ ;  /* 0x0000000d0f0f7c10 */ /* 0x000fc8000ff1e0ff */
[----:B------:R-:W-:Y:S01]  /*2fc50*/  IADD3.X R16, R16, UR7, RZ, P0, !PT ;  /* 0x0000000710107c10 */ /* 0x000fe200087fe4ff */
[----:B------:R-:W-:Y:S01]  /*2fc60*/  STL [R1+0xb60], R15 ;  /* 0x000b600f01007387 */ /* 0x000fe20000100800 */
[----:B-1----:R-:W-:-:S03]  /*2fc70*/  IMAD.MOV.U32 R6, RZ, RZ, R15 ;  /* 0x000000ffff067224 */ /* 0x002fc600078e000f */
[----:B------:R-:W-:Y:S01]  /*2fc80*/  IMAD.MOV.U32 R7, RZ, RZ, R16 ;  /* 0x000000ffff077224 */ /* 0x000fe200078e0010 */
[----:B------:R-:W-:Y:S04]  /*2fc90*/  STL [R1+0xb5c], R16 ;  /* 0x000b5c1001007387 */ /* 0x000fe80000100800 */
[----:B------:R-:W4:Y:S04]  /*2fca0*/  LDL.LU R18, [R1+0x9ec] ;  /* 0x0009ec0001127983 */ /* 0x000f280000300800 */
[----:B------:R-:W4:Y:S01]  /*2fcb0*/  LDL.LU R17, [R1+0x9f0] ;  /* 0x0009f00001117983 */ /* 0x000f220000300800 */
[----:B------:R-:W-:-:S03]  /*2fcc0*/  ISETP.NE.U32.AND P0, PT, RZ, UR12, PT ;  /* 0x0000000cff007c0c */ /* 0x000fc6000bf05070 */
[----:B------:R1:W-:Y:S01]  /*2fcd0*/  LDGSTS.E [R4+0x11a80], desc[UR14][R6.64], P1 ;  /* 0x11a8000006047fae */ /* 0x0003e2000892184e */
[----:B--2---:R-:W-:-:S04]  /*2fce0*/  IADD3 R10, P1, R10, UR13, RZ ;  /* 0x0000000d0a0a7c10 */ /* 0x004fc8000ff3e0ff */
[----:B---3--:R-:W-:Y:S02]  /*2fcf0*/  IADD3.X R13, R13, UR7, RZ, P1, !PT ;  /* 0x000000070d0d7c10 */ /* 0x008fe40008ffe4ff */
[----:B----4-:R-:W-:Y:S01]  /*2fd00*/  IADD3 R9, P2, R9, UR13, RZ ;  /* 0x0000000d09097c10 */ /* 0x010fe2000ff5e0ff */
[----:B------:R2:W-:Y:S01]  /*2fd10*/  STL [R1+0xb98], R10 ;  /* 0x000b980a01007387 */ /* 0x0005e20000100800 */
[----:B-1----:R-:W-:Y:S01]  /*2fd20*/  MOV R6, R10 ;  /* 0x0000000a00067202 */ /* 0x002fe20000000f00 */
[----:B------:R-:W-:Y:S01]  /*2fd30*/  IMAD.MOV.U32 R7, RZ, RZ, R13 ;  /* 0x000000ffff077224 */ /* 0x000fe200078e000d */
[----:B------:R-:W-:Y:S01]  /*2fd40*/  IADD3.X R12, R12, UR7, RZ, P2, !PT ;  /* 0x000000070c0c7c10 */ /* 0x000fe200097fe4ff */
[----:B------:R1:W-:Y:S04]  /*2fd50*/  STL [R1+0xb94], R13 ;  /* 0x000b940d01007387 */ /* 0x0003e80000100800 */
[----:B------:R-:W-:Y:S04]  /*2fd60*/  STL [R1+0xba0], R9 ;  /* 0x000ba00901007387 */ /* 0x000fe80000100800 */
[----:B--2---:R-:W2:Y:S04]  /*2fd70*/  LDL.LU R10, [R1+0xa28] ;  /* 0x000a2800010a7983 */ /* 0x004ea80000300800 */
[----:B------:R3:W-:Y:S04]  /*2fd80*/  STL [R1+0xb9c], R12 ;  /* 0x000b9c0c01007387 */ /* 0x0007e80000100800 */
[----:B------:R4:W-:Y:S04]  /*2fd90*/  LDGSTS.E [R4+0x11e00], desc[UR14][R6.64], P0 ;  /* 0x11e0000006047fae */ /* 0x0009e8000812184e */
[----:B-1----:R-:W2:Y:S04]  /*2fda0*/  LDL.LU R13, [R1+0xa24] ;  /* 0x000a2400010d7983 */ /* 0x002ea80000300800 */
[----:B------:R-:W2:Y:S01]  /*2fdb0*/  LDL.LU R15, [R1+0xa2c] ;  /* 0x000a2c00010f7983 */ /* 0x000ea20000300800 */
[----:B----4-:R-:W-:-:S03]  /*2fdc0*/  IMAD.MOV.U32 R7, RZ, RZ, R12 ;  /* 0x000000ffff077224 */ /* 0x010fc600078e000c */
[----:B---3--:R-:W3:Y:S01]  /*2fdd0*/  LDL.LU R12, [R1+0xa30] ;  /* 0x000a3000010c7983 */ /* 0x008ee20000300800 */
[----:B------:R-:W-:-:S03]  /*2fde0*/  IMAD.MOV.U32 R6, RZ, RZ, R9 ;  /* 0x000000ffff067224 */ /* 0x000fc600078e0009 */
[----:B------:R-:W4:Y:S04]  /*2fdf0*/  LDL.LU R20, [R1+0xa64] ;  /* 0x000a640001147983 */ /* 0x000f280000300800 */
[----:B------:R-:W4:Y:S01]  /*2fe00*/  LDL.LU R9, [R1+0xa68] ;  /* 0x000a680001097983 */ /* 0x000f220000300800 */
[----:B------:R-:W-:Y:S01]  /*2fe10*/  UISETP.GT.AND UP1, UPT, UR18, 0x3, UPT ;  /* 0x000000031200788c */ /* 0x000fe2000bf24270 */
[----:B------:R-:W-:Y:S02]  /*2fe20*/  SHF.L.U32 R53, R53, 0x2, RZ ;  /* 0x0000000235357819 */ /* 0x000fe400000006ff */
[----:B------:R1:W-:Y:S01]  /*2fe30*/  LDGSTS.E [R4+0x11e80], desc[UR14][R6.64], P0 ;  /* 0x11e8000006047fae */ /* 0x0003e2000812184e */
[----:B------:R-:W-:-:S04]  /*2fe40*/  USEL UR12, URZ, 0x4, !UP1 ;  /* 0x000000043f0c7887 */ /* 0x000fc8000c800000 */
[----:B------:R-:W-:Y:S01]  /*2fe50*/  USEL UR12, UR12, URZ, !UP0 ;  /* 0x0000003f0c0c7287 */ /* 0x000fe2000c000000 */
[----:B------:R-:W-:-:S05]  /*2fe60*/  LOP3.LUT R16, R53, 0x60, RZ, 0x3c, !PT ;  /* 0x0000006035107812 */ /* 0x000fca00078e3cff */
[----:B------:R-:W-:Y:S01]  /*2fe70*/  ISETP.NE.U32.AND P0, PT, RZ, UR12, PT ;  /* 0x0000000cff007c0c */ /* 0x000fe2000bf05070 */
[----:B------:R-:W-:Y:S01]  /*2fe80*/  UISETP.GT.AND UP1, UPT, UR18, 0x7, UPT ;  /* 0x000000071200788c */ /* 0x000fe2000bf24270 */
[----:B-1----:R-:W-:-:S03]  /*2fe90*/  VIADD R4, R16, UR19 ;  /* 0x0000001310047c36 */ /* 0x002fc60008000000 */
[----:B------:R-:W-:-:S04]  /*2fea0*/  USEL UR12, URZ, 0x4, !UP1 ;  /* 0x000000043f0c7887 */ /* 0x000fc8000c800000 */
[----:B------:R-:W-:Y:S01]  /*2feb0*/  USEL UR12, UR12, URZ, !UP0 ;  /* 0x0000003f0c0c7287 */ /* 0x000fe2000c000000 */
[----:B------:R-:W-:-:S04]  /*2fec0*/  IADD3 R11, P1, R11, UR13, RZ ;  /* 0x0000000d0b0b7c10 */ /* 0x000fc8000ff3e0ff */
[----:B------:R-:W-:Y:S01]  /*2fed0*/  IADD3.X R19, R19, UR7, RZ, P1, !PT ;  /* 0x0000000713137c10 */ /* 0x000fe20008ffe4ff */
[----:B------:R-:W-:Y:S01]  /*2fee0*/  STL [R1+0x9e8], R11 ;  /* 0x0009e80b01007387 */ /* 0x000fe20000100800 */
[----:B------:R-:W-:-:S03]  /*2fef0*/  IMAD.MOV.U32 R6, RZ, RZ, R11 ;  /* 0x000000ffff067224 */ /* 0x000fc600078e000b */
[----:B------:R1:W-:Y:S01]  /*2ff00*/  STL [R1+0x9e4], R19 ;  /* 0x0009e41301007387 */ /* 0x0003e20000100800 */
[----:B------:R-:W-:-:S05]  /*2ff10*/  IMAD.MOV.U32 R7, RZ, RZ, R19 ;  /* 0x000000ffff077224 */ /* 0x000fca00078e0013 */
[----:B------:R1:W-:Y:S04]  /*2ff20*/  LDGSTS.E [R4+0x10300], desc[UR14][R6.64], P0 ;  /* 0x1030000006047fae */ /* 0x0003e8000812184e */
[----:B-1----:R-:W4:Y:S04]  /*2ff30*/  LDL.LU R19, [R1+0xa6c] ;  /* 0x000a6c0001137983 */ /* 0x002f280000300800 */
[----:B------:R-:W4:Y:S01]  /*2ff40*/  LDL.LU R11, [R1+0xa70] ;  /* 0x000a7000010b7983 */ /* 0x000f220000300800 */
[----:B------:R-:W-:-:S04]  /*2ff50*/  IADD3 R17, P1, R17, UR13, RZ ;  /* 0x0000000d11117c10 */ /* 0x000fc8000ff3e0ff */
[----:B------:R-:W-:Y:S01]  /*2ff60*/  IADD3.X R18, R18, UR7, RZ, P1, !PT ;  /* 0x0000000712127c10 */ /* 0x000fe20008ffe4ff */
[----:B------:R-:W-:Y:S01]  /*2ff70*/  STL [R1+0x9f0], R17 ;  /* 0x0009f01101007387 */ /* 0x000fe20000100800 */
[----:B------:R-:W-:-:S03]  /*2ff80*/  MOV R6, R17 ;  /* 0x0000001100067202 */ /* 0x000fc60000000f00 */
[----:B------:R1:W-:Y:S01]  /*2ff90*/  STL [R1+0x9ec], R18 ;  /* 0x0009ec1201007387 */ /* 0x0003e20000100800 */
[----:B------:R-:W-:-:S05]  /*2ffa0*/  IMAD.MOV.U32 R7, RZ, RZ, R18 ;  /* 0x000000ffff077224 */ /* 0x000fca00078e0012 */
[----:B------:R2:W-:Y:S04]  /*2ffb0*/  LDGSTS.E [R4+0x10380], desc[UR14][R6.64], P0 ;  /* 0x1038000006047fae */ /* 0x0005e8000812184e */
[----:B-1----:R-:W4:Y:S04]  /*2ffc0*/  LDL.LU R18, [R1+0xaa4] ;  /* 0x000aa40001127983 */ /* 0x002f280000300800 */
[----:B------:R-:W4:Y:S01]  /*2ffd0*/  LDL.LU R17, [R1+0xaa8] ;  /* 0x000aa80001117983 */ /* 0x000f220000300800 */
[----:B------:R-:W-:Y:S02]  /*2ffe0*/  ISETP.NE.U32.AND P0, PT, RZ, UR12, PT ;  /* 0x0000000cff007c0c */ /* 0x000fe4000bf05070 */
[----:B--2---:R-:W-:-:S05]  /*2fff0*/  IADD3 R10, P1, R10, UR13, RZ ;  /* 0x0000000d0a0a7c10 */ /* 0x004fca000ff3e0ff */
[----:B------:R-:W-:Y:S01]  /*30000*/  STL [R1+0xa28], R10 ;  /* 0x000a280a01007387 */ /* 0x000fe20000100800 */
[----:B------:R-:W-:Y:S01]  /*30010*/  IMAD.MOV.U32 R6, RZ, RZ, R10 ;  /* 0x000000ffff067224 */ /* 0x000fe200078e000a */
[----:B------:R-:W-:-:S05]  /*30020*/  IADD3.X R13, R13, UR7, RZ, P1, !PT ;  /* 0x000000070d0d7c10 */ /* 0x000fca0008ffe4ff */
[----:B------:R-:W-:Y:S01]  /*30030*/  IMAD.MOV.U32 R7, RZ, RZ, R13 ;  /* 0x000000ffff077224 */ /* 0x000fe200078e000d */
[----:B---3--:R-:W-:Y:S01]  /*30040*/  IADD3 R12, P2, R12, UR13, RZ ;  /* 0x0000000d0c0c7c10 */ /* 0x008fe2000ff5e0ff */
[----:B------:R1:W-:Y:S03]  /*30050*/  STL [R1+0xa24], R13 ;  /* 0x000a240d01007387 */ /* 0x0003e60000100800 */
[----:B------:R-:W-:Y:S01]  /*30060*/  IADD3.X R15, R15, UR7, RZ, P2, !PT ;  /* 0x000000070f0f7c10 */ /* 0x000fe200097fe4ff */
[----:B------:R2:W-:Y:S01]  /*30070*/  LDGSTS.E [R4+0x10700], desc[UR14][R6.64], P0 ;  /* 0x1070000006047fae */ /* 0x0005e2000812184e */
[----:B----4-:R-:W-:-:S03]  /*30080*/  IADD3 R9, P3, R9, UR13, RZ ;  /* 0x0000000d09097c10 */ /* 0x010fc6000ff7e0ff */
[----:B-1----:R-:W3:Y:S04]  /*30090*/  LDL.LU R13, [R1+0xab0] ;  /* 0x000ab000010d7983 */ /* 0x002ee80000300800 */
[----:B------:R-:W4:Y:S01]  /*300a0*/  LDL.LU R10, [R1+0xae8] ;  /* 0x000ae800010a7983 */ /* 0x000f220000300800 */
[----:B------:R-:W-:Y:S01]  /*300b0*/  IADD3.X R20, R20, UR7, RZ, P3, !PT ;  /* 0x0000000714147c10 */ /* 0x000fe20009ffe4ff */
[----:B--2---:R-:W-:Y:S02]  /*300c0*/  IMAD.MOV.U32 R7, RZ, RZ, R15 ;  /* 0x000000ffff077224 */ /* 0x004fe400078e000f */
        /* <DEDUP_REMOVED lines=14> */
[----:B--2---:R-:W2:Y:S01]  /*301b0*/  LDL.LU R9, [R1+0xaf0] ;  /* 0x000af00001097983 */ /* 0x004ea20000300800 */
[----:B------:R-:W-:-:S08]  /*301c0*/  UISETP.GT.AND UP1, UPT, UR18, 0xf, UPT ;  /* 0x0000000f1200788c */ /* 0x000fd0000bf24270 */
[----:B------:R1:W-:Y:S01]  /*301d0*/  LDGSTS.E [R4+0x10b00], desc[UR14][R6.64], P1 ;  /* 0x10b0000006047fae */ /* 0x0003e2000892184e */
[----:B------:R-:W-:-:S04]  /*301e0*/  USEL UR12, URZ, 0x4, !UP1 ;  /* 0x000000043f0c7887 */ /* 0x000fc8000c800000 */
[----:B------:R-:W-:Y:S01]  /*301f0*/  USEL UR12, UR12, URZ, !UP0 ;  /* 0x0000003f0c0c7287 */ /* 0x000fe2000c000000 */
[----:B------:R-:W-:-:S04]  /*30200*/  IADD3 R11, P0, R11, UR13, RZ ;  /* 0x0000000d0b0b7c10 */ /* 0x000fc8000ff1e0ff */
[----:B------:R-:W-:Y:S01]  /*30210*/  IADD3.X R19, R19, UR7, RZ, P0, !PT ;  /* 0x0000000713137c10 */ /* 0x000fe200087fe4ff */
[----:B------:R1:W-:Y:S02]  /*30220*/  STL [R1+0xa70], R11 ;  /* 0x000a700b01007387 */ /* 0x0003e40000100800 */
[----:B-1----:R-:W-:Y:S02]  /*30230*/  MOV R6, R11 ;  /* 0x0000000b00067202 */ /* 0x002fe40000000f00 */
[----:B------:R-:W-:Y:S01]  /*30240*/  IMAD.MOV.U32 R7, RZ, RZ, R19 ;  /* 0x000000ffff077224 */ /* 0x000fe200078e0013 */
[----:B------:R1:W-:Y:S04]  /*30250*/  STL [R1+0xa6c], R19 ;  /* 0x000a6c1301007387 */ /* 0x0003e80000100800 */
[----:B------:R1:W-:Y:S04]  /*30260*/  LDGSTS.E [R4+0x10b80], desc[UR14][R6.64], P1 ;  /* 0x10b8000006047fae */ /* 0x0003e8000892184e */
[----:B------:R-:W2:Y:S01]  /*30270*/  LDL.LU R11, [R1+0xaec] ;  /* 0x000aec00010b7983 */ /* 0x000ea20000300800 */
[----:B------:R-:W-:-:S02]  /*30280*/  ISETP.NE.U32.AND P0, PT, RZ, UR12, PT ;  /* 0x0000000cff007c0c */ /* 0x000fc4000bf05070 */
[----:B------:R-:W-:-:S04]  /*30290*/  IADD3 R17, P1, R17, UR13, RZ ;  /* 0x0000000d11117c10 */ /* 0x000fc8000ff3e0ff */
[----:B------:R-:W-:Y:S01]  /*302a0*/  IADD3.X R18, R18, UR7, RZ, P1, !PT ;  /* 0x0000000712127c10 */ /* 0x000fe20008ffe4ff */
[----:B------:R-:W-:Y:S04]  /*302b0*/  STL [R1+0xaa8], R17 ;  /* 0x000aa81101007387 */ /* 0x000fe80000100800 */
[----:B------:R1:W-:Y:S04]  /*302c0*/  STL [R1+0xaa4], R18 ;  /* 0x000aa41201007387 */ /* 0x0003e80000100800 */
[----:B------:R-:W2:Y:S04]  /*302d0*/  LDL.LU R22, [R1+0xb24] ;  /* 0x000b240001167983 */ /* 0x000ea80000300800 */
[----:B------:R-:W2:Y:S01]  /*302e0*/  LDL.LU R21, [R1+0xb28] ;  /* 0x000b280001157983 */ /* 0x000ea20000300800 */
[----:B-1----:R-:W-:-:S03]  /*302f0*/  IMAD.MOV.U32 R6, RZ, RZ, R17 ;  /* 0x000000ffff067224 */ /* 0x002fc600078e0011 */
[----:B------:R-:W2:Y:S01]  /*30300*/  LDL.LU R20, [R1+0xb2c] ;  /* 0x000b2c0001147983 */ /* 0x000ea20000300800 */
[----:B------:R-:W-:-:S03]  /*30310*/  IMAD.MOV.U32 R7, RZ, RZ, R18 ;  /* 0x000000ffff077224 */ /* 0x000fc600078e0012 */
[----:B------:R-:W2:Y:S04]  /*30320*/  LDL.LU R19, [R1+0xb30] ;  /* 0x000b300001137983 */ /* 0x000ea80000300800 */
[----:B------:R1:W-:Y:S04]  /*30330*/  LDGSTS.E [R4+0x10f00], desc[UR14][R6.64], P0 ;  /* 0x10f0000006047fae */ /* 0x0003e8000812184e */
[----:B------:R-:W2:Y:S04]  /*30340*/  LDL.LU R18, [R1+0xb64] ;  /* 0x000b640001127983 */ /* 0x000ea80000300800 */
[----:B------:R-:W2:Y:S01]  /*30350*/  LDL.LU R17, [R1+0xb68] ;  /* 0x000b680001117983 */ /* 0x000ea20000300800 */
[----:B---3--:R-:W-:-:S02]  /*30360*/  IADD3 R13, P2, R13, UR13, RZ ;  /* 0x0000000d0d0d7c10 */ /* 0x008fc4000ff5e0ff */
[----:B----4-:R-:W-:Y:S02]  /*30370*/  IADD3 R10, P3, R10, UR13, RZ ;  /* 0x0000000d0a0a7c10 */ /* 0x010fe4000ff7e0ff */
[----:B-1----:R-:W-:Y:S01]  /*30380*/  MOV R6, R13 ;  /* 0x0000000d00067202 */ /* 0x002fe20000000f00 */
[----:B------:R-:W-:Y:S01]  /*30390*/  STL [R1+0xab0], R13 ;  /* 0x000ab00d01007387 */ /* 0x000fe20000100800 */
[----:B------:R-:W-:-:S05]  /*303a0*/  IADD3.X R15, R15, UR7, RZ, P2, !PT ;  /* 0x000000070f0f7c10 */ /* 0x000fca00097fe4ff */
[----:B------:R-:W-:Y:S01]  /*303b0*/  IMAD.MOV.U32 R7, RZ, RZ, R15 ;  /* 0x000000ffff077224 */ /* 0x000fe200078e000f */
[----:B------:R-:W-:Y:S01]  /*303c0*/  IADD3.X R12, R12, UR7, RZ, P3, !PT ;  /* 0x000000070c0c7c10 */ /* 0x000fe20009ffe4ff */
[----:B------:R-:W-:Y:S04]  /*303d0*/  STL [R1+0xaac], R15 ;  /* 0x000aac0f01007387 */ /* 0x000fe80000100800 */
[----:B------:R-:W-:Y:S04]  /*303e0*/  STL [R1+0xae8], R10 ;  /* 0x000ae80a01007387 */ /* 0x000fe80000100800 */
[----:B------:R1:W-:Y:S04]  /*303f0*/  LDGSTS.E [R4+0x10f80], desc[UR14][R6.64], P0 ;  /* 0x10f8000006047fae */ /* 0x0003e8000812184e */
[----:B------:R3:W-:Y:S01]  /*30400*/  STL [R1+0xae4], R12 ;  /* 0x000ae40c01007387 */ /* 0x0007e20000100800 */
[----:B-1----:R-:W-:-:S02]  /*30410*/  IMAD.MOV.U32 R7, RZ, RZ, R12 ;  /* 0x000000ffff077224 */ /* 0x002fc400078e000c */
[----:B------:R-:W-:Y:S01]  /*30420*/  IMAD.MOV.U32 R6, RZ, RZ, R10 ;  /* 0x000000ffff067224 */ /* 0x000fe200078e000a */
[----:B---3--:R-:W3:Y:S04]  /*30430*/  LDL.LU R12, [R1+0xb6c] ;  /* 0x000b6c00010c7983 */ /* 0x008ee80000300800 */
[----:B------:R-:W4:Y:S01]  /*30440*/  LDL.LU R10, [R1+0xb70] ;  /* 0x000b7000010a7983 */ /* 0x000f220000300800 */
[----:B------:R-:W-:-:S04]  /*30450*/  UISETP.GT.AND UP1, UPT, UR18, 0x13, UPT ;  /* 0x000000131200788c */ /* 0x000fc8000bf24270 */
[----:B------:R-:W-:-:S04]  /*30460*/  USEL UR12, URZ, 0x4, !UP1 ;  /* 0x000000043f0c7887 */ /* 0x000fc8000c800000 */
[----:B------:R-:W-:Y:S01]  /*30470*/  USEL UR12, UR12, URZ, !UP0 ;  /* 0x0000003f0c0c7287 */ /* 0x000fe2000c000000 */
[----:B--2---:R-:W-:-:S05]  /*30480*/  IADD3 R9, P0, R9, UR13, RZ ;  /* 0x0000000d09097c10 */ /* 0x004fca000ff1e0ff */
[----:B------:R-:W-:Y:S01]  /*30490*/  ISETP.NE.U32.AND P1, PT, RZ, UR12, PT ;  /* 0x0000000cff007c0c */ /* 0x000fe2000bf25070 */
[----:B------:R-:W-:Y:S01]  /*304a0*/  UISETP.GT.AND UP1, UPT, UR18, 0x17, UPT ;  /* 0x000000171200788c */ /* 0x000fe2000bf24270 */
[----:B------:R1:W-:Y:S03]  /*304b0*/  STL [R1+0xaf0], R9 ;  /* 0x000af00901007387 */ /* 0x0003e60000100800 */
[----:B------:R-:W-:-:S04]  /*304c0*/  USEL UR12, URZ, 0x4, !UP1 ;  /* 0x000000043f0c7887 */ /* 0x000fc8000c800000 */
[----:B------:R-:W-:-:S04]  /*304d0*/  USEL UR12, UR12, URZ, !UP0 ;  /* 0x0000003f0c0c7287 */ /* 0x000fc8000c000000 */
[----:B------:R2:W-:Y:S02]  /*304e0*/  LDGSTS.E [R4+0x11300], desc[UR14][R6.64], P1 ;  /* 0x1130000006047fae */ /* 0x0005e4000892184e */
[----:B--2---:R-:W-:Y:S02]  /*304f0*/  MOV R6, R9 ;  /* 0x0000000900067202 */ /* 0x004fe40000000f00 */
[----:B------:R-:W-:-:S05]  /*30500*/  IADD3.X R11, R11, UR7, RZ, P0, !PT ;  /* 0x000000070b0b7c10 */ /* 0x000fca00087fe4ff */
[----:B------:R2:W-:Y:S01]  /*30510*/  STL [R1+0xaec], R11 ;  /* 0x000aec0b01007387 */ /* 0x0005e20000100800 */
[----:B------:R-:W-:-:S03]  /*30520*/  IMAD.MOV.U32 R7, RZ, RZ, R11 ;  /* 0x000000ffff077224 */ /* 0x000fc600078e000b */
[----:B------:R-:W3:Y:S04]  /*30530*/  LDL.LU R15, [R1+0xba4] ;  /* 0x000ba400010f7983 */ /* 0x000ee80000300800 */
[----:B-1----:R-:W3:Y:S04]  /*30540*/  LDL.LU R9, [R1+0xba8] ;  /* 0x000ba80001097983 */ /* 0x002ee80000300800 */
[----:B------:R-:W3:Y:S01]  /*30550*/  LDL.LU R13, [R1+0xbac] ;  /* 0x000bac00010d7983 */ /* 0x000ee20000300800 */
[----:B------:R-:W-:-:S03]  /*30560*/  ISETP.NE.U32.AND P0, PT, RZ, UR12, PT ;  /* 0x0000000cff007c0c */ /* 0x000fc6000bf05070 */
[----:B--2---:R-:W2:Y:S04]  /*30570*/  LDL.LU R11, [R1+0xbb0] ;  /* 0x000bb000010b7983 */ /* 0x004ea80000300800 */
[----:B------:R1:W-:Y:S01]  /*30580*/  LDGSTS.E [R4+0x11380], desc[UR14][R6.64], P1 ;  /* 0x1138000006047fae */ /* 0x0003e2000892184e */
[----:B------:R-:W-:-:S04]  /*30590*/  IADD3 R21, P1, R21, UR13, RZ ;  /* 0x0000000d15157c10 */ /* 0x000fc8000ff3e0ff */
[----:B------:R-:W-:Y:S01]  /*305a0*/  IADD3.X R22, R22, UR7, RZ, P1, !PT ;  /* 0x0000000716167c10 */ /* 0x000fe20008ffe4ff */
[----:B-1----:R-:W-:Y:S01]  /*305b0*/  IMAD.MOV.U32 R6, RZ, RZ, R21 ;  /* 0x000000ffff067224 */ /* 0x002fe200078e0015 */
[----:B------:R-:W-:-:S03]  /*305c0*/  IADD3 R19, P2, R19, UR13, RZ ;  /* 0x0000000d13137c10 */ /* 0x000fc6000ff5e0ff */
[----:B------:R-:W-:Y:S01]  /*305d0*/  IMAD.MOV.U32 R7, RZ, RZ, R22 ;  /* 0x000000ffff077224 */ /* 0x000fe200078e0016 */
[----:B------:R-:W-:-:S04]  /*305e0*/  IADD3.X R20, R20, UR7, RZ, P2, !PT ;  /* 0x0000000714147c10 */ /* 0x000fc800097fe4ff */
[----:B------:R1:W-:Y:S01]  /*305f0*/  LDGSTS.E [R4+0x11700], desc[UR14][R6.64], P0 ;  /* 0x1170000006047fae */ /* 0x0003e2000812184e */
[----:B------:R-:W-:Y:S02]  /*30600*/  IADD3 R17, P3, R17, UR13, RZ ;  /* 0x0000000d11117c10 */ /* 0x000fe4000ff7e0ff */
[----:B-1----:R-:W-:Y:S01]  /*30610*/  MOV R6, R19 ;  /* 0x0000001300067202 */ /* 0x002fe20000000f00 */
[----:B------:R-:W-:Y:S01]  /*30620*/  IMAD.MOV.U32 R7, RZ, RZ, R20 ;  /* 0x000000ffff077224 */ /* 0x000fe200078e0014 */
[----:B------:R-:W-:Y:S01]  /*30630*/  STL [R1+0xb28], R21 ;  /* 0x000b281501007387 */ /* 0x000fe20000100800 */
[----:B------:R-:W-:-:S03]  /*30640*/  IADD3.X R18, R18, UR7, RZ, P3, !PT ;  /* 0x0000000712127c10 */ /* 0x000fc60009ffe4ff */
[----:B------:R1:W-:Y:S04]  /*30650*/  LDGSTS.E [R4+0x11780], desc[UR14][R6.64], P0 ;  /* 0x1178000006047fae */ /* 0x0003e8000812184e */
[----:B------:R-:W-:Y:S04]  /*30660*/  STL [R1+0xb24], R22 ;  /* 0x000b241601007387 */ /* 0x000fe80000100800 */
[----:B------:R-:W-:Y:S04]  /*30670*/  STL [R1+0xb30], R19 ;  /* 0x000b301301007387 */ /* 0x000fe80000100800 */
[----:B------:R-:W-:Y:S01]  /*30680*/  STL [R1+0xb2c], R20 ;  /* 0x000b2c1401007387 */ /* 0x000fe20000100800 */
[----:B-1----:R-:W-:-:S03]  /*30690*/  IMAD.MOV.U32 R7, RZ, RZ, R18 ;  /* 0x000000ffff077224 */ /* 0x002fc600078e0012 */
[----:B------:R-:W-:Y:S04]  /*306a0*/  STL [R1+0xb68], R17 ;  /* 0x000b681101007387 */ /* 0x000fe80000100800 */
[----:B------:R1:W-:Y:S04]  /*306b0*/  STL [R1+0xb64], R18 ;  /* 0x000b641201007387 */ /* 0x0003e80000100800 */
[----:B-1----:R-:W2:Y:S04]  /*306c0*/  LDL.LU R18, [R1+0xbb8] ;  /* 0x000bb80001127983 */ /* 0x002ea80000300800 */
[----:B------:R-:W2:Y:S01]  /*306d0*/  LDL.LU R23, [R1+0xbf8] ;  /* 0x000bf80001177983 */ /* 0x000ea20000300800 */
[----:B----4-:R-:W-:-:S04]  /*306e0*/  IADD3 R10, P0, R10, UR13, RZ ;  /* 0x0000000d0a0a7c10 */ /* 0x010fc8000ff1e0ff */
[----:B---3--:R-:W-:Y:S01]  /*306f0*/  IADD3.X R12, R12, UR7, RZ, P0, !PT ;  /* 0x000000070c0c7c10 */ /* 0x008fe200087fe4ff */
[----:B------:R1:W-:Y:S04]  /*30700*/  STL [R1+0xb70], R10 ;  /* 0x000b700a01007387 */ /* 0x0003e80000100800 */
[----:B------:R3:W-:Y:S04]  /*30710*/  STL [R1+0xb6c], R12 ;  /* 0x000b6c0c01007387 */ /* 0x0007e80000100800 */
[----:B------:R-:W4:Y:S04]  /*30720*/  LDL.LU R19, [R1+0xbb4] ;  /* 0x000bb40001137983 */ /* 0x000f280000300800 */
[----:B------:R-:W4:Y:S01]  /*30730*/  LDL.LU R24, [R1+0xbf4] ;  /* 0x000bf40001187983 */ /* 0x000f220000300800 */
[----:B------:R-:W-:-:S04]  /*30740*/  UISETP.GT.AND UP1, UPT, UR18, 0x1b, UPT ;  /* 0x0000001b1200788c */ /* 0x000fc8000bf24270 */
[----:B------:R-:W-:-:S04]  /*30750*/  USEL UR12, URZ, 0x4, !UP1 ;  /* 0x000000043f0c7887 */ /* 0x000fc8000c800000 */
[----:B------:R-:W-:-:S06]  /*30760*/  USEL UR12, UR12, URZ, !UP0 ;  /* 0x0000003f0c0c7287 */ /* 0x000fcc000c000000 */
[----:B------:R-:W-:Y:S01]  /*30770*/  ISETP.NE.U32.AND P1, PT, RZ, UR12, PT ;  /* 0x0000000cff007c0c */ /* 0x000fe2000bf25070 */
[----:B------:R-:W-:Y:S01]  /*30780*/  IMAD.MOV.U32 R6, RZ, RZ, R17 ;  /* 0x000000ffff067224 */ /* 0x000fe200078e0011 */
[----:B------:R-:W2:Y:S01]  /*30790*/  S2R R53, SR_TID.X ;  /* 0x0000000000357919 */ /* 0x000ea20000002100 */
[----:B------:R-:W-:-:S04]  /*307a0*/  UISETP.GT.AND UP1, UPT, UR18, 0x1f, UPT ;  /* 0x0000001f1200788c */ /* 0x000fc8000bf24270 */
[----:B------:R-:W-:-:S06]  /*307b0*/  USEL UR12, URZ, 0x4, !UP1 ;  /* 0x000000043f0c7887 */ /* 0x000fcc000c800000 */
[----:B------:R1:W-:Y:S01]  /*307c0*/  LDGSTS.E [R4+0x11b00], desc[UR14][R6.64], P1 ;  /* 0x11b0000006047fae */ /* 0x0003e2000892184e */
[----:B------:R-:W-:Y:S01]  /*307d0*/  USEL UR12, UR12, URZ, !UP0 ;  /* 0x0000003f0c0c7287 */ /* 0x000fe2000c000000 */
[----:B-1----:R-:W-:Y:S01]  /*307e0*/  MOV R6, R10 ;  /* 0x0000000a00067202 */ /* 0x002fe20000000f00 */
[----:B------:R-:W-:-:S04]  /*307f0*/  IMAD.MOV.U32 R7, RZ, RZ, R12 ;  /* 0x000000ffff077224 */ /* 0x000fc800078e000c */
[----:B------:R-:W-:Y:S01]  /*30800*/  ISETP.NE.U32.AND P0, PT, RZ, UR12, PT ;  /* 0x0000000cff007c0c */ /* 0x000fe2000bf05070 */
[----:B------:R-:W4:Y:S04]  /*30810*/  LDL.LU R10, [R1+0xc38] ;  /* 0x000c3800010a7983 */ /* 0x000f280000300800 */
[----:B------:R1:W-:Y:S04]  /*30820*/  LDGSTS.E [R4+0x11b80], desc[UR14][R6.64], P1 ;  /* 0x11b8000006047fae */ /* 0x0003e8000892184e */
[----:B---3--:R-:W3:Y:S01]  /*30830*/  LDL.LU R12, [R1+0xc78] ;  /* 0x000c7800010c7983 */ /* 0x008ee20000300800 */
[----:B------:R-:W-:-:S04]  /*30840*/  IADD3 R9, P1, R9, UR13, RZ ;  /* 0x0000000d09097c10 */ /* 0x000fc8000ff3e0ff */
[----:B------:R-:W-:Y:S01]  /*30850*/  IADD3.X R15, R15, UR7, RZ, P1, !PT ;  /* 0x000000070f0f7c10 */ /* 0x000fe20008ffe4ff */
[----:B------:R1:W-:Y:S01]  /*30860*/  STL [R1+0xba8], R9 ;  /* 0x000ba80901007387 */ /* 0x0003e20000100800 */
[----:B--2---:R-:W-:-:S03]  /*30870*/  IADD3 R11, P2, R11, UR13, RZ ;  /* 0x0000000d0b0b7c10 */ /* 0x004fc6000ff5e0ff */
[----:B------:R-:W-:Y:S01]  /*30880*/  STL [R1+0xba4], R15 ;  /* 0x000ba40f01007387 */ /* 0x000fe20000100800 */
[----:B------:R-:W-:-:S03]  /*30890*/  IADD3.X R13, R13, UR7, RZ, P2, !PT ;  /* 0x000000070d0d7c10 */ /* 0x000fc600097fe4ff */
[----:B------:R-:W-:Y:S01]  /*308a0*/  STL [R1+0xbb0], R11 ;  /* 0x000bb00b01007387 */ /* 0x000fe20000100800 */
[----:B-1----:R-:W-:-:S03]  /*308b0*/  IMAD.MOV.U32 R6, RZ, RZ, R9 ;  /* 0x000000ffff067224 */ /* 0x002fc600078e0009 */
[----:B------:R-:W2:Y:S01]  /*308c0*/  LDL.LU R21, [R1+0xc34] ;  /* 0x000c340001157983 */ /* 0x000ea20000300800 */
[----:B------:R-:W-:-:S03]  /*308d0*/  IMAD.MOV.U32 R7, RZ, RZ, R15 ;  /* 0x000000ffff077224 */ /* 0x000fc600078e000f */
[----:B------:R1:W-:Y:S04]  /*308e0*/  STL [R1+0xbac], R13 ;  /* 0x000bac0d01007387 */ /* 0x0003e80000100800 */
[----:B------:R-:W2:Y:S01]  /*308f0*/  LDL.LU R22, [R1+0xc74] ;  /* 0x000c740001167983 */ /* 0x000ea20000300800 */
[----:B------:R-:W-:-:S03]  /*30900*/  LOP3.LUT R9, R53, 0x1f, RZ, 0xc0, !PT ;  /* 0x0000001f35097812 */ /* 0x000fc600078ec0ff */
[----:B------:R1:W-:Y:S01]  /*30910*/  LDGSTS.E [R4+0x11f00], desc[UR14][R6.64], P0 ;  /* 0x11f0000006047fae */ /* 0x0003e2000812184e */
[----:B------:R-:W-:Y:S02]  /*30920*/  PLOP3.LUT P1, PT, PT, PT, UP0, 0x40, 0x0 ;  /* 0x000000000000781c */ /* 0x000fe40003f2e808 */
[----:B-1----:R-:W-:Y:S01]  /*30930*/  MOV R6, R11 ;  /* 0x0000000b00067202 */ /* 0x002fe20000000f00 */
[----:B------:R-:W-:Y:S02]  /*30940*/  IMAD.MOV.U32 R7, RZ, RZ, R13 ;  /* 0x000000ffff077224 */ /* 0x000fe400078e000d */
[----:B------:R-:W2:Y:S04]  /*30950*/  LDL.LU R13, [R1+0xcb4] ;  /* 0x000cb400010d7983 */ /* 0x000ea80000300800 */
[----:B------:R-:W2:Y:S04]  /*30960*/  LDL.LU R11, [R1+0xcb8] ;  /* 0x000cb800010b7983 */ /* 0x000ea80000300800 */
[----:B------:R1:W-:Y:S01]  /*30970*/  LDGSTS.E [R4+0x11f80], desc[UR14][R6.64], P0 ;  /* 0x11f8000006047fae */ /* 0x0003e2000812184e */
[----:B------:R-:W-:-:S03]  /*30980*/  ISETP.GE.AND P0, PT, R9, UR18, PT ;  /* 0x0000001209007c0c */ /* 0x000fc6000bf06270 */
[----:B------:R-:W2:Y:S04]  /*30990*/  LDL.LU R20, [R1+0xcf4] ;  /* 0x000cf40001147983 */ /* 0x000ea80000300800 */
[----:B------:R-:W2:Y:S01]  /*309a0*/  LDL.LU R15, [R1+0xcf8] ;  /* 0x000cf800010f7983 */ /* 0x000ea20000300800 */
[----:B-1----:R-:W-:-:S03]  /*309b0*/  SEL R4, RZ, 0x4, P0 ;  /* 0x00000004ff047807 */ /* 0x002fc60000000000 */
[----:B------:R-:W2:Y:S01]  /*309c0*/  LDL.LU R17, [R1+0xd38] ;  /* 0x000d380001117983 */ /* 0x000ea20000300800 */
[----:B------:R-:W-:-:S03]  /*309d0*/  SEL R4, R4, RZ, P1 ;  /* 0x000000ff04047207 */ /* 0x000fc60000800000 */
[----:B------:R-:W2:Y:S01]  /*309e0*/  LDL.LU R9, [R1+0xd78] ;  /* 0x000d780001097983 */ /* 0x000ea20000300800 */
[----:B------:R-:W-:-:S03]  /*309f0*/  ULEA UR12, UR11, UR5, 0xf ;  /* 0x000000050b0c7291 */ /* 0x000fc6000f8e783f */
[----:B------:R-:W0:Y:S01]  /*30a00*/  LDGDEPBAR ;  /* 0x00000000000079af */ /* 0x000e220000000000 */
[----:B------:R-:W-:Y:S02]  /*30a10*/  IADD3 R18, P1, R18, UR16, RZ ;  /* 0x0000001012127c10 */ /* 0x000fe4000ff3e0ff */
[----:B------:R-:W-:-:S03]  /*30a20*/  IADD3 R23, P2, R23, UR16, RZ ;  /* 0x0000001017177c10 */ /* 0x000fc6000ff5e0ff */
[----:B------:R-:W-:Y:S01]  /*30a30*/  STL [R1+0xbb8], R18 ;  /* 0x000bb81201007387 */ /* 0x000fe20000100800 */
[----:B------:R-:W-:Y:S01]  /*30a40*/  IMAD.MOV.U32 R6, RZ, RZ, R18 ;  /* 0x000000ffff067224 */ /* 0x000fe200078e0012 */
[----:B----4-:R-:W-:Y:S02]  /*30a50*/  IADD3.X R19, R19, UR9, RZ, P1, !PT ;  /* 0x0000000913137c10 */ /* 0x010fe40008ffe4ff */
[----:B------:R-:W-:-:S03]  /*30a60*/  IADD3.X R24, R24, UR9, RZ, P2, !PT ;  /* 0x0000000918187c10 */ /* 0x000fc600097fe4ff */
[----:B------:R1:W-:Y:S01]  /*30a70*/  STL [R1+0xbb4], R19 ;  /* 0x000bb41301007387 */ /* 0x0003e20000100800 */
[----:B------:R-:W-:-:S03]  /*30a80*/  MOV R7, R19 ;  /* 0x0000001300077202 */ /* 0x000fc60000000f00 */
[----:B------:R-:W-:Y:S04]  /*30a90*/  STL [R1+0xbf8], R23 ;  /* 0x000bf81701007387 */ /* 0x000fe80000100800 */
[----:B------:R-:W-:Y:S04]  /*30aa0*/  STL [R1+0xbf4], R24 ;  /* 0x000bf41801007387 */ /* 0x000fe80000100800 */
[----:B-1----:R-:W4:Y:S04]  /*30ab0*/  LDL.LU R19, [R1+0xd34] ;  /* 0x000d340001137983 */ /* 0x002f280000300800 */
[----:B------:R-:W4:Y:S01]  /*30ac0*/  LDL.LU R18, [R1+0xd74] ;  /* 0x000d740001127983 */ /* 0x000f220000300800 */
[----:B------:R-:W-:Y:S01]  /*30ad0*/  ISETP.NE.U32.AND P0, PT, R4, RZ, PT ;  /* 0x000000ff0400720c */ /* 0x000fe20003f05070 */
[----:B------:R-:W-:-:S12]  /*30ae0*/  VIADD R4, R14, UR12 ;  /* 0x0000000c0e047c36 */ /* 0x000fd80008000000 */
[----:B------:R1:W-:Y:S01]  /*30af0*/  LDGSTS.E [R4], desc[UR14][R6.64], P0 ;  /* 0x0000000006047fae */ /* 0x0003e2000812184e */
[----:B------:R-:W-:Y:S01]  /*30b00*/  IADD3 R10, P1, R10, UR16, RZ ;  /* 0x000000100a0a7c10 */ /* 0x000fe2000ff3e0ff */
[----:B-1----:R-:W-:Y:S02]  /*30b10*/  IMAD.MOV.U32 R6, RZ, RZ, R23 ;  /* 0x000000ffff067224 */ /* 0x002fe400078e0017 */
[----:B------:R-:W-:Y:S01]  /*30b20*/  IMAD.MOV.U32 R7, RZ, RZ, R24 ;  /* 0x000000ffff077224 */ /* 0x000fe200078e0018 */
[----:B---3--:R-:W-:-:S04]  /*30b30*/  IADD3 R12, P2, R12, UR16, RZ ;  /* 0x000000100c0c7c10 */ /* 0x008fc8000ff5e0ff */
[----:B------:R1:W-:Y:S04]  /*30b40*/  LDGSTS.E [R4+0x400], desc[UR14][R6.64], P0 ;  /* 0x0040000006047fae */ /* 0x0003e8000812184e */
[----:B------:R-:W-:Y:S01]  /*30b50*/  STL [R1+0xc38], R10 ;  /* 0x000c380a01007387 */ /* 0x000fe20000100800 */
[----:B-1----:R-:W-:Y:S01]  /*30b60*/  IMAD.MOV.U32 R6, RZ, RZ, R10 ;  /* 0x000000ffff067224 */ /* 0x002fe200078e000a */
[----:B--2---:R-:W-:-:S04]  /*30b70*/  IADD3.X R21, R21, UR9, RZ, P1, !PT ;  /* 0x0000000915157c10 */ /* 0x004fc80008ffe4ff */
[----:B------:R-:W-:Y:S01]  /*30b80*/  MOV R7, R21 ;  /* 0x0000001500077202 */ /* 0x000fe20000000f00 */
[----:B------:R1:W-:Y:S01]  /*30b90*/  STL [R1+0xc34], R21 ;  /* 0x000c341501007387 */ /* 0x0003e20000100800 */
[----:B------:R-:W-:-:S03]  /*30ba0*/  IADD3.X R22, R22, UR9, RZ, P2, !PT ;  /* 0x0000000916167c10 */ /* 0x000fc600097fe4ff */
[----:B------:R-:W-:Y:S04]  /*30bb0*/  STL [R1+0xc78], R12 ;  /* 0x000c780c01007387 */ /* 0x000fe80000100800 */
[----:B------:R2:W-:Y:S04]  /*30bc0*/  LDGSTS.E [R4+0x800], desc[UR14][R6.64], P0 ;  /* 0x0080000006047fae */ /* 0x0005e8000812184e */
[----:B-1----:R-:W3:Y:S04]  /*30bd0*/  LDL.LU R21, [R1+0xdb8] ;  /* 0x000db80001157983 */ /* 0x002ee80000300800 */
[----:B------:R1:W-:Y:S04]  /*30be0*/  STL [R1+0xc74], R22 ;  /* 0x000c741601007387 */ /* 0x0003e80000100800 */
[----:B------:R-:W3:Y:S01]  /*30bf0*/  LDL.LU R10, [R1+0xdf8] ;  /* 0x000df800010a7983 */ /* 0x000ee20000300800 */
[----:B--2---:R-:W-:-:S02]  /*30c00*/  IMAD.MOV.U32 R7, RZ, RZ, R22 ;  /* 0x000000ffff077224 */ /* 0x004fc400078e0016 */
[----:B------:R-:W-:Y:S01]  /*30c10*/  IMAD.MOV.U32 R6, RZ, RZ, R12 ;  /* 0x000000ffff067224 */ /* 0x000fe200078e000c */
[----:B-1----:R-:W2:Y:S01]  /*30c20*/  LDL.LU R22, [R1+0xdb4] ;  /* 0x000db40001167983 */ /* 0x002ea20000300800 */
[----:B------:R-:W-:-:S03]  /*30c30*/  IADD3 R11, P1, R11, UR16, RZ ;  /* 0x000000100b0b7c10 */ /* 0x000fc6000ff3e0ff */
[----:B------:R-:W2:Y:S01]  /*30c40*/  LDL.LU R12, [R1+0xdf4] ;  /* 0x000df400010c7983 */ /* 0x000ea20000300800 */
[----:B------:R-:W-:-:S03]  /*30c50*/  IADD3.X R13, R13, UR9, RZ, P1, !PT ;  /* 0x000000090d0d7c10 */ /* 0x000fc60008ffe4ff */
[----:B------:R1:W-:Y:S01]  /*30c60*/  LDGSTS.E [R4+0xc00], desc[UR14][R6.64], P0 ;  /* 0x00c0000006047fae */ /* 0x0003e2000812184e */
[----:B------:R-:W-:-:S03]  /*30c70*/  IADD3 R15, P2, R15, UR16, RZ ;  /* 0x000000100f0f7c10 */ /* 0x000fc6000ff5e0ff */
[----:B------:R1:W-:Y:S01]  /*30c80*/  STL [R1+0xcb8], R11 ;  /* 0x000cb80b01007387 */ /* 0x0003e20000100800 */
[----:B------:R-:W-:-:S03]  /*30c90*/  IADD3.X R20, R20, UR9, RZ, P2, !PT ;  /* 0x0000000914147c10 */ /* 0x000fc600097fe4ff */
[----:B------:R1:W-:Y:S02]  /*30ca0*/  STL [R1+0xcb4], R13 ;  /* 0x000cb40d01007387 */ /* 0x0003e40000100800 */
[----:B-1----:R-:W-:Y:S01]  /*30cb0*/  IMAD.MOV.U32 R6, RZ, RZ, R11 ;  /* 0x000000ffff067224 */ /* 0x002fe200078e000b */
[----:B------:R-:W-:Y:S01]  /*30cc0*/  MOV R7, R13 ;  /* 0x0000000d00077202 */ /* 0x000fe20000000f00 */
[----:B------:R-:W-:Y:S04]  /*30cd0*/  STL [R1+0xcf8], R15 ;  /* 0x000cf80f01007387 */ /* 0x000fe80000100800 */
[----:B------:R-:W2:Y:S04]  /*30ce0*/  LDL.LU R11, [R1+0xe38] ;  /* 0x000e3800010b7983 */ /* 0x000ea80000300800 */
[----:B------:R1:W-:Y:S04]  /*30cf0*/  STL [R1+0xcf4], R20 ;  /* 0x000cf41401007387 */ /* 0x0003e80000100800 */
[----:B------:R1:W-:Y:S04]  /*30d00*/  LDGSTS.E [R4+0x1000], desc[UR14][R6.64], P0 ;  /* 0x0100000006047fae */ /* 0x0003e8000812184e */
[----:B------:R-:W2:Y:S01]  /*30d10*/  LDL.LU R13, [R1+0xe78] ;  /* 0x000e7800010d7983 */ /* 0x000ea20000300800 */
[----:B------:R-:W-:Y:S01]  /*30d20*/  IADD3 R17, P1, R17, UR16, RZ ;  /* 0x0000001011117c10 */ /* 0x000fe2000ff3e0ff */
[----:B-1----:R-:W-:-:S02]  /*30d30*/  IMAD.MOV.U32 R7, RZ, RZ, R20 ;  /* 0x000000ffff077224 */ /* 0x002fc400078e0014 */
[----:B------:R-:W2:Y:S01]  /*30d40*/  LDL.LU R20, [R1+0xe34] ;  /* 0x000e340001147983 */ /* 0x000ea20000300800 */
[----:B------:R-:W-:-:S03]  /*30d50*/  IMAD.MOV.U32 R6, RZ, RZ, R15 ;  /* 0x000000ffff067224 */ /* 0x000fc600078e000f */
[----:B------:R-:W2:Y:S01]  /*30d60*/  LDL.LU R15, [R1+0xe74] ;  /* 0x000e7400010f7983 */ /* 0x000ea20000300800 */
[----:B------:R-:W-:-:S03]  /*30d70*/  IADD3 R9, P2, R9, UR16, RZ ;  /* 0x0000001009097c10 */ /* 0x000fc6000ff5e0ff */
[----:B------:R1:W-:Y:S04]  /*30d80*/  LDGSTS.E [R4+0x1400], desc[UR14][R6.64], P0 ;  /* 0x0140000006047fae */ /* 0x0003e8000812184e */
[----:B------:R4:W-:Y:S01]  /*30d90*/  STL [R1+0xd38], R17 ;  /* 0x000d381101007387 */ /* 0x0009e20000100800 */
[----:B-1----:R-:W-:Y:S01]  /*30da0*/  IMAD.MOV.U32 R6, RZ, RZ, R17 ;  /* 0x000000ffff067224 */ /* 0x002fe200078e0011 */
[----:B----4-:R-:W-:Y:S02]  /*30db0*/  IADD3.X R19, R19, UR9, RZ, P1, !PT ;  /* 0x0000000913137c10 */ /* 0x010fe40008ffe4ff */
[----:B------:R-:W-:-:S03]  /*30dc0*/  IADD3.X R18, R18, UR9, RZ, P2, !PT ;  /* 0x0000000912127c10 */ /* 0x000fc600097fe4ff */
[----:B------:R-:W-:Y:S01]  /*30dd0*/  STL [R1+0xd34], R19 ;  /* 0x000d341301007387 */ /* 0x000fe20000100800 */
[----:B------:R-:W-:-:S03]  /*30de0*/  MOV R7, R19 ;  /* 0x0000001300077202 */ /* 0x000fc60000000f00 */
[----:B------:R-:W-:Y:S04]  /*30df0*/  STL [R1+0xd78], R9 ;  /* 0x000d780901007387 */ /* 0x000fe80000100800 */
[----:B------:R-:W4:Y:S04]  /*30e00*/  LDL.LU R17, [R1+0xeb8] ;  /* 0x000eb80001117983 */ /* 0x000f280000300800 */
[----:B------:R1:W-:Y:S04]  /*30e10*/  STL [R1+0xd74], R18 ;  /* 0x000d741201007387 */ /* 0x0003e80000100800 */
[----:B------:R1:W-:Y:S04]  /*30e20*/  LDGSTS.E [R4+0x1800], desc[UR14][R6.64], P0 ;  /* 0x0180000006047fae */ /* 0x0003e8000812184e */
[----:B------:R-:W4:Y:S01]  /*30e30*/  LDL.LU R23, [R1+0xef8] ;  /* 0x000ef80001177983 */ /* 0x000f220000300800 */
[----:B-1----:R-:W-:-:S03]  /*30e40*/  IMAD.MOV.U32 R7, RZ, RZ, R18 ;  /* 0x000000ffff077224 */ /* 0x002fc600078e0012 */
[----:B------:R-:W4:Y:S04]  /*30e50*/  LDL.LU R18, [R1+0xeb4] ;  /* 0x000eb40001127983 */ /* 0x000f280000300800 */
[----:B------:R-:W4:Y:S01]  /*30e60*/  LDL.LU R24, [R1+0xef4] ;  /* 0x000ef40001187983 */ /* 0x000f220000300800 */
[----:B------:R-:W-:-:S03]  /*30e70*/  IMAD.MOV.U32 R6, RZ, RZ, R9 ;  /* 0x000000ffff067224 */ /* 0x000fc600078e0009 */
[----:B------:R-:W4:Y:S04]  /*30e80*/  LDL.LU R9, [R1+0xf38] ;  /* 0x000f380001097983 */ /* 0x000f280000300800 */
[----:B------:R-:W4:Y:S04]  /*30e90*/  LDL.LU R19, [R1+0xf78] ;  /* 0x000f780001137983 */ /* 0x000f280000300800 */
[----:B------:R1:W-:Y:S01]  /*30ea0*/  LDGSTS.E [R4+0x1c00], desc[UR14][R6.64], P0 ;  /* 0x01c0000006047fae */ /* 0x0003e2000812184e */
[----:B---3--:R-:W-:-:S05]  /*30eb0*/  IADD3 R21, P1, R21, UR16, RZ ;  /* 0x0000001015157c10 */ /* 0x008fca000ff3e0ff */
[----:B------:R3:W-:Y:S01]  /*30ec0*/  STL [R1+0xdb8], R21 ;  /* 0x000db81501007387 */ /* 0x0007e20000100800 */
[----:B------:R-:W-:Y:S02]  /*30ed0*/  IADD3 R10, P2, R10, UR16, RZ ;  /* 0x000000100a0a7c10 */ /* 0x000fe4000ff5e0ff */
[----:B--2---:R-:W-:Y:S01]  /*30ee0*/  IADD3.X R22, R22, UR9, RZ, P1, !PT ;  /* 0x0000000916167c10 */ /* 0x004fe20008ffe4ff */
[----:B-1----:R-:W-:Y:S01]  /*30ef0*/  IMAD.MOV.U32 R6, RZ, RZ, R21 ;  /* 0x000000ffff067224 */ /* 0x002fe200078e0015 */
[----:B------:R-:W-:-:S03]  /*30f00*/  IADD3.X R12, R12, UR9, RZ, P2, !PT ;  /* 0x000000090c0c7c10 */ /* 0x000fc600097fe4ff */
[----:B------:R1:W-:Y:S01]  /*30f10*/  STL [R1+0xdb4], R22 ;  /* 0x000db41601007387 */ /* 0x0003e20000100800 */
[----:B------:R-:W-:-:S03]  /*30f20*/  MOV R7, R22 ;  /* 0x0000001600077202 */ /* 0x000fc60000000f00 */
[----:B------:R2:W-:Y:S04]  /*30f30*/  STL [R1+0xdf8], R10 ;  /* 0x000df80a01007387 */ /* 0x0005e80000100800 */
[----:B---3--:R-:W3:Y:S04]  /*30f40*/  LDL.LU R21, [R1+0xf34] ;  /* 0x000f340001157983 */ /* 0x008ee80000300800 */
[----:B------:R2:W-:Y:S04]  /*30f50*/  STL [R1+0xdf4], R12 ;  /* 0x000df40c01007387 */ /* 0x0005e80000100800 */
[----:B-1----:R-:W3:Y:S04]  /*30f60*/  LDL.LU R22, [R1+0xf74] ;  /* 0x000f740001167983 */ /* 0x002ee80000300800 */
[----:B------:R1:W-:Y:S01]  /*30f70*/  LDGSTS.E [R4+0x2000], desc[UR14][R6.64], P0 ;  /* 0x0200000006047fae */ /* 0x0003e2000812184e */
[----:B------:R-:W-:Y:S01]  /*30f80*/  IADD3 R11, P1, R11, UR16, RZ ;  /* 0x000000100b0b7c10 */ /* 0x000fe2000ff3e0ff */
[----:B-1----:R-:W-:Y:S01]  /*30f90*/  IMAD.MOV.U32 R6, RZ, RZ, R10 ;  /* 0x000000ffff067224 */ /* 0x002fe200078e000a */
[----:B------:R-:W-:Y:S01]  /*30fa0*/  IADD3 R13, P2, R13, UR16, RZ ;  /* 0x000000100d0d7c10 */ /* 0x000fe2000ff5e0ff */
[----:B------:R-:W-:Y:S01]  /*30fb0*/  IMAD.MOV.U32 R7, RZ, RZ, R12 ;  /* 0x000000ffff077224 */ /* 0x000fe200078e000c */
[----:B--2---:R-:W2:Y:S04]  /*30fc0*/  LDL.LU R10, [R1+0xfb8] ;  /* 0x000fb800010a7983 */ /* 0x004ea80000300800 */
[----:B------:R-:W2:Y:S01]  /*30fd0*/  LDL.LU R12, [R1+0xff8] ;  /* 0x000ff800010c7983 */ /* 0x000ea20000300800 */
[----:B------:R-:W-:-:S03]  /*30fe0*/  IADD3.X R20, R20, UR9, RZ, P1, !PT ;  /* 0x0000000914147c10 */ /* 0x000fc60008ffe4ff */
[----:B------:R1:W-:Y:S01]  /*30ff0*/  STL [R1+0xe38], R11 ;  /* 0x000e380b01007387 */ /* 0x0003e20000100800 */
[----:B------:R-:W-:-:S03]  /*31000*/  IADD3.X R15, R15, UR9, RZ, P2, !PT ;  /* 0x000000090f0f7c10 */ /* 0x000fc600097fe4ff */
[----:B------:R1:W-:Y:S04]  /*31010*/  LDGSTS.E [R4+0x2400], desc[UR14][R6.64], P0 ;  /* 0x0240000006047fae */ /* 0x0003e8000812184e */
[----:B------:R1:W-:Y:S04]  /*31020*/  STL [R1+0xe34], R20 ;  /* 0x000e341401007387 */ /* 0x0003e80000100800 */
[----:B------:R1:W-:Y:S02]  /*31030*/  STL [R1+0xe78], R13 ;  /* 0x000e780d01007387 */ /* 0x0003e40000100800 */
[----:B-1----:R-:W-:-:S02]  /*31040*/  IMAD.MOV.U32 R6, RZ, RZ, R11 ;  /* 0x000000ffff067224 */ /* 0x002fc400078e000b */
[----:B------:R-:W2:Y:S01]  /*31050*/  LDL.LU R11, [R1+0xfb4] ;  /* 0x000fb400010b7983 */ /* 0x000ea20000300800 */
[----:B------:R-:W-:-:S03]  /*31060*/  MOV R7, R20 ;  /* 0x0000001400077202 */ /* 0x000fc60000000f00 */
[----:B------:R1:W-:Y:S04]  /*31070*/  STL [R1+0xe74], R15 ;  /* 0x000e740f01007387 */ /* 0x0003e80000100800 */
[----:B------:R-:W2:Y:S04]  /*31080*/  LDL.LU R20, [R1+0xff4] ;  /* 0x000ff40001147983 */ /* 0x000ea80000300800 */
[----:B------:R1:W-:Y:S02]  /*31090*/  LDGSTS.E [R4+0x2800], desc[UR14][R6.64], P0 ;  /* 0x0280000006047fae */ /* 0x0003e4000812184e */
[----:B-1----:R-:W-:-:S02]  /*310a0*/  IMAD.MOV.U32 R6, RZ, RZ, R13 ;  /* 0x000000ffff067224 */ /* 0x002fc400078e000d */
[----:B------:R-:W-:Y:S01]  /*310b0*/  IMAD.MOV.U32 R7, RZ, RZ, R15 ;  /* 0x000000ffff077224 */ /* 0x000fe200078e000f */
[----:B------:R-:W2:Y:S04]  /*310c0*/  LDL.LU R13, [R1+0x1038] ;  /* 0x00103800010d7983 */ /* 0x000ea80000300800 */
[----:B------:R-:W2:Y:S04]  /*310d0*/  LDL.LU R15, [R1+0x1078] ;  /* 0x00107800010f7983 */ /* 0x000ea80000300800 */
[----:B------:R1:W-:Y:S01]  /*310e0*/  LDGSTS.E [R4+0x2c00], desc[UR14][R6.64], P0 ;  /* 0x02c0000006047fae */ /* 0x0003e2000812184e */
[----:B----4-:R-:W-:-:S05]  /*310f0*/  IADD3 R17, P1, R17, UR16, RZ ;  /* 0x0000001011117c10 */ /* 0x010fca000ff3e0ff */
[----:B------:R-:W-:Y:S01]  /*31100*/  STL [R1+0xeb8], R17 ;  /* 0x000eb81101007387 */ /* 0x000fe20000100800 */
[----:B------:R-:W-:Y:S02]  /*31110*/  IADD3 R23, P2, R23, UR16, RZ ;  /* 0x0000001017177c10 */ /* 0x000fe4000ff5e0ff */
[----:B------:R-:W-:Y:S02]  /*31120*/  IADD3.X R18, R18, UR9, RZ, P1, !PT ;  /* 0x0000000912127c10 */ /* 0x000fe40008ffe4ff */
[----:B------:R-:W-:-:S03]  /*31130*/  IADD3.X R24, R24, UR9, RZ, P2, !PT ;  /* 0x0000000918187c10 */ /* 0x000fc600097fe4ff */
[----:B------:R4:W-:Y:S01]  /*31140*/  STL [R1+0xeb4], R18 ;  /* 0x000eb41201007387 */ /* 0x0009e20000100800 */
[----:B-1----:R-:W-:-:S03]  /*31150*/  MOV R7, R18 ;  /* 0x0000001200077202 */ /* 0x002fc60000000f00 */
[----:B------:R-:W-:Y:S01]  /*31160*/  STL [R1+0xef8], R23 ;  /* 0x000ef81701007387 */ /* 0x000fe20000100800 */
[----:B------:R-:W-:-:S03]  /*31170*/  IMAD.MOV.U32 R6, RZ, RZ, R17 ;  /* 0x000000ffff067224 */ /* 0x000fc600078e0011 */
[----:B----4-:R-:W4:Y:S04]  /*31180*/  LDL.LU R18, [R1+0x1034] ;  /* 0x0010340001127983 */ /* 0x010f280000300800 */
[----:B------:R-:W-:Y:S04]  /*31190*/  STL [R1+0xef4], R24 ;  /* 0x000ef41801007387 */ /* 0x000fe80000100800 */
[----:B------:R-:W4:Y:S01]  /*311a0*/  LDL.LU R17, [R1+0x1074] ;  /* 0x0010740001117983 */ /* 0x000f220000300800 */
[----:B------:R-:W-:-:S03]  /*311b0*/  IADD3 R9, P1, R9, UR16, RZ ;  /* 0x0000001009097c10 */ /* 0x000fc6000ff3e0ff */
[----:B------:R1:W-:Y:S01]  /*311c0*/  LDGSTS.E [R4+0x3000], desc[UR14][R6.64], P0 ;  /* 0x0300000006047fae */ /* 0x0003e2000812184e */
[----:B------:R-:W-:-:S03]  /*311d0*/  IADD3 R19, P2, R19, UR16, RZ ;  /* 0x0000001013137c10 */ /* 0x000fc6000ff5e0ff */
[----:B------:R-:W-:Y:S01]  /*311e0*/  STL [R1+0xf38], R9 ;  /* 0x000f380901007387 */ /* 0x000fe20000100800 */
[----:B-1----:R-:W-:Y:S02]  /*311f0*/  IMAD.MOV.U32 R6, RZ, RZ, R23 ;  /* 0x000000ffff067224 */ /* 0x002fe400078e0017 */
[----:B------:R-:W-:-:S05]  /*31200*/  IMAD.MOV.U32 R7, RZ, RZ, R24 ;  /* 0x000000ffff077224 */ /* 0x000fca00078e0018 */
[----:B------:R1:W-:Y:S02]  /*31210*/  LDGSTS.E [R4+0x3400], desc[UR14][R6.64], P0 ;  /* 0x0340000006047fae */ /* 0x0003e4000812184e */
[----:B-1----:R-:W-:Y:S01]  /*31220*/  IMAD.MOV.U32 R6, RZ, RZ, R9 ;  /* 0x000000ffff067224 */ /* 0x002fe200078e0009 */
[----:B---3--:R-:W-:-:S04]  /*31230*/  IADD3.X R21, R21, UR9, RZ, P1, !PT ;  /* 0x0000000915157c10 */ /* 0x008fc80008ffe4ff */
[----:B------:R-:W-:Y:S01]  /*31240*/  MOV R7, R21 ;  /* 0x0000001500077202 */ /* 0x000fe20000000f00 */
[----:B------:R1:W-:Y:S01]  /*31250*/  STL [R1+0xf34], R21 ;  /* 0x000f341501007387 */ /* 0x0003e20000100800 */
[----:B------:R-:W-:-:S03]  /*31260*/  IADD3.X R22, R22, UR9, RZ, P2, !PT ;  /* 0x0000000916167c10 */ /* 0x000fc600097fe4ff */
[----:B------:R-:W-:Y:S04]  /*31270*/  STL [R1+0xf78], R19 ;  /* 0x000f781301007387 */ /* 0x000fe80000100800 */
[----:B------:R3:W-:Y:S04]  /*31280*/  LDGSTS.E [R4+0x3800], desc[UR14][R6.64], P0 ;  /* 0x0380000006047fae */ /* 0x0007e8000812184e */
[----:B-1----:R-:W4:Y:S04]  /*31290*/  LDL.LU R21, [R1+0x10b8] ;  /* 0x0010b80001157983 */ /* 0x002f280000300800 */
[----:B------:R1:W-:Y:S04]  /*312a0*/  STL [R1+0xf74], R22 ;  /* 0x000f741601007387 */ /* 0x0003e80000100800 */
[----:B------:R-:W4:Y:S01]  /*312b0*/  LDL.LU R9, [R1+0x10f8] ;  /* 0x0010f80001097983 */ /* 0x000f220000300800 */
[----:B---3--:R-:W-:Y:S01]  /*312c0*/  IMAD.MOV.U32 R7, RZ, RZ, R22 ;  /* 0x000000ffff077224 */ /* 0x008fe200078e0016 */
[----:B--2---:R-:W-:Y:S01]  /*312d0*/  IADD3 R10, P1, R10, UR16, RZ ;  /* 0x000000100a0a7c10 */ /* 0x004fe2000ff3e0ff */
[----:B------:R-:W-:Y:S01]  /*312e0*/  IMAD.MOV.U32 R6, RZ, RZ, R19 ;  /* 0x000000ffff067224 */ /* 0x000fe200078e0013 */
[----:B-1----:R-:W2:Y:S01]  /*312f0*/  LDL.LU R22, [R1+0x10b4] ;  /* 0x0010b40001167983 */ /* 0x002ea20000300800 */
[----:B------:R-:W-:-:S03]  /*31300*/  IADD3 R12, P2, R12, UR16, RZ ;  /* 0x000000100c0c7c10 */ /* 0x000fc6000ff5e0ff */
[----:B------:R-:W3:Y:S04]  /*31310*/  LDL.LU R19, [R1+0x10f4] ;  /* 0x0010f40001137983 */ /* 0x000ee80000300800 */
[----:B------:R1:W-:Y:S04]  /*31320*/  LDGSTS.E [R4+0x3c00], desc[UR14][R6.64], P0 ;  /* 0x03c0000006047fae */ /* 0x0003e8000812184e */
[----:B------:R-:W-:Y:S01]  /*31330*/  STL [R1+0xfb8], R10 ;  /* 0x000fb80a01007387 */ /* 0x000fe20000100800 */
[----:B------:R-:W-:Y:S01]  /*31340*/  IADD3.X R11, R11, UR9, RZ, P1, !PT ;  /* 0x000000090b0b7c10 */ /* 0x000fe20008ffe4ff */
[----:B-1----:R-:W-:-:S03]  /*31350*/  IMAD.MOV.U32 R6, RZ, RZ, R10 ;  /* 0x000000ffff067224 */ /* 0x002fc600078e000a */
        /* <DEDUP_REMOVED lines=8> */
[----:B------:R-:W-:-:S03]  /*313e0*/  IMAD.MOV.U32 R7, RZ, RZ, R20 ;  /* 0x000000ffff077224 */ /* 0x000fc600078e0014 */
[----:B-1----:R-:W3:Y:S01]  /*313f0*/  LDL.LU R20, [R1+0x1134] ;  /* 0x0011340001147983 */ /* 0x002ee20000300800 */
[----:B------:R-:W-:Y:S01]  /*31400*/  IMAD.MOV.U32 R6, RZ, RZ, R12 ;  /* 0x000000ffff067224 */ /* 0x000fe200078e000c */
[----:B------:R-:W-:Y:S02]  /*31410*/  IADD3 R13, P1, R13, UR16, RZ ;  /* 0x000000100d0d7c10 */ /* 0x000fe4000ff3e0ff */
[----:B------:R-:W3:Y:S01]  /*31420*/  LDL.LU R12, [R1+0x1174] ;  /* 0x00117400010c7983 */ /* 0x000ee20000300800 */
[----:B------:R-:W-:-:S03]  /*31430*/  IADD3 R15, P2, R15, UR16, RZ ;  /* 0x000000100f0f7c10 */ /* 0x000fc6000ff5e0ff */
[----:B------:R1:W-:Y:S04]  /*31440*/  LDGSTS.E [R4+0x4400], desc[UR14][R6.64], P0 ;  /* 0x0440000006047fae */ /* 0x0003e8000812184e */
[----:B------:R4:W-:Y:S01]  /*31450*/  STL [R1+0x1038], R13 ;  /* 0x0010380d01007387 */ /* 0x0009e20000100800 */
[----:B-1----:R-:W-:Y:S01]  /*31460*/  IMAD.MOV.U32 R6, RZ, RZ, R13 ;  /* 0x000000ffff067224 */ /* 0x002fe200078e000d */
[----:B----4-:R-:W-:-:S04]  /*31470*/  IADD3.X R18, R18, UR9, RZ, P1, !PT ;  /* 0x0000000912127c10 */ /* 0x010fc80008ffe4ff */
[----:B------:R-:W-:Y:S01]  /*31480*/  MOV R7, R18 ;  /* 0x0000001200077202 */ /* 0x000fe20000000f00 */
[----:B------:R-:W-:Y:S01]  /*31490*/  STL [R1+0x1034], R18 ;  /* 0x0010341201007387 */ /* 0x000fe20000100800 */
[----:B------:R-:W-:-:S03]  /*314a0*/  IADD3.X R17, R17, UR9, RZ, P2, !PT ;  /* 0x0000000911117c10 */ /* 0x000fc600097fe4ff */
        /* <DEDUP_REMOVED lines=12> */
[----:B------:R-:W-:-:S05]  /*31570*/  IADD3 R21, P1, R21, UR16, RZ ;  /* 0x0000001015157c10 */ /* 0x000fca000ff3e0ff */
[----:B------:R-:W-:Y:S01]  /*31580*/  STL [R1+0x10b8], R21 ;  /* 0x0010b81501007387 */ /* 0x000fe20000100800 */
[----:B------:R-:W-:Y:S02]  /*31590*/  IADD3 R9, P2, R9, UR16, RZ ;  /* 0x0000001009097c10 */ /* 0x000fe4000ff5e0ff */
[----:B--2---:R-:W-:Y:S02]  /*315a0*/  IADD3.X R22, R22, UR9, RZ, P1, !PT ;  /* 0x0000000916167c10 */ /* 0x004fe40008ffe4ff */
[----:B---3--:R-:W-:-:S03]  /*315b0*/  IADD3.X R19, R19, UR9, RZ, P2, !PT ;  /* 0x0000000913137c10 */ /* 0x008fc600097fe4ff */
[----:B------:R2:W-:Y:S01]  /*315c0*/  STL [R1+0x10b4], R22 ;  /* 0x0010b41601007387 */ /* 0x0005e20000100800 */
[----:B-1----:R-:W-:-:S03]  /*315d0*/  MOV R7, R22 ;  /* 0x0000001600077202 */ /* 0x002fc60000000f00 */
[----:B------:R1:W-:Y:S01]  /*315e0*/  STL [R1+0x10f8], R9 ;  /* 0x0010f80901007387 */ /* 0x0003e20000100800 */
[----:B------:R-:W-:-:S03]  /*315f0*/  IMAD.MOV.U32 R6, RZ, RZ, R21 ;  /* 0x000000ffff067224 */ /* 0x000fc600078e0015 */
[----:B--2---:R-:W2:Y:S04]  /*31600*/  LDL.LU R22, [R1+0x1234] ;  /* 0x0012340001167983 */ /* 0x004ea80000300800 */
[----:B------:R3:W-:Y:S04]  /*31610*/  STL [R1+0x10f4], R19 ;  /* 0x0010f41301007387 */ /* 0x0007e80000100800 */
[----:B------:R-:W2:Y:S04]  /*31620*/  LDL.LU R21, [R1+0x1274] ;  /* 0x0012740001157983 */ /* 0x000ea80000300800 */
[----:B------:R1:W-:Y:S01]  /*31630*/  LDGSTS.E [R4+0x5000], desc[UR14][R6.64], P0 ;  /* 0x0500000006047fae */ /* 0x0003e2000812184e */
[----:B------:R-:W-:Y:S01]  /*31640*/  IADD3 R11, P1, R11, UR16, RZ ;  /* 0x000000100b0b7c10 */ /* 0x000fe2000ff3e0ff */
[----:B-1----:R-:W-:-:S02]  /*31650*/  IMAD.MOV.U32 R6, RZ, RZ, R9 ;  /* 0x000000ffff067224 */ /* 0x002fc400078e0009 */
[----:B------:R-:W-:Y:S01]  /*31660*/  IMAD.MOV.U32 R7, RZ, RZ, R19 ;  /* 0x000000ffff077224 */ /* 0x000fe200078e0013 */
[----:B------:R-:W2:Y:S01]  /*31670*/  LDL.LU R9, [R1+0x12b8] ;  /* 0x0012b80001097983 */ /* 0x000ea20000300800 */
[----:B------:R-:W-:-:S03]  /*31680*/  IADD3 R10, P2, R10, UR16, RZ ;  /* 0x000000100a0a7c10 */ /* 0x000fc6000ff5e0ff */
[----:B---3--:R-:W3:Y:S01]  /*31690*/  LDL.LU R19, [R1+0x12f8] ;  /* 0x0012f80001137983 */ /* 0x008ee20000300800 */
[----:B------:R-:W-:-:S03]  /*316a0*/  IADD3.X R20, R20, UR9, RZ, P1, !PT ;  /* 0x0000000914147c10 */ /* 0x000fc60008ffe4ff */
[----:B------:R1:W-:Y:S01]  /*316b0*/  STL [R1+0x1138], R11 ;  /* 0x0011380b01007387 */ /* 0x0003e20000100800 */
[----:B------:R-:W-:-:S03]  /*316c0*/  IADD3.X R12, R12, UR9, RZ, P2, !PT ;  /* 0x000000090c0c7c10 */ /* 0x000fc600097fe4ff */
[----:B------:R1:W-:Y:S04]  /*316d0*/  LDGSTS.E [R4+0x5400], desc[UR14][R6.64], P0 ;  /* 0x0540000006047fae */ /* 0x0003e8000812184e */
[----:B------:R1:W-:Y:S04]  /*316e0*/  STL [R1+0x1134], R20 ;  /* 0x0011341401007387 */ /* 0x0003e80000100800 */
[----:B------:R-:W-:Y:S01]  /*316f0*/  STL [R1+0x1178], R10 ;  /* 0x0011780a01007387 */ /* 0x000fe20000100800 */
[----:B-1----:R-:W-:-:S03]  /*31700*/  IMAD.MOV.U32 R6, RZ, RZ, R11 ;  /* 0x000000ffff067224 */ /* 0x002fc600078e000b */
[----:B------:R-:W3:Y:S01]  /*31710*/  LDL.LU R11, [R1+0x12b4] ;  /* 0x0012b400010b7983 */ /* 0x000ee20000300800 */
[----:B------:R-:W-:-:S03]  /*31720*/  MOV R7, R20 ;  /* 0x0000001400077202 */ /* 0x000fc60000000f00 */
[----:B------:R1:W-:Y:S04]  /*31730*/  STL [R1+0x1174], R12 ;  /* 0x0011740c01007387 */ /* 0x0003e80000100800 */
[----:B------:R-:W3:Y:S04]  /*31740*/  LDL.LU R20, [R1+0x12f4] ;  /* 0x0012f40001147983 */ /* 0x000ee80000300800 */
[----:B------:R1:W-:Y:S02]  /*31750*/  LDGSTS.E [R4+0x5800], desc[UR14][R6.64], P0 ;  /* 0x0580000006047fae */ /* 0x0003e4000812184e */
[----:B-1----:R-:W-:-:S02]  /*31760*/  IMAD.MOV.U32 R6, RZ, RZ, R10 ;  /* 0x000000ffff067224 */ /* 0x002fc400078e000a */
[----:B------:R-:W-:Y:S02]  /*31770*/  IMAD.MOV.U32 R7, RZ, RZ, R12 ;  /* 0x000000ffff077224 */ /* 0x000fe400078e000c */
[----:B------:R-:W3:Y:S04]  /*31780*/  LDL.LU R12, [R1+0x1338] ;  /* 0x00133800010c7983 */ /* 0x000ee80000300800 */
[----:B------:R-:W3:Y:S04]  /*31790*/  LDL.LU R10, [R1+0x1378] ;  /* 0x00137800010a7983 */ /* 0x000ee80000300800 */
[----:B------:R1:W-:Y:S01]  /*317a0*/  LDGSTS.E [R4+0x5c00], desc[UR14][R6.64], P0 ;  /* 0x05c0000006047fae */ /* 0x0003e2000812184e */
[----:B----4-:R-:W-:-:S05]  /*317b0*/  IADD3 R13, P1, R13, UR16, RZ ;  /* 0x000000100d0d7c10 */ /* 0x010fca000ff3e0ff */
[----:B------:R4:W-:Y:S01]  /*317c0*/  STL [R1+0x11b8], R13 ;  /* 0x0011b80d01007387 */ /* 0x0009e20000100800 */
[----:B-1----:R-:W-:Y:S01]  /*317d0*/  IMAD.MOV.U32 R6, RZ, RZ, R13 ;  /* 0x000000ffff067224 */ /* 0x002fe200078e000d */
[----:B------:R-:W-:Y:S02]  /*317e0*/  IADD3 R23, P2, R23, UR16, RZ ;  /* 0x0000001017177c10 */ /* 0x000fe4000ff5e0ff */
[----:B------:R-:W-:Y:S02]  /*317f0*/  IADD3.X R17, R17, UR9, RZ, P1, !PT ;  /* 0x0000000911117c10 */ /* 0x000fe40008ffe4ff */
[----:B------:R-:W-:-:S03]  /*31800*/  IADD3.X R24, R24, UR9, RZ, P2, !PT ;  /* 0x0000000918187c10 */ /* 0x000fc600097fe4ff */
[----:B------:R1:W-:Y:S04]  /*31810*/  STL [R1+0x11b4], R17 ;  /* 0x0011b41101007387 */ /* 0x0003e80000100800 */
[----:B------:R-:W-:Y:S01]  /*31820*/  STL [R1+0x11f8], R23 ;  /* 0x0011f81701007387 */ /* 0x000fe20000100800 */
[----:B------:R-:W-:-:S03]  /*31830*/  MOV R7, R17 ;  /* 0x0000001100077202 */ /* 0x000fc60000000f00 */
[----:B----4-:R-:W4:Y:S04]  /*31840*/  LDL.LU R13, [R1+0x1334] ;  /* 0x00133400010d7983 */ /* 0x010f280000300800 */
[----:B------:R-:W-:Y:S04]  /*31850*/  STL [R1+0x11f4], R24 ;  /* 0x0011f41801007387 */ /* 0x000fe80000100800 */
[----:B-1----:R-:W4:Y:S01]  /*31860*/  LDL.LU R17, [R1+0x1374] ;  /* 0x0013740001117983 */ /* 0x002f220000300800 */
[----:B------:R-:W-:-:S03]  /*31870*/  IADD3 R15, P1, R15, UR16, RZ ;  /* 0x000000100f0f7c10 */ /* 0x000fc6000ff3e0ff */
[----:B------:R1:W-:Y:S01]  /*31880*/  LDGSTS.E [R4+0x6000], desc[UR14][R6.64], P0 ;  /* 0x0600000006047fae */ /* 0x0003e2000812184e */
[----:B------:R-:W-:-:S03]  /*31890*/  IADD3 R18, P2, R18, UR16, RZ ;  /* 0x0000001012127c10 */ /* 0x000fc6000ff5e0ff */
[----:B------:R2:W-:Y:S01]  /*318a0*/  STL [R1+0x1238], R15 ;  /* 0x0012380f01007387 */ /* 0x0005e20000100800 */
[----:B-1----:R-:W-:Y:S02]  /*318b0*/  IMAD.MOV.U32 R6, RZ, RZ, R23 ;  /* 0x000000ffff067224 */ /* 0x002fe400078e0017 */
[----:B------:R-:W-:-:S05]  /*318c0*/  IMAD.MOV.U32 R7, RZ, RZ, R24 ;  /* 0x000000ffff077224 */ /* 0x000fca00078e0018 */
[----:B------:R1:W-:Y:S02]  /*318d0*/  LDGSTS.E [R4+0x6400], desc[UR14][R6.64], P0 ;  /* 0x0640000006047fae */ /* 0x0003e4000812184e */
[----:B-1----:R-:W-:Y:S01]  /*318e0*/  IMAD.MOV.U32 R6, RZ, RZ, R15 ;  /* 0x000000ffff067224 */ /* 0x002fe200078e000f */
[----:B--2---:R-:W-:-:S04]  /*318f0*/  IADD3.X R22, R22, UR9, RZ, P1, !PT ;  /* 0x0000000916167c10 */ /* 0x004fc80008ffe4ff */
[----:B------:R-:W-:Y:S01]  /*31900*/  MOV R7, R22 ;  /* 0x0000001600077202 */ /* 0x000fe20000000f00 */
[----:B------:R-:W-:Y:S01]  /*31910*/  STL [R1+0x1234], R22 ;  /* 0x0012341601007387 */ /* 0x000fe20000100800 */
[----:B------:R-:W-:-:S03]  /*31920*/  IADD3.X R21, R21, UR9, RZ, P2, !PT ;  /* 0x0000000915157c10 */ /* 0x000fc600097fe4ff */
[----:B------:R1:W-:Y:S04]  /*31930*/  STL [R1+0x1278], R18 ;  /* 0x0012781201007387 */ /* 0x0003e80000100800 */
[----:B------:R-:W2:Y:S04]  /*31940*/  LDL.LU R15, [R1+0xbc0] ;  /* 0x000bc000010f7983 */ /* 0x000ea80000300800 */
[----:B------:R-:W-:Y:S04]  /*31950*/  STL [R1+0x1274], R21 ;  /* 0x0012741501007387 */ /* 0x000fe80000100800 */
[----:B------:R1:W-:Y:S04]  /*31960*/  LDGSTS.E [R4+0x6800], desc[UR14][R6.64], P0 ;  /* 0x0680000006047fae */ /* 0x0003e8000812184e */
[----:B------:R-:W2:Y:S01]  /*31970*/  LDL.LU R23, [R1+0xc00] ;  /* 0x000c000001177983 */ /* 0x000ea20000300800 */
[----:B------:R-:W-:Y:S01]  /*31980*/  IADD3 R9, P1, R9, UR16, RZ ;  /* 0x0000001009097c10 */ /* 0x000fe2000ff3e0ff */
[----:B-1----:R-:W-:-:S02]  /*31990*/  IMAD.MOV.U32 R6, RZ, RZ, R18 ;  /* 0x000000ffff067224 */ /* 0x002fc400078e0012 */
[----:B------:R-:W2:Y:S01]  /*319a0*/  LDL.LU R18, [R1+0xbbc] ;  /* 0x000bbc0001127983 */ /* 0x000ea20000300800 */
[----:B------:R-:W-:Y:S01]  /*319b0*/  IMAD.MOV.U32 R7, RZ, RZ, R21 ;  /* 0x000000ffff077224 */ /* 0x000fe200078e0015 */
[----:B---3--:R-:W-:Y:S02]  /*319c0*/  IADD3 R19, P2, R19, UR16, RZ ;  /* 0x0000001013137c10 */ /* 0x008fe4000ff5e0ff */
[----:B------:R-:W3:Y:S04]  /*319d0*/  LDL.LU R24, [R1+0xbfc] ;  /* 0x000bfc0001187983 */ /* 0x000ee80000300800 */
[----:B------:R1:W-:Y:S04]  /*319e0*/  STL [R1+0x12b8], R9 ;  /* 0x0012b80901007387 */ /* 0x0003e80000100800 */
[----:B------:R1:W-:Y:S01]  /*319f0*/  LDGSTS.E [R4+0x6c00], desc[UR14][R6.64], P0 ;  /* 0x06c0000006047fae */ /* 0x0003e2000812184e */
[----:B------:R-:W-:Y:S01]  /*31a00*/  IADD3.X R11, R11, UR9, RZ, P1, !PT ;  /* 0x000000090b0b7c10 */ /* 0x000fe20008ffe4ff */
[----:B-1----:R-:W-:-:S04]  /*31a10*/  IMAD.MOV.U32 R6, RZ, RZ, R9 ;  /* 0x000000ffff067224 */ /* 0x002fc800078e0009 */
[----:B------:R1:W-:Y:S01]  /*31a20*/  STL [R1+0x12b4], R11 ;  /* 0x0012b40b01007387 */ /* 0x0003e20000100800 */
[----:B------:R-:W-:-:S03]  /*31a30*/  IADD3.X R20, R20, UR9, RZ, P2, !PT ;  /* 0x0000000914147c10 */ /* 0x000fc600097fe4ff */
[----:B------:R-:W-:Y:S01]  /*31a40*/  STL [R1+0x12f8], R19 ;  /* 0x0012f81301007387 */ /* 0x000fe20000100800 */
[----:B------:R-:W-:-:S03]  /*31a50*/  MOV R7, R11 ;  /* 0x0000000b00077202 */ /* 0x000fc60000000f00 */
[----:B------:R-:W3:Y:S04]  /*31a60*/  LDL.LU R9, [R1+0xc40] ;  /* 0x000c400001097983 */ /* 0x000ee80000300800 */
[----:B------:R-:W-:Y:S04]  /*31a70*/  STL [R1+0x12f4], R20 ;  /* 0x0012f41401007387 */ /* 0x000fe80000100800 */
[----:B-1----:R-:W3:Y:S04]  /*31a80*/  LDL.LU R11, [R1+0xc80] ;  /* 0x000c8000010b7983 */ /* 0x002ee80000300800 */
[----:B------:R-:W3:Y:S01]  /*31a90*/  LDL.LU R21, [R1+0xc3c] ;  /* 0x000c3c0001157983 */ /* 0x000ee20000300800 */
[----:B------:R-:W-:-:S03]  /*31aa0*/  IADD3 R12, P1, R12, UR16, RZ ;  /* 0x000000100c0c7c10 */ /* 0x000fc6000ff3e0ff */
[----:B------:R-:W3:Y:S01]  /*31ab0*/  LDL.LU R22, [R1+0xc7c] ;  /* 0x000c7c0001167983 */ /* 0x000ee20000300800 */
[----:B------:R-:W-:-:S03]  /*31ac0*/  IADD3 R10, P2, R10, UR16, RZ ;  /* 0x000000100a0a7c10 */ /* 0x000fc6000ff5e0ff */
[----:B------:R1:W-:Y:S04]  /*31ad0*/  LDGSTS.E [R4+0x7000], desc[UR14][R6.64], P0 ;  /* 0x0700000006047fae */ /* 0x0003e8000812184e */
[----:B------:R4:W-:Y:S01]  /*31ae0*/  STL [R1+0x1338], R12 ;  /* 0x0013380c01007387 */ /* 0x0009e20000100800 */
[----:B-1----:R-:W-:Y:S02]  /*31af0*/  IMAD.MOV.U32 R6, RZ, RZ, R19 ;  /* 0x000000ffff067224 */ /* 0x002fe400078e0013 */
[----:B------:R-:W-:-:S05]  /*31b00*/  IMAD.MOV.U32 R7, RZ, RZ, R20 ;  /* 0x000000ffff077224 */ /* 0x000fca00078e0014 */
[----:B------:R1:W-:Y:S02]  /*31b10*/  LDGSTS.E [R4+0x7400], desc[UR14][R6.64], P0 ;  /* 0x0740000006047fae */ /* 0x0003e4000812184e */
[----:B-1----:R-:W-:Y:S01]  /*31b20*/  IMAD.MOV.U32 R6, RZ, RZ, R12 ;  /* 0x000000ffff067224 */ /* 0x002fe200078e000c */
[----:B----4-:R-:W-:-:S05]  /*31b30*/  IADD3.X R13, R13, UR9, RZ, P1, !PT ;  /* 0x000000090d0d7c10 */ /* 0x010fca0008ffe4ff */
[----:B------:R1:W-:Y:S01]  /*31b40*/  STL [R1+0x1334], R13 ;  /* 0x0013340d01007387 */ /* 0x0003e20000100800 */
[----:B------:R-:W-:-:S03]  /*31b50*/  IADD3.X R17, R17, UR9, RZ, P2, !PT ;  /* 0x0000000911117c10 */ /* 0x000fc600097fe4ff */
[----:B------:R-:W-:Y:S01]  /*31b60*/  STL [R1+0x1378], R10 ;  /* 0x0013780a01007387 */ /* 0x000fe20000100800 */
[----:B------:R-:W-:-:S03]  /*31b70*/  MOV R7, R13 ;  /* 0x0000000d00077202 */ /* 0x000fc60000000f00 */
[----:B------:R-:W4:Y:S04]  /*31b80*/  LDL.LU R12, [R1+0xcc0] ;  /* 0x000cc000010c7983 */ /* 0x000f280000300800 */
[----:B------:R1:W-:Y:S04]  /*31b90*/  STL [R1+0x1374], R17 ;  /* 0x0013741101007387 */ /* 0x0003e80000100800 */
[----:B-1----:R-:W4:Y:S04]  /*31ba0*/  LDL.LU R13, [R1+0xd00] ;  /* 0x000d0000010d7983 */ /* 0x002f280000300800 */
[----:B------:R-:W4:Y:S04]  /*31bb0*/  LDL.LU R19, [R1+0xcbc] ;  /* 0x000cbc0001137983 */ /* 0x000f280000300800 */
[----:B------:R-:W4:Y:S04]  /*31bc0*/  LDL.LU R20, [R1+0xcfc] ;  /* 0x000cfc0001147983 */ /* 0x000f280000300800 */
[----:B------:R1:W-:Y:S02]  /*31bd0*/  LDGSTS.E [R4+0x7800], desc[UR14][R6.64], P0 ;  /* 0x0780000006047fae */ /* 0x0003e4000812184e */
[----:B-1----:R-:W-:-:S02]  /*31be0*/  IMAD.MOV.U32 R6, RZ, RZ, R10 ;  /* 0x000000ffff067224 */ /* 0x002fc400078e000a */
[----:B------:R-:W-:Y:S02]  /*31bf0*/  IMAD.MOV.U32 R7, RZ, RZ, R17 ;  /* 0x000000ffff077224 */ /* 0x000fe400078e0011 */
[----:B------:R-:W4:Y:S04]  /*31c00*/  LDL.LU R17, [R1+0xd40] ;  /* 0x000d400001117983 */ /* 0x000f280000300800 */
[----:B------:R-:W4:Y:S04]  /*31c10*/  LDL.LU R10, [R1+0xd80] ;  /* 0x000d8000010a7983 */ /* 0x000f280000300800 */
[----:B------:R1:W-:Y:S02]  /*31c20*/  LDGSTS.E [R4+0x7c00], desc[UR14][R6.64], P0 ;  /* 0x07c0000006047fae */ /* 0x0003e4000812184e */
[----:B-1----:R-:W-:-:S05]  /*31c30*/  LOP3.LUT R4, R14, 0x10, RZ, 0x3c, !PT ;  /* 0x000000100e047812 */ /* 0x002fca00078e3cff */
[----:B------:R-:W-:Y:S01]  /*31c40*/  VIADD R4, R4, UR12 ;  /* 0x0000000c04047c36 */ /* 0x000fe20008000000 */
[----:B--2---:R-:W-:-:S05]  /*31c50*/  IADD3 R15, P1, R15, UR16, RZ ;  /* 0x000000100f0f7c10 */ /* 0x004fca000ff3e0ff */
[----:B------:R-:W-:Y:S01]  /*31c60*/  STL [R1+0xbc0], R15 ;  /* 0x000bc00f01007387 */ /* 0x000fe20000100800 */
[----:B------:R-:W-:-:S05]  /*31c70*/  IADD3 R23, P2, R23, UR16, RZ ;  /* 0x0000001017177c10 */ /* 0x000fca000ff5e0ff */
[----:B------:R-:W-:Y:S01]  /*31c80*/  STL [R1+0xc00], R23 ;  /* 0x000c001701007387 */ /* 0x000fe20000100800 */
[----:B------:R-:W-:Y:S02]  /*31c90*/  IADD3.X R18, R18, UR9, RZ, P1, !PT ;  /* 0x0000000912127c10 */ /* 0x000fe40008ffe4ff */
[----:B------:R-:W-:-:S03]  /*31ca0*/  MOV R6, R15 ;  /* 0x0000000f00067202 */ /* 0x000fc60000000f00 */
[----:B------:R1:W-:Y:S01]  /*31cb0*/  STL [R1+0xbbc], R18 ;  /* 0x000bbc1201007387 */ /* 0x0003e20000100800 */
[----:B------:R-:W-:Y:S01]  /*31cc0*/  IMAD.MOV.U32 R7, RZ, RZ, R18 ;  /* 0x000000ffff077224 */ /* 0x000fe200078e0012 */
[----:B---3--:R-:W-:-:S04]  /*31cd0*/  IADD3.X R24, R24, UR9, RZ, P2, !PT ;  /* 0x0000000918187c10 */ /* 0x008fc800097fe4ff */
[----:B------:R2:W-:Y:S04]  /*31ce0*/  LDGSTS.E [R4+0x80], desc[UR14][R6.64], P0 ;  /* 0x0008000006047fae */ /* 0x0005e8000812184e */
[----:B-1----:R-:W3:Y:S04]  /*31cf0*/  LDL.LU R18, [R1+0xd3c] ;  /* 0x000d3c0001127983 */ /* 0x002ee80000300800 */
[----:B------:R-:W3:Y:S01]  /*31d00*/  LDL.LU R15, [R1+0xd7c] ;  /* 0x000d7c00010f7983 */ /* 0x000ee20000300800 */
[----:B--2---:R-:W-:Y:S02]  /*31d10*/  IMAD.MOV.U32 R6, RZ, RZ, R23 ;  /* 0x000000ffff067224 */ /* 0x004fe400078e0017 */
[----:B------:R-:W-:Y:S01]  /*31d20*/  IMAD.MOV.U32 R7, RZ, RZ, R24 ;  /* 0x000000ffff077224 */ /* 0x000fe200078e0018 */
[----:B------:R-:W-:Y:S04]  /*31d30*/  STL [R1+0xbfc], R24 ;  /* 0x000bfc1801007387 */ /* 0x000fe80000100800 */
[----:B------:R1:W-:Y:S01]  /*31d40*/  LDGSTS.E [R4+0x480], desc[UR14][R6.64], P0 ;  /* 0x0048000006047fae */ /* 0x0003e2000812184e */
[----:B------:R-:W-:-:S02]  /*31d50*/  IADD3 R9, P1, R9, UR16, RZ ;  /* 0x0000001009097c10 */ /* 0x000fc4000ff3e0ff */
[----:B------:R-:W-:Y:S02]  /*31d60*/  IADD3 R11, P2, R11, UR16, RZ ;  /* 0x000000100b0b7c10 */ /* 0x000fe4000ff5e0ff */
[----:B------:R-:W-:Y:S01]  /*31d70*/  IADD3.X R21, R21, UR9, RZ, P1, !PT ;  /* 0x0000000915157c10 */ /* 0x000fe20008ffe4ff */
[----:B------:R-:W-:Y:S01]  /*31d80*/  STL [R1+0xc40], R9 ;  /* 0x000c400901007387 */ /* 0x000fe20000100800 */
[----:B-1----:R-:W-:Y:S02]  /*31d90*/  MOV R6, R9 ;  /* 0x0000000900067202 */ /* 0x002fe40000000f00 */
[----:B------:R-:W-:Y:S01]  /*31da0*/  IADD3.X R22, R22, UR9, RZ, P2, !PT ;  /* 0x0000000916167c10 */ /* 0x000fe200097fe4ff */
[----:B------:R-:W-:Y:S01]  /*31db0*/  IMAD.MOV.U32 R7, RZ, RZ, R21 ;  /* 0x000000ffff077224 */ /* 0x000fe200078e0015 */
[----:B------:R1:W-:Y:S04]  /*31dc0*/  STL [R1+0xc3c], R21 ;  /* 0x000c3c1501007387 */ /* 0x0003e80000100800 */
[----:B------:R-:W-:Y:S04]  /*31dd0*/  STL [R1+0xc80], R11 ;  /* 0x000c800b01007387 */ /* 0x000fe80000100800 */
[----:B------:R2:W-:Y:S04]  /*31de0*/  LDGSTS.E [R4+0x880], desc[UR14][R6.64], P0 ;  /* 0x0088000006047fae */ /* 0x0005e8000812184e */
[----:B-1----:R-:W3:Y:S04]  /*31df0*/  LDL.LU R21, [R1+0xdc0] ;  /* 0x000dc00001157983 */ /* 0x002ee80000300800 */
[----:B------:R1:W-:Y:S04]  /*31e00*/  STL [R1+0xc7c], R22 ;  /* 0x000c7c1601007387 */ /* 0x0003e80000100800 */
[----:B------:R-:W3:Y:S01]  /*31e10*/  LDL.LU R9, [R1+0xe00] ;  /* 0x000e000001097983 */ /* 0x000ee20000300800 */
[----:B--2---:R-:W-:-:S03]  /*31e20*/  IMAD.MOV.U32 R7, RZ, RZ, R22 ;  /* 0x000000ffff077224 */ /* 0x004fc600078e0016 */
[----:B-1----:R-:W2:Y:S01]  /*31e30*/  LDL.LU R22, [R1+0xdbc] ;  /* 0x000dbc0001167983 */ /* 0x002ea20000300800 */
[----:B------:R-:W-:-:S03]  /*31e40*/  IMAD.MOV.U32 R6, RZ, RZ, R11 ;  /* 0x000000ffff067224 */ /* 0x000fc600078e000b */
[----:B------:R-:W2:Y:S04]  /*31e50*/  LDL.LU R11, [R1+0xdfc] ;  /* 0x000dfc00010b7983 */ /* 0x000ea80000300800 */
[----:B------:R1:W-:Y:S01]  /*31e60*/  LDGSTS.E [R4+0xc80], desc[UR14][R6.64], P0 ;  /* 0x00c8000006047fae */ /* 0x0003e2000812184e */
[----:B----4-:R-:W-:-:S04]  /*31e70*/  IADD3 R12, P1, R12, UR16, RZ ;  /* 0x000000100c0c7c10 */ /* 0x010fc8000ff3e0ff */
[----:B-1----:R-:W-:Y:S02]  /*31e80*/  MOV R6, R12 ;  /* 0x0000000c00067202 */ /* 0x002fe40000000f00 */
[----:B------:R-:W-:Y:S02]  /*31e90*/  IADD3 R13, P2, R13, UR16, RZ ;  /* 0x000000100d0d7c10 */ /* 0x000fe4000ff5e0ff */
[----:B------:R-:W-:Y:S01]  /*31ea0*/  IADD3.X R19, R19, UR9, RZ, P1, !PT ;  /* 0x0000000913137c10 */ /* 0x000fe20008ffe4ff */
[----:B------:R-:W-:Y:S01]  /*31eb0*/  STL [R1+0xcc0], R12 ;  /* 0x000cc00c01007387 */ /* 0x000fe20000100800 */
[----:B------:R-:W-:-:S03]  /*31ec0*/  IADD3.X R20, R20, UR9, RZ, P2, !PT ;  /* 0x0000000914147c10 */ /* 0x000fc600097fe4ff */
[----:B------:R-:W-:Y:S01]  /*31ed0*/  IMAD.MOV.U32 R7, RZ, RZ, R19 ;  /* 0x000000ffff077224 */ /* 0x000fe200078e0013 */
[----:B------:R1:W-:Y:S04]  /*31ee0*/  STL [R1+0xcbc], R19 ;  /* 0x000cbc1301007387 */ /* 0x0003e80000100800 */
[----:B------:R-:W-:Y:S04]  /*31ef0*/  STL [R1+0xd00], R13 ;  /* 0x000d000d01007387 */ /* 0x000fe80000100800 */
[----:B------:R4:W-:Y:S04]  /*31f00*/  LDGSTS.E [R4+0x1080], desc[UR14][R6.64], P0 ;  /* 0x0108000006047fae */ /* 0x0009e8000812184e */
[----:B-1----:R-:W2:Y:S04]  /*31f10*/  LDL.LU R19, [R1+0xe40] ;  /* 0x000e400001137983 */ /* 0x002ea80000300800 */
[----:B------:R1:W-:Y:S04]  /*31f20*/  STL [R1+0xcfc], R20 ;  /* 0x000cfc1401007387 */ /* 0x0003e80000100800 */
[----:B------:R-:W2:Y:S01]  /*31f30*/  LDL.LU R12, [R1+0xe80] ;  /* 0x000e8000010c7983 */ /* 0x000ea20000300800 */
[----:B----4-:R-:W-:-:S03]  /*31f40*/  IMAD.MOV.U32 R7, RZ, RZ, R20 ;  /* 0x000000ffff077224 */ /* 0x010fc600078e0014 */
[----:B-1----:R-:W4:Y:S01]  /*31f50*/  LDL.LU R20, [R1+0xe3c] ;  /* 0x000e3c0001147983 */ /* 0x002f220000300800 */
[----:B------:R-:W-:-:S03]  /*31f60*/  IMAD.MOV.U32 R6, RZ, RZ, R13 ;  /* 0x000000ffff067224 */ /* 0x000fc600078e000d */
[----:B------:R-:W4:Y:S01]  /*31f70*/  LDL.LU R13, [R1+0xe7c] ;  /* 0x000e7c00010d7983 */ /* 0x000f220000300800 */
[----:B------:R-:W-:Y:S02]  /*31f80*/  IADD3 R17, P1, R17, UR16, RZ ;  /* 0x0000001011117c10 */ /* 0x000fe4000ff3e0ff */
[----:B------:R-:W-:Y:S01]  /*31f90*/  IADD3 R10, P2, R10, UR16, RZ ;  /* 0x000000100a0a7c10 */ /* 0x000fe2000ff5e0ff */
[----:B------:R1:W-:Y:S04]  /*31fa0*/  LDGSTS.E [R4+0x1480], desc[UR14][R6.64], P0 ;  /* 0x0148000006047fae */ /* 0x0003e8000812184e */
[----:B------:R3:W-:Y:S01]  /*31fb0*/  STL [R1+0xd40], R17 ;  /* 0x000d401101007387 */ /* 0x0007e20000100800 */
[----:B-1----:R-:W-:Y:S02]  /*31fc0*/  MOV R6, R17 ;  /* 0x0000001100067202 */ /* 0x002fe40000000f00 */
[----:B---3--:R-:W-:-:S02]  /*31fd0*/  IADD3.X R18, R18, UR9, RZ, P1, !PT ;  /* 0x0000000912127c10 */ /* 0x008fc40008ffe4ff */
[----:B------:R-:W-:-:S03]  /*31fe0*/  IADD3.X R15, R15, UR9, RZ, P2, !PT ;  /* 0x000000090f0f7c10 */ /* 0x000fc600097fe4ff */
[----:B------:R1:W-:Y:S04]  /*31ff0*/  STL [R1+0xd3c], R18 ;  /* 0x000d3c1201007387 */ /* 0x0003e80000100800 */
[----:B------:R3:W-:Y:S01]  /*32000*/  STL [R1+0xd80], R10 ;  /* 0x000d800a01007387 */ /* 0x0007e20000100800 */
[----:B------:R-:W-:-:S03]  /*32010*/  IMAD.MOV.U32 R7, RZ, RZ, R18 ;  /* 0x000000ffff077224 */ /* 0x000fc600078e0012 */
[----:B------:R-:W4:Y:S04]  /*32020*/  LDL.LU R17, [R1+0xec0] ;  /* 0x000ec00001117983 */ /* 0x000f280000300800 */
[----:B------:R3:W-:Y:S04]  /*32030*/  STL [R1+0xd7c], R15 ;  /* 0x000d7c0f01007387 */ /* 0x0007e80000100800 */
[----:B------:R-:W4:Y:S04]  /*32040*/  LDL.LU R23, [R1+0xf00] ;  /* 0x000f000001177983 */ /* 0x000f280000300800 */
[----:B-1----:R-:W4:Y:S04]  /*32050*/  LDL.LU R18, [R1+0xebc] ;  /* 0x000ebc0001127983 */ /* 0x002f280000300800 */
[----:B------:R-:W4:Y:S04]  /*32060*/  LDL.LU R24, [R1+0xefc] ;  /* 0x000efc0001187983 */ /* 0x000f280000300800 */
[----:B------:R1:W-:Y:S02]  /*32070*/  LDGSTS.E [R4+0x1880], desc[UR14][R6.64], P0 ;  /* 0x0188000006047fae */ /* 0x0003e4000812184e */
[----:B-1----:R-:W-:-:S02]  /*32080*/  IMAD.MOV.U32 R6, RZ, RZ, R10 ;  /* 0x000000ffff067224 */ /* 0x002fc400078e000a */
[----:B------:R-:W-:Y:S01]  /*32090*/  IMAD.MOV.U32 R7, RZ, RZ, R15 ;  /* 0x000000ffff077224 */ /* 0x000fe200078e000f */
[----:B---3--:R-:W3:Y:S01]  /*320a0*/  LDL.LU R10, [R1+0xf40] ;  /* 0x000f4000010a7983 */ /* 0x008ee20000300800 */
[----:B------:R-:W-:-:S03]  /*320b0*/  IADD3 R21, P1, R21, UR16, RZ ;  /* 0x0000001015157c10 */ /* 0x000fc6000ff3e0ff */
[----:B------:R-:W3:Y:S04]  /*320c0*/  LDL.LU R15, [R1+0xf80] ;  /* 0x000f8000010f7983 */ /* 0x000ee80000300800 */
[----:B------:R1:W-:Y:S01]  /*320d0*/  STL [R1+0xdc0], R21 ;  /* 0x000dc01501007387 */ /* 0x0003e20000100800 */
[----:B------:R-:W-:-:S03]  /*320e0*/  IADD3 R9, P2, R9, UR16, RZ ;  /* 0x0000001009097c10 */ /* 0x000fc6000ff5e0ff */
[----:B------:R1:W-:Y:S01]  /*320f0*/  LDGSTS.E [R4+0x1c80], desc[UR14][R6.64], P0 ;  /* 0x01c8000006047fae */ /* 0x0003e2000812184e */
[----:B--2---:R-:W-:Y:S02]  /*32100*/  IADD3.X R22, R22, UR9, RZ, P1, !PT ;  /* 0x0000000916167c10 */ /* 0x004fe40008ffe4ff */
[----:B------:R-:W-:-:S03]  /*32110*/  IADD3.X R11, R11, UR9, RZ, P2, !PT ;  /* 0x000000090b0b7c10 */ /* 0x000fc600097fe4ff */
[----:B------:R2:W-:Y:S01]  /*32120*/  STL [R1+0xdbc], R22 ;  /* 0x000dbc1601007387 */ /* 0x0005e20000100800 */
[----:B-1----:R-:W-:-:S03]  /*32130*/  MOV R6, R21 ;  /* 0x0000001500067202 */ /* 0x002fc60000000f00 */
[----:B------:R1:W-:Y:S04]  /*32140*/  STL [R1+0xe00], R9 ;  /* 0x000e000901007387 */ /* 0x0003e80000100800 */
[----:B------:R-:W3:Y:S01]  /*32150*/  LDL.LU R21, [R1+0xf3c] ;  /* 0x000f3c0001157983 */ /* 0x000ee20000300800 */
[----:B------:R-:W-:-:S03]  /*32160*/  IMAD.MOV.U32 R7, RZ, RZ, R22 ;  /* 0x000000ffff077224 */ /* 0x000fc600078e0016 */
[----:B------:R1:W-:Y:S04]  /*32170*/  STL [R1+0xdfc], R11 ;  /* 0x000dfc0b01007387 */ /* 0x0003e80000100800 */
[----:B--2---:R-:W2:Y:S04]  /*32180*/  LDL.LU R22, [R1+0xf7c] ;  /* 0x000f7c0001167983 */ /* 0x004ea80000300800 */
[----:B------:R1:W-:Y:S02]  /*32190*/  LDGSTS.E [R4+0x2080], desc[UR14][R6.64], P0 ;  /* 0x0208000006047fae */ /* 0x0003e4000812184e */
[----:B-1----:R-:W-:-:S02]  /*321a0*/  IMAD.MOV.U32 R6, RZ, RZ, R9 ;  /* 0x000000ffff067224 */ /* 0x002fc400078e0009 */
[----:B------:R-:W-:Y:S01]  /*321b0*/  IMAD.MOV.U32 R7, RZ, RZ, R11 ;  /* 0x000000ffff077224 */ /* 0x000fe200078e000b */
[----:B------:R-:W2:Y:S04]  /*321c0*/  LDL.LU R9, [R1+0xfc0] ;  /* 0x000fc00001097983 */ /* 0x000ea80000300800 */
[----:B------:R-:W2:Y:S04]  /*321d0*/  LDL.LU R11, [R1+0x1000] ;  /* 0x00100000010b7983 */ /* 0x000ea80000300800 */
[----:B------:R1:W-:Y:S01]  /*321e0*/  LDGSTS.E [R4+0x2480], desc[UR14][R6.64], P0 ;  /* 0x0248000006047fae */ /* 0x0003e2000812184e */
[----:B------:R-:W-:-:S05]  /*321f0*/  IADD3 R19, P1, R19, UR16, RZ ;  /* 0x0000001013137c10 */ /* 0x000fca000ff3e0ff */
[----:B------:R1:W-:Y:S01]  /*32200*/  STL [R1+0xe40], R19 ;  /* 0x000e401301007387 */ /* 0x0003e20000100800 */
[----:B------:R-:W-:Y:S02]  /*32210*/  IADD3 R12, P2, R12, UR16, RZ ;  /* 0x000000100c0c7c10 */ /* 0x000fe4000ff5e0ff */
[----:B----4-:R-:W-:Y:S02]  /*32220*/  IADD3.X R20, R20, UR9, RZ, P1, !PT ;  /* 0x0000000914147c10 */ /* 0x010fe40008ffe4ff */
[----:B-1----:R-:W-:Y:S02]  /*32230*/  MOV R6, R19 ;  /* 0x0000001300067202 */ /* 0x002fe40000000f00 */
[----:B------:R-:W-:Y:S01]  /*32240*/  IADD3.X R13, R13, UR9, RZ, P2, !PT ;  /* 0x000000090d0d7c10 */ /* 0x000fe200097fe4ff */
[----:B------:R1:W-:Y:S04]  /*32250*/  STL [R1+0xe3c], R20 ;  /* 0x000e3c1401007387 */ /* 0x0003e80000100800 */
[----:B------:R4:W-:Y:S04]  /*32260*/  STL [R1+0xe80], R12 ;  /* 0x000e800c01007387 */ /* 0x0009e80000100800 */
[----:B------:R-:W2:Y:S01]  /*32270*/  LDL.LU R19, [R1+0xfbc] ;  /* 0x000fbc0001137983 */ /* 0x000ea20000300800 */
[----:B------:R-:W-:-:S03]  /*32280*/  IMAD.MOV.U32 R7, RZ, RZ, R20 ;  /* 0x000000ffff077224 */ /* 0x000fc600078e0014 */
[----:B------:R4:W-:Y:S04]  /*32290*/  STL [R1+0xe7c], R13 ;  /* 0x000e7c0d01007387 */ /* 0x0009e80000100800 */
[----:B-1----:R-:W2:Y:S04]  /*322a0*/  LDL.LU R20, [R1+0xffc] ;  /* 0x000ffc0001147983 */ /* 0x002ea80000300800 */
[----:B------:R1:W-:Y:S02]  /*322b0*/  LDGSTS.E [R4+0x2880], desc[UR14][R6.64], P0 ;  /* 0x0288000006047fae */ /* 0x0003e4000812184e */
[----:B-1----:R-:W-:-:S02]  /*322c0*/  IMAD.MOV.U32 R6, RZ, RZ, R12 ;  /* 0x000000ffff067224 */ /* 0x002fc400078e000c */
[----:B------:R-:W-:Y:S01]  /*322d0*/  IMAD.MOV.U32 R7, RZ, RZ, R13 ;  /* 0x000000ffff077224 */ /* 0x000fe200078e000d */
[----:B----4-:R-:W4:Y:S04]  /*322e0*/  LDL.LU R12, [R1+0x1040] ;  /* 0x00104000010c7983 */ /* 0x010f280000300800 */
[----:B------:R-:W4:Y:S04]  /*322f0*/  LDL.LU R13, [R1+0x1080] ;  /* 0x00108000010d7983 */ /* 0x000f280000300800 */
[----:B------:R1:W-:Y:S01]  /*32300*/  LDGSTS.E [R4+0x2c80], desc[UR14][R6.64], P0 ;  /* 0x02c8000006047fae */ /* 0x0003e2000812184e */
[----:B------:R-:W-:-:S05]  /*32310*/  IADD3 R17, P1, R17, UR16, RZ ;  /* 0x0000001011117c10 */ /* 0x000fca000ff3e0ff */
[----:B------:R-:W-:Y:S01]  /*32320*/  STL [R1+0xec0], R17 ;  /* 0x000ec01101007387 */ /* 0x000fe20000100800 */
[----:B------:R-:W-:Y:S02]  /*32330*/  IADD3 R23, P2, R23, UR16, RZ ;  /* 0x0000001017177c10 */ /* 0x000fe4000ff5e0ff */
[----:B------:R-:W-:Y:S02]  /*32340*/  IADD3.X R18, R18, UR9, RZ, P1, !PT ;  /* 0x0000000912127c10 */ /* 0x000fe40008ffe4ff */
[----:B------:R-:W-:-:S03]  /*32350*/  IADD3.X R24, R24, UR9, RZ, P2, !PT ;  /* 0x0000000918187c10 */ /* 0x000fc600097fe4ff */
[----:B------:R1:W-:Y:S02]  /*32360*/  STL [R1+0xebc], R18 ;  /* 0x000ebc1201007387 */ /* 0x0003e40000100800 */
[----:B-1----:R-:W-:Y:S02]  /*32370*/  IMAD.MOV.U32 R7, RZ, RZ, R18 ;  /* 0x000000ffff077224 */ /* 0x002fe400078e0012 */
[----:B------:R-:W-:Y:S01]  /*32380*/  STL [R1+0xf00], R23 ;  /* 0x000f001701007387 */ /* 0x000fe20000100800 */
[----:B------:R-:W-:-:S03]  /*32390*/  MOV R6, R17 ;  /* 0x0000001100067202 */ /* 0x000fc60000000f00 */
[----:B------:R-:W4:Y:S04]  /*323a0*/  LDL.LU R18, [R1+0x103c] ;  /* 0x00103c0001127983 */ /* 0x000f280000300800 */
[----:B------:R-:W-:Y:S04]  /*323b0*/  STL [R1+0xefc], R24 ;  /* 0x000efc1801007387 */ /* 0x000fe80000100800 */
[----:B------:R-:W4:Y:S01]  /*323c0*/  LDL.LU R17, [R1+0x107c] ;  /* 0x00107c0001117983 */ /* 0x000f220000300800 */
[----:B---3--:R-:W-:-:S03]  /*323d0*/  IADD3 R10, P1, R10, UR16, RZ ;  /* 0x000000100a0a7c10 */ /* 0x008fc6000ff3e0ff */
[----:B------:R1:W-:Y:S01]  /*323e0*/  LDGSTS.E [R4+0x3080], desc[UR14][R6.64], P0 ;  /* 0x0308000006047fae */ /* 0x0003e2000812184e */
[----:B------:R-:W-:-:S03]  /*323f0*/  IADD3 R15, P2, R15, UR16, RZ ;  /* 0x000000100f0f7c10 */ /* 0x000fc6000ff5e0ff */
[----:B------:R-:W-:Y:S01]  /*32400*/  STL [R1+0xf40], R10 ;  /* 0x000f400a01007387 */ /* 0x000fe20000100800 */
[----:B-1----:R-:W-:Y:S02]  /*32410*/  IMAD.MOV.U32 R6, RZ, RZ, R23 ;  /* 0x000000ffff067224 */ /* 0x002fe400078e0017 */
[----:B------:R-:W-:-:S05]  /*32420*/  IMAD.MOV.U32 R7, RZ, RZ, R24 ;  /* 0x000000ffff077224 */ /* 0x000fca00078e0018 */
[----:B------:R1:W-:Y:S01]  /*32430*/  LDGSTS.E [R4+0x3480], desc[UR14][R6.64], P0 ;  /* 0x0348000006047fae */ /* 0x0003e2000812184e */
[----:B------:R-:W-:Y:S02]  /*32440*/  IADD3.X R21, R21, UR9, RZ, P1, !PT ;  /* 0x0000000915157c10 */ /* 0x000fe40008ffe4ff */
[----:B-1----:R-:W-:-:S03]  /*32450*/  MOV R6, R10 ;  /* 0x0000000a00067202 */ /* 0x002fc60000000f00 */
[----:B------:R-:W-:Y:S01]  /*32460*/  IMAD.MOV.U32 R7, RZ, RZ, R21 ;  /* 0x000000ffff077224 */ /* 0x000fe200078e0015 */
[----:B------:R1:W-:Y:S01]  /*32470*/  STL [R1+0xf3c], R21 ;  /* 0x000f3c1501007387 */ /* 0x0003e20000100800 */
[----:B--2---:R-:W-:-:S03]  /*32480*/  IADD3.X R22, R22, UR9, RZ, P2, !PT ;  /* 0x0000000916167c10 */ /* 0x004fc600097fe4ff */
[----:B------:R-:W-:Y:S04]  /*32490*/  STL [R1+0xf80], R15 ;  /* 0x000f800f01007387 */ /* 0x000fe80000100800 */
[----:B------:R2:W-:Y:S04]  /*324a0*/  LDGSTS.E [R4+0x3880], desc[UR14][R6.64], P0 ;  /* 0x0388000006047fae */ /* 0x0005e8000812184e */
[----:B-1----:R-:W3:Y:S04]  /*324b0*/  LDL.LU R21, [R1+0x10c0] ;  /* 0x0010c00001157983 */ /* 0x002ee80000300800 */
[----:B------:R1:W-:Y:S04]  /*324c0*/  STL [R1+0xf7c], R22 ;  /* 0x000f7c1601007387 */ /* 0x0003e80000100800 */
[----:B------:R-:W3:Y:S01]  /*324d0*/  LDL.LU R10, [R1+0x1100] ;  /* 0x00110000010a7983 */ /* 0x000ee20000300800 */
[----:B--2---:R-:W-:Y:S01]  /*324e0*/  IMAD.MOV.U32 R7, RZ, RZ, R22 ;  /* 0x000000ffff077224 */ /* 0x004fe200078e0016 */
[----:B------:R-:W-:-:S02]  /*324f0*/  IADD3 R9, P1, R9, UR16, RZ ;  /* 0x0000001009097c10 */ /* 0x000fc4000ff3e0ff */
[----:B-1----:R-:W2:Y:S01]  /*32500*/  LDL.LU R22, [R1+0x10bc] ;  /* 0x0010bc0001167983 */ /* 0x002ea20000300800 */
[----:B------:R-:W-:-:S03]  /*32510*/  IMAD.MOV.U32 R6, RZ, RZ, R15 ;  /* 0x000000ffff067224 */ /* 0x000fc600078e000f */
[----:B------:R-:W2:Y:S01]  /*32520*/  LDL.LU R15, [R1+0x10fc] ;  /* 0x0010fc00010f7983 */ /* 0x000ea20000300800 */
[----:B------:R-:W-:-:S03]  /*32530*/  IADD3 R11, P2, R11, UR16, RZ ;  /* 0x000000100b0b7c10 */ /* 0x000fc6000ff5e0ff */
[----:B------:R1:W-:Y:S04]  /*32540*/  LDGSTS.E [R4+0x3c80], desc[UR14][R6.64], P0 ;  /* 0x03c8000006047fae */ /* 0x0003e8000812184e */
[----:B------:R-:W-:Y:S01]  /*32550*/  STL [R1+0xfc0], R9 ;  /* 0x000fc00901007387 */ /* 0x000fe20000100800 */
[----:B-1----:R-:W-:Y:S02]  /*32560*/  MOV R6, R9 ;  /* 0x0000000900067202 */ /* 0x002fe40000000f00 */
[----:B------:R-:W-:-:S05]  /*32570*/  IADD3.X R19, R19, UR9, RZ, P1, !PT ;  /* 0x0000000913137c10 */ /* 0x000fca0008ffe4ff */
[----:B------:R-:W-:Y:S01]  /*32580*/  IMAD.MOV.U32 R7, RZ, RZ, R19 ;  /* 0x000000ffff077224 */ /* 0x000fe200078e0013 */
[----:B------:R1:W-:Y:S01]  /*32590*/  STL [R1+0xfbc], R19 ;  /* 0x000fbc1301007387 */ /* 0x0003e20000100800 */
[----:B------:R-:W-:-:S03]  /*325a0*/  IADD3.X R20, R20, UR9, RZ, P2, !PT ;  /* 0x0000000914147c10 */ /* 0x000fc600097fe4ff */
[----:B------:R-:W-:Y:S04]  /*325b0*/  STL [R1+0x1000], R11 ;  /* 0x0010000b01007387 */ /* 0x000fe80000100800 */
[----:B------:R1:W-:Y:S04]  /*325c0*/  LDGSTS.E [R4+0x4080], desc[UR14][R6.64], P0 ;  /* 0x0408000006047fae */ /* 0x0003e8000812184e */
[----:B-1----:R-:W2:Y:S04]  /*325d0*/  LDL.LU R19, [R1+0x1140] ;  /* 0x0011400001137983 */ /* 0x002ea80000300800 */
[----:B------:R1:W-:Y:S04]  /*325e0*/  STL [R1+0xffc], R20 ;  /* 0x000ffc1401007387 */ /* 0x0003e80000100800 */
[----:B------:R-:W2:Y:S01]  /*325f0*/  LDL.LU R9, [R1+0x1180] ;  /* 0x0011800001097983 */ /* 0x000ea20000300800 */
[----:B------:R-:W-:-:S03]  /*32600*/  IMAD.MOV.U32 R7, RZ, RZ, R20 ;  /* 0x000000ffff077224 */ /* 0x000fc600078e0014 */
[----:B-1----:R-:W2:Y:S01]  /*32610*/  LDL.LU R20, [R1+0x113c] ;  /* 0x00113c0001147983 */ /* 0x002ea20000300800 */
[----:B------:R-:W-:-:S03]  /*32620*/  IMAD.MOV.U32 R6, RZ, RZ, R11 ;  /* 0x000000ffff067224 */ /* 0x000fc600078e000b */
[----:B------:R-:W2:Y:S01]  /*32630*/  LDL.LU R11, [R1+0x117c] ;  /* 0x00117c00010b7983 */ /* 0x000ea20000300800 */
[----:B----4-:R-:W-:Y:S02]  /*32640*/  IADD3 R12, P1, R12, UR16, RZ ;  /* 0x000000100c0c7c10 */ /* 0x010fe4000ff3e0ff */
[----:B------:R-:W-:Y:S01]  /*32650*/  IADD3 R13, P2, R13, UR16, RZ ;  /* 0x000000100d0d7c10 */ /* 0x000fe2000ff5e0ff */
[----:B------:R1:W-:Y:S04]  /*32660*/  LDGSTS.E [R4+0x4480], desc[UR14][R6.64], P0 ;  /* 0x0448000006047fae */ /* 0x0003e8000812184e */
[----:B------:R4:W-:Y:S01]  /*32670*/  STL [R1+0x1040], R12 ;  /* 0x0010400c01007387 */ /* 0x0009e20000100800 */
[----:B-1----:R-:W-:Y:S02]  /*32680*/  MOV R6, R12 ;  /* 0x0000000c00067202 */ /* 0x002fe40000000f00 */
[----:B------:R-:W-:-:S05]  /*32690*/  IADD3.X R18, R18, UR9, RZ, P1, !PT ;  /* 0x0000000912127c10 */ /* 0x000fca0008ffe4ff */
[----:B------:R-:W-:Y:S01]  /*326a0*/  IMAD.MOV.U32 R7, RZ, RZ, R18 ;  /* 0x000000ffff077224 */ /* 0x000fe200078e0012 */
[----:B------:R-:W-:Y:S01]  /*326b0*/  STL [R1+0x103c], R18 ;  /* 0x00103c1201007387 */ /* 0x000fe20000100800 */
[----:B------:R-:W-:-:S03]  /*326c0*/  IADD3.X R17, R17, UR9, RZ, P2, !PT ;  /* 0x0000000911117c10 */ /* 0x000fc600097fe4ff */
[----:B------:R1:W-:Y:S04]  /*326d0*/  STL [R1+0x1080], R13 ;  /* 0x0010800d01007387 */ /* 0x0003e80000100800 */
[----:B----4-:R-:W4:Y:S04]  /*326e0*/  LDL.LU R12, [R1+0x11c0] ;  /* 0x0011c000010c7983 */ /* 0x010f280000300800 */
        /* <DEDUP_REMOVED lines=11> */
[----:B------:R-:W-:Y:S01]  /*327a0*/  STL [R1+0x10c0], R21 ;  /* 0x0010c01501007387 */ /* 0x000fe20000100800 */
[----:B------:R-:W-:Y:S02]  /*327b0*/  IADD3 R10, P2, R10, UR16, RZ ;  /* 0x000000100a0a7c10 */ /* 0x000fe4000ff5e0ff */
[----:B--2---:R-:W-:Y:S02]  /*327c0*/  IADD3.X R22, R22, UR9, RZ, P1, !PT ;  /* 0x0000000916167c10 */ /* 0x004fe40008ffe4ff */
[----:B------:R-:W-:-:S03]  /*327d0*/  IADD3.X R15, R15, UR9, RZ, P2, !PT ;  /* 0x000000090f0f7c10 */ /* 0x000fc600097fe4ff */
[----:B------:R2:W-:Y:S01]  /*327e0*/  STL [R1+0x10bc], R22 ;  /* 0x0010bc1601007387 */ /* 0x0005e20000100800 */
[----:B-1----:R-:W-:-:S03]  /*327f0*/  IMAD.MOV.U32 R7, RZ, RZ, R22 ;  /* 0x000000ffff077224 */ /* 0x002fc600078e0016 */
[----:B------:R1:W-:Y:S01]  /*32800*/  STL [R1+0x1100], R10 ;  /* 0x0011000a01007387 */ /* 0x0003e20000100800 */
[----:B------:R-:W-:-:S03]  /*32810*/  MOV R6, R21 ;  /* 0x0000001500067202 */ /* 0x000fc60000000f00 */
[----:B--2---:R-:W2:Y:S04]  /*32820*/  LDL.LU R22, [R1+0x123c] ;  /* 0x00123c0001167983 */ /* 0x004ea80000300800 */
[----:B------:R3:W-:Y:S04]  /*32830*/  STL [R1+0x10fc], R15 ;  /* 0x0010fc0f01007387 */ /* 0x0007e80000100800 */
[----:B------:R-:W2:Y:S04]  /*32840*/  LDL.LU R21, [R1+0x127c] ;  /* 0x00127c0001157983 */ /* 0x000ea80000300800 */
[----:B------:R1:W-:Y:S02]  /*32850*/  LDGSTS.E [R4+0x5080], desc[UR14][R6.64], P0 ;  /* 0x0508000006047fae */ /* 0x0003e4000812184e */
[----:B-1----:R-:W-:-:S02]  /*32860*/  IMAD.MOV.U32 R6, RZ, RZ, R10 ;  /* 0x000000ffff067224 */ /* 0x002fc400078e000a */
[----:B------:R-:W-:Y:S01]  /*32870*/  IMAD.MOV.U32 R7, RZ, RZ, R15 ;  /* 0x000000ffff077224 */ /* 0x000fe200078e000f */
[----:B------:R-:W2:Y:S04]  /*32880*/  LDL.LU R10, [R1+0x12c0] ;  /* 0x0012c000010a7983 */ /* 0x000ea80000300800 */
[----:B---3--:R-:W3:Y:S04]  /*32890*/  LDL.LU R15, [R1+0x1300] ;  /* 0x00130000010f7983 */ /* 0x008ee80000300800 */
        /* <DEDUP_REMOVED lines=10> */
[----:B------:R-:W3:Y:S04]  /*32940*/  LDL.LU R20, [R1+0x12bc] ;  /* 0x0012bc0001147983 */ /* 0x000ee80000300800 */
        /* <DEDUP_REMOVED lines=9> */
[----:B------:R-:W-:Y:S01]  /*329e0*/  STL [R1+0x11c0], R12 ;  /* 0x0011c00c01007387 */ /* 0x000fe20000100800 */
[----:B------:R-:W-:Y:S02]  /*329f0*/  IADD3 R23, P2, R23, UR16, RZ ;  /* 0x0000001017177c10 */ /* 0x000fe4000ff5e0ff */
[----:B------:R-:W-:Y:S02]  /*32a00*/  IADD3.X R13, R13, UR9, RZ, P1, !PT ;  /* 0x000000090d0d7c10 */ /* 0x000fe40008ffe4ff */
[----:B------:R-:W-:-:S03]  /*32a10*/  IADD3.X R24, R24, UR9, RZ, P2, !PT ;  /* 0x0000000918187c10 */ /* 0x000fc600097fe4ff */
[----:B------:R4:W-:Y:S01]  /*32a20*/  STL [R1+0x11bc], R13 ;  /* 0x0011bc0d01007387 */ /* 0x0009e20000100800 */
[----:B-1----:R-:W-:-:S03]  /*32a30*/  IMAD.MOV.U32 R7, RZ, RZ, R13 ;  /* 0x000000ffff077224 */ /* 0x002fc600078e000d */
[----:B------:R-:W-:Y:S01]  /*32a40*/  STL [R1+0x1200], R23 ;  /* 0x0012001701007387 */ /* 0x000fe20000100800 */
[----:B------:R-:W-:-:S03]  /*32a50*/  MOV R6, R12 ;  /* 0x0000000c00067202 */ /* 0x000fc60000000f00 */
[----:B----4-:R-:W4:Y:S01]  /*32a60*/  LDL.LU R13, [R1+0x133c] ;  /* 0x00133c00010d7983 */ /* 0x010f220000300800 */
[----:B------:R-:W-:-:S03]  /*32a70*/  IADD3 R17, P1, R17, UR16, RZ ;  /* 0x0000001011117c10 */ /* 0x000fc6000ff3e0ff */
[----:B------:R-:W-:Y:S04]  /*32a80*/  STL [R1+0x11fc], R24 ;  /* 0x0011fc1801007387 */ /* 0x000fe80000100800 */
[----:B------:R-:W4:Y:S01]  /*32a90*/  LDL.LU R12, [R1+0x137c] ;  /* 0x00137c00010c7983 */ /* 0x000f220000300800 */
[----:B------:R-:W-:-:S03]  /*32aa0*/  IADD3 R18, P2, R18, UR16, RZ ;  /* 0x0000001012127c10 */ /* 0x000fc6000ff5e0ff */
[----:B------:R1:W-:Y:S04]  /*32ab0*/  LDGSTS.E [R4+0x6080], desc[UR14][R6.64], P0 ;  /* 0x0608000006047fae */ /* 0x0003e8000812184e */
[----:B------:R2:W-:Y:S01]  /*32ac0*/  STL [R1+0x1240], R17 ;  /* 0x0012401101007387 */ /* 0x0005e20000100800 */
[----:B-1----:R-:W-:Y:S02]  /*32ad0*/  IMAD.MOV.U32 R6, RZ, RZ, R23 ;  /* 0x000000ffff067224 */ /* 0x002fe400078e0017 */
[----:B------:R-:W-:-:S05]  /*32ae0*/  IMAD.MOV.U32 R7, RZ, RZ, R24 ;  /* 0x000000ffff077224 */ /* 0x000fca00078e0018 */
[----:B------:R1:W-:Y:S01]  /*32af0*/  LDGSTS.E [R4+0x6480], desc[UR14][R6.64], P0 ;  /* 0x0648000006047fae */ /* 0x0003e2000812184e */
[----:B--2---:R-:W-:-:S05]  /*32b00*/  IADD3.X R22, R22, UR9, RZ, P1, !PT ;  /* 0x0000000916167c10 */ /* 0x004fca0008ffe4ff */
[----:B------:R-:W-:Y:S01]  /*32b10*/  STL [R1+0x123c], R22 ;  /* 0x00123c1601007387 */ /* 0x000fe20000100800 */
[----:B------:R-:W-:Y:S01]  /*32b20*/  IADD3.X R21, R21, UR9, RZ, P2, !PT ;  /* 0x0000000915157c10 */ /* 0x000fe200097fe4ff */
[----:B-1----:R-:W-:Y:S01]  /*32b30*/  IMAD.MOV.U32 R7, RZ, RZ, R22 ;  /* 0x000000ffff077224 */ /* 0x002fe200078e0016 */
[----:B------:R-:W-:Y:S01]  /*32b40*/  MOV R6, R17 ;  /* 0x0000001100067202 */ /* 0x000fe20000000f00 */
        /* <DEDUP_REMOVED lines=8> */
[----:B------:R-:W-:-:S03]  /*32bd0*/  IMAD.MOV.U32 R7, RZ, RZ, R21 ;  /* 0x000000ffff077224 */ /* 0x000fc600078e0015 */
[----:B------:R-:W2:Y:S01]  /*32be0*/  LDL.LU R24, [R1+0xc04] ;  /* 0x000c040001187983 */ /* 0x000ea20000300800 */
[----:B---3--:R-:W-:-:S03]  /*32bf0*/  IADD3 R15, P2, R15, UR16, RZ ;  /* 0x000000100f0f7c10 */ /* 0x008fc6000ff5e0ff */
[----:B------:R-:W-:Y:S04]  /*32c00*/  STL [R1+0x12c0], R10 ;  /* 0x0012c00a01007387 */ /* 0x000fe80000100800 */
[----:B------:R1:W-:Y:S02]  /*32c10*/  LDGSTS.E [R4+0x6c80], desc[UR14][R6.64], P0 ;  /* 0x06c8000006047fae */ /* 0x0003e4000812184e */
[----:B-1----:R-:W-:Y:S02]  /*32c20*/  MOV R6, R10 ;  /* 0x0000000a00067202 */ /* 0x002fe40000000f00 */
[----:B------:R-:W-:-:S05]  /*32c30*/  IADD3.X R20, R20, UR9, RZ, P1, !PT ;  /* 0x0000000914147c10 */ /* 0x000fca0008ffe4ff */
[----:B------:R1:W-:Y:S01]  /*32c40*/  STL [R1+0x12bc], R20 ;  /* 0x0012bc1401007387 */ /* 0x0003e20000100800 */
[----:B------:R-:W-:Y:S01]  /*32c50*/  IMAD.MOV.U32 R7, RZ, RZ, R20 ;  /* 0x000000ffff077224 */ /* 0x000fe200078e0014 */
[----:B------:R-:W-:Y:S02]  /*32c60*/  IADD3.X R19, R19, UR9, RZ, P2, !PT ;  /* 0x0000000913137c10 */ /* 0x000fe400097fe4ff */
[----:B------:R-:W-:Y:S04]  /*32c70*/  STL [R1+0x1300], R15 ;  /* 0x0013000f01007387 */ /* 0x000fe80000100800 */
[----:B------:R3:W-:Y:S04]  /*32c80*/  LDGSTS.E [R4+0x7080], desc[UR14][R6.64], P0 ;  /* 0x0708000006047fae */ /* 0x0007e8000812184e */
[----:B-1----:R-:W2:Y:S04]  /*32c90*/  LDL.LU R20, [R1+0xc48] ;  /* 0x000c480001147983 */ /* 0x002ea80000300800 */
[----:B------:R-:W-:Y:S04]  /*32ca0*/  STL [R1+0x12fc], R19 ;  /* 0x0012fc1301007387 */ /* 0x000fe80000100800 */
[----:B------:R-:W2:Y:S04]  /*32cb0*/  LDL.LU R10, [R1+0xc88] ;  /* 0x000c8800010a7983 */ /* 0x000ea80000300800 */
[----:B------:R-:W2:Y:S04]  /*32cc0*/  LDL.LU R22, [R1+0xc44] ;  /* 0x000c440001167983 */ /* 0x000ea80000300800 */
[----:B------:R-:W2:Y:S01]  /*32cd0*/  LDL.LU R21, [R1+0xc84] ;  /* 0x000c840001157983 */ /* 0x000ea20000300800 */
[----:B------:R-:W-:Y:S01]  /*32ce0*/  IADD3 R11, P1, R11, UR16, RZ ;  /* 0x000000100b0b7c10 */ /* 0x000fe2000ff3e0ff */
[----:B---3--:R-:W-:-:S02]  /*32cf0*/  IMAD.MOV.U32 R6, RZ, RZ, R15 ;  /* 0x000000ffff067224 */ /* 0x008fc400078e000f */
[----:B------:R-:W-:Y:S01]  /*32d00*/  IMAD.MOV.U32 R7, RZ, RZ, R19 ;  /* 0x000000ffff077224 */ /* 0x000fe200078e0013 */
[----:B------:R-:W-:Y:S01]  /*32d10*/  IADD3 R9, P2, R9, UR16, RZ ;  /* 0x0000001009097c10 */ /* 0x000fe2000ff5e0ff */
[----:B------:R1:W-:Y:S04]  /*32d20*/  STL [R1+0x1340], R11 ;  /* 0x0013400b01007387 */ /* 0x0003e80000100800 */
[----:B------:R3:W-:Y:S02]  /*32d30*/  LDGSTS.E [R4+0x7480], desc[UR14][R6.64], P0 ;  /* 0x0748000006047fae */ /* 0x0007e4000812184e */
[----:B---3--:R-:W-:Y:S02]  /*32d40*/  MOV R6, R11 ;  /* 0x0000000b00067202 */ /* 0x008fe40000000f00 */
[----:B----4-:R-:W-:-:S05]  /*32d50*/  IADD3.X R13, R13, UR9, RZ, P1, !PT ;  /* 0x000000090d0d7c10 */ /* 0x010fca0008ffe4ff */
[----:B------:R-:W-:Y:S01]  /*32d60*/  IMAD.MOV.U32 R7, RZ, RZ, R13 ;  /* 0x000000ffff077224 */ /* 0x000fe200078e000d */
[----:B------:R3:W-:Y:S01]  /*32d70*/  STL [R1+0x133c], R13 ;  /* 0x00133c0d01007387 */ /* 0x0007e20000100800 */
[----:B------:R-:W-:-:S03]  /*32d80*/  IADD3.X R12, R12, UR9, RZ, P2, !PT ;  /* 0x000000090c0c7c10 */ /* 0x000fc600097fe4ff */
[----:B------:R-:W-:Y:S04]  /*32d90*/  STL [R1+0x1380], R9 ;  /* 0x0013800901007387 */ /* 0x000fe80000100800 */
[----:B-1----:R-:W4:Y:S04]  /*32da0*/  LDL.LU R11, [R1+0xcc8] ;  /* 0x000cc800010b7983 */ /* 0x002f280000300800 */
[----:B------:R1:W-:Y:S04]  /*32db0*/  STL [R1+0x137c], R12 ;  /* 0x00137c0c01007387 */ /* 0x0003e80000100800 */
[----:B------:R1:W-:Y:S04]  /*32dc0*/  LDGSTS.E [R4+0x7880], desc[UR14][R6.64], P0 ;  /* 0x0788000006047fae */ /* 0x0003e8000812184e */
[----:B---3--:R-:W3:Y:S01]  /*32dd0*/  LDL.LU R13, [R1+0xd08] ;  /* 0x000d0800010d7983 */ /* 0x008ee20000300800 */
[----:B-1----:R-:W-:-:S03]  /*32de0*/  IMAD.MOV.U32 R7, RZ, RZ, R12 ;  /* 0x000000ffff077224 */ /* 0x002fc600078e000c */
[----:B------:R-:W3:Y:S04]  /*32df0*/  LDL.LU R12, [R1+0xcc4] ;  /* 0x000cc400010c7983 */ /* 0x000ee80000300800 */
[----:B------:R-:W3:Y:S01]  /*32e00*/  LDL.LU R19, [R1+0xd04] ;  /* 0x000d040001137983 */ /* 0x000ee20000300800 */
[----:B------:R-:W-:-:S03]  /*32e10*/  IMAD.MOV.U32 R6, RZ, RZ, R9 ;  /* 0x000000ffff067224 */ /* 0x000fc600078e0009 */
[----:B------:R-:W3:Y:S04]  /*32e20*/  LDL.LU R15, [R1+0xd48] ;  /* 0x000d4800010f7983 */ /* 0x000ee80000300800 */
[----:B------:R-:W3:Y:S01]  /*32e30*/  LDL.LU R9, [R1+0xd88] ;  /* 0x000d880001097983 */ /* 0x000ee20000300800 */
[----:B--2---:R-:W-:-:S03]  /*32e40*/  IADD3 R17, P1, R17, UR16, RZ ;  /* 0x0000001011117c10 */ /* 0x004fc6000ff3e0ff */
[----:B------:R1:W-:Y:S04]  /*32e50*/  LDGSTS.E [R4+0x7c80], desc[UR14][R6.64], P0 ;  /* 0x07c8000006047fae */ /* 0x0003e8000812184e */
[----:B------:R-:W-:Y:S01]  /*32e60*/  STL [R1+0xbc8], R17 ;  /* 0x000bc81101007387 */ /* 0x000fe20000100800 */
[----:B------:R-:W-:Y:S02]  /*32e70*/  IADD3 R23, P2, R23, UR16, RZ ;  /* 0x0000001017177c10 */ /* 0x000fe4000ff5e0ff */
[----:B------:R-:W-:Y:S02]  /*32e80*/  IADD3.X R18, R18, UR9, RZ, P1, !PT ;  /* 0x0000000912127c10 */ /* 0x000fe40008ffe4ff */
[----:B------:R-:W-:-:S03]  /*32e90*/  IADD3.X R24, R24, UR9, RZ, P2, !PT ;  /* 0x0000000918187c10 */ /* 0x000fc600097fe4ff */
[----:B------:R2:W-:Y:S01]  /*32ea0*/  STL [R1+0xbc4], R18 ;  /* 0x000bc41201007387 */ /* 0x0005e20000100800 */
[----:B-1----:R-:W-:-:S03]  /*32eb0*/  IMAD.MOV.U32 R7, RZ, RZ, R18 ;  /* 0x000000ffff077224 */ /* 0x002fc600078e0012 */
[----:B------:R-:W-:Y:S01]  /*32ec0*/  STL [R1+0xc08], R23 ;  /* 0x000c081701007387 */ /* 0x000fe20000100800 */
[----:B------:R-:W-:-:S03]  /*32ed0*/  IMAD.MOV.U32 R6, RZ, RZ, R17 ;  /* 0x000000ffff067224 */ /* 0x000fc600078e0011 */
[----:B--2---:R-:W2:Y:S01]  /*32ee0*/  LDL.LU R18, [R1+0xd44] ;  /* 0x000d440001127983 */ /* 0x004ea20000300800 */
[----:B------:R-:W-:-:S03]  /*32ef0*/  IADD3 R4, R5, UR12, RZ ;  /* 0x0000000c05047c10 */ /* 0x000fc6000fffe0ff */
[----:B------:R-:W-:Y:S04]  /*32f00*/  STL [R1+0xc04], R24 ;  /* 0x000c041801007387 */ /* 0x000fe80000100800 */
[----:B------:R-:W2:Y:S04]  /*32f10*/  LDL.LU R17, [R1+0xd84] ;  /* 0x000d840001117983 */ /* 0x000ea80000300800 */
[----:B------:R1:W-:Y:S02]  /*32f20*/  LDGSTS.E [R4+0x100], desc[UR14][R6.64], P0 ;  /* 0x0010000006047fae */ /* 0x0003e4000812184e */
[----:B-1----:R-:W-:Y:S01]  /*32f30*/  IMAD.MOV.U32 R6, RZ, RZ, R23 ;  /* 0x000000ffff067224 */ /* 0x002fe200078e0017 */
[----:B------:R-:W-:-:S05]  /*32f40*/  MOV R7, R24 ;  /* 0x0000001800077202 */ /* 0x000fca0000000f00 */
[----:B------:R1:W-:Y:S01]  /*32f50*/  LDGSTS.E [R4+0x500], desc[UR14][R6.64], P0 ;  /* 0x0050000006047fae */ /* 0x0003e2000812184e */
[----:B------:R-:W-:Y:S02]  /*32f60*/  IADD3 R20, P1, R20, UR16, RZ ;  /* 0x0000001014147c10 */ /* 0x000fe4000ff3e0ff */
[----:B------:R-:W-:Y:S02]  /*32f70*/  IADD3 R10, P2, R10, UR16, RZ ;  /* 0x000000100a0a7c10 */ /* 0x000fe4000ff5e0ff */
[----:B------:R-:W-:Y:S01]  /*32f80*/  IADD3.X R22, R22, UR9, RZ, P1, !PT ;  /* 0x0000000916167c10 */ /* 0x000fe20008ffe4ff */
[----:B------:R1:W-:Y:S02]  /*32f90*/  STL [R1+0xc48], R20 ;  /* 0x000c481401007387 */ /* 0x0003e40000100800 */
[----:B-1----:R-:W-:Y:S01]  /*32fa0*/  IMAD.MOV.U32 R6, RZ, RZ, R20 ;  /* 0x000000ffff067224 */ /* 0x002fe200078e0014 */
[----:B------:R-:W-:Y:S01]  /*32fb0*/  IADD3.X R21, R21, UR9, RZ, P2, !PT ;  /* 0x0000000915157c10 */ /* 0x000fe200097fe4ff */
[----:B------:R-:W-:Y:S01]  /*32fc0*/  IMAD.MOV.U32 R7, RZ, RZ, R22 ;  /* 0x000000ffff077224 */ /* 0x000fe200078e0016 */
[----:B------:R-:W-:Y:S04]  /*32fd0*/  STL [R1+0xc44], R22 ;  /* 0x000c441601007387 */ /* 0x000fe80000100800 */
[----:B------:R-:W-:Y:S04]  /*32fe0*/  STL [R1+0xc88], R10 ;  /* 0x000c880a01007387 */ /* 0x000fe80000100800 */
[----:B------:R-:W2:Y:S04]  /*32ff0*/  LDL.LU R20, [R1+0xdc8] ;  /* 0x000dc80001147983 */ /* 0x000ea80000300800 */
[----:B------:R1:W-:Y:S04]  /*33000*/  STL [R1+0xc84], R21 ;  /* 0x000c841501007387 */ /* 0x0003e80000100800 */
[----:B------:R1:W-:Y:S04]  /*33010*/  LDGSTS.E [R4+0x900], desc[UR14][R6.64], P0 ;  /* 0x0090000006047fae */ /* 0x0003e8000812184e */
[----:B------:R-:W2:Y:S01]  /*33020*/  LDL.LU R5, [R1+0xe08] ;  /* 0x000e080001057983 */ /* 0x000ea20000300800 */
[----:B-1----:R-:W-:-:S03]  /*33030*/  MOV R7, R21 ;  /* 0x0000001500077202 */ /* 0x002fc60000000f00 */
[----:B------:R-:W2:Y:S01]  /*33040*/  LDL.LU R21, [R1+0xdc4] ;  /* 0x000dc40001157983 */ /* 0x000ea20000300800 */
[----:B------:R-:W-:-:S03]  /*33050*/  IMAD.MOV.U32 R6, RZ, RZ, R10 ;  /* 0x000000ffff067224 */ /* 0x000fc600078e000a */
[----:B------:R-:W2:Y:S04]  /*33060*/  LDL.LU R10, [R1+0xe04] ;  /* 0x000e0400010a7983 */ /* 0x000ea80000300800 */
[----:B------:R1:W-:Y:S01]  /*33070*/  LDGSTS.E [R4+0xd00], desc[UR14][R6.64], P0 ;  /* 0x00d0000006047fae */ /* 0x0003e2000812184e */
[----:B----4-:R-:W-:-:S05]  /*33080*/  IADD3 R11, P1, R11, UR16, RZ ;  /* 0x000000100b0b7c10 */ /* 0x010fca000ff3e0ff */
[----:B------:R4:W-:Y:S01]  /*33090*/  STL [R1+0xcc8], R11 ;  /* 0x000cc80b01007387 */ /* 0x0009e20000100800 */
[----:B-1----:R-:W-:Y:S01]  /*330a0*/  IMAD.MOV.U32 R6, RZ, RZ, R11 ;  /* 0x000000ffff067224 */ /* 0x002fe200078e000b */
[----:B---3--:R-:W-:Y:S02]  /*330b0*/  IADD3 R13, P2, R13, UR16, RZ ;  /* 0x000000100d0d7c10 */ /* 0x008fe4000ff5e0ff */
[----:B------:R-:W-:Y:S02]  /*330c0*/  IADD3.X R12, R12, UR9, RZ, P1, !PT ;  /* 0x000000090c0c7c10 */ /* 0x000fe40008ffe4ff */
[----:B------:R-:W-:-:S03]  /*330d0*/  IADD3.X R19, R19, UR9, RZ, P2, !PT ;  /* 0x0000000913137c10 */ /* 0x000fc600097fe4ff */
[----:B------:R-:W-:Y:S01]  /*330e0*/  IMAD.MOV.U32 R7, RZ, RZ, R12 ;  /* 0x000000ffff077224 */ /* 0x000fe200078e000c */
[----:B------:R1:W-:Y:S04]  /*330f0*/  STL [R1+0xcc4], R12 ;  /* 0x000cc40c01007387 */ /* 0x0003e80000100800 */
[----:B------:R-:W-:Y:S04]  /*33100*/  STL [R1+0xd08], R13 ;  /* 0x000d080d01007387 */ /* 0x000fe80000100800 */
[----:B----4-:R-:W3:Y:S01]  /*33110*/  LDL.LU R11, [R1+0xe48] ;  /* 0x000e4800010b7983 */ /* 0x010ee20000300800 */
[----:B------:R-:W-:-:S03]  /*33120*/  IADD3 R15, P1, R15, UR16, RZ ;  /* 0x000000100f0f7c10 */ /* 0x000fc6000ff3e0ff */
[----:B------:R4:W-:Y:S04]  /*33130*/  STL [R1+0xd04], R19 ;  /* 0x000d041301007387 */ /* 0x0009e80000100800 */
[----:B------:R4:W-:Y:S04]  /*33140*/  LDGSTS.E [R4+0x1100], desc[UR14][R6.64], P0 ;  /* 0x0110000006047fae */ /* 0x0009e8000812184e */
[----:B-1----:R-:W3:Y:S01]  /*33150*/  LDL.LU R12, [R1+0xe88] ;  /* 0x000e8800010c7983 */ /* 0x002ee20000300800 */
[----:B------:R-:W-:Y:S02]  /*33160*/  IADD3 R9, P2, R9, UR16, RZ ;  /* 0x0000001009097c10 */ /* 0x000fe4000ff5e0ff */
[----:B----4-:R-:W-:-:S02]  /*33170*/  MOV R7, R19 ;  /* 0x0000001300077202 */ /* 0x010fc40000000f00 */
[----:B------:R-:W4:Y:S01]  /*33180*/  LDL.LU R19, [R1+0xe44] ;  /* 0x000e440001137983 */ /* 0x000f220000300800 */
[----:B------:R-:W-:-:S03]  /*33190*/  IMAD.MOV.U32 R6, RZ, RZ, R13 ;  /* 0x000000ffff067224 */ /* 0x000fc600078e000d */
[----:B------:R-:W4:Y:S04]  /*331a0*/  LDL.LU R13, [R1+0xe84] ;  /* 0x000e8400010d7983 */ /* 0x000f280000300800 */
[----:B------:R1:W-:Y:S04]  /*331b0*/  STL [R1+0xd48], R15 ;  /* 0x000d480f01007387 */ /* 0x0003e80000100800 */
[----:B------:R1:W-:Y:S01]  /*331c0*/  LDGSTS.E [R4+0x1500], desc[UR14][R6.64], P0 ;  /* 0x0150000006047fae */ /* 0x0003e2000812184e */
[----:B--2---:R-:W-:-:S05]  /*331d0*/  IADD3.X R18, R18, UR9, RZ, P1, !PT ;  /* 0x0000000912127c10 */ /* 0x004fca0008ffe4ff */
[----:B------:R2:W-:Y:S01]  /*331e0*/  STL [R1+0xd44], R18 ;  /* 0x000d441201007387 */ /* 0x0005e20000100800 */
[----:B------:R-:W-:Y:S01]  /*331f0*/  IADD3.X R17, R17, UR9, RZ, P2, !PT ;  /* 0x0000000911117c10 */ /* 0x000fe200097fe4ff */
[----:B-1----:R-:W-:Y:S02]  /*33200*/  IMAD.MOV.U32 R6, RZ, RZ, R15 ;  /* 0x000000ffff067224 */ /* 0x002fe400078e000f */
[----:B------:R1:W-:Y:S01]  /*33210*/  STL [R1+0xd88], R9 ;  /* 0x000d880901007387 */ /* 0x0003e20000100800 */
[----:B------:R-:W-:-:S03]  /*33220*/  IMAD.MOV.U32 R7, RZ, RZ, R18 ;  /* 0x000000ffff077224 */ /* 0x000fc600078e0012 */
[----:B------:R-:W4:Y:S04]  /*33230*/  LDL.LU R15, [R1+0xec8] ;  /* 0x000ec800010f7983 */ /* 0x000f280000300800 */
[----:B------:R1:W-:Y:S04]  /*33240*/  STL [R1+0xd84], R17 ;  /* 0x000d841101007387 */ /* 0x0003e80000100800 */
[----:B------:R-:W4:Y:S04]  /*33250*/  LDL.LU R22, [R1+0xf08] ;  /* 0x000f080001167983 */ /* 0x000f280000300800 */
[----:B--2---:R-:W2:Y:S04]  /*33260*/  LDL.LU R18, [R1+0xec4] ;  /* 0x000ec40001127983 */ /* 0x004ea80000300800 */
[----:B------:R-:W2:Y:S04]  /*33270*/  LDL.LU R23, [R1+0xf04] ;  /* 0x000f040001177983 */ /* 0x000ea80000300800 */
[----:B------:R1:W-:Y:S02]  /*33280*/  LDGSTS.E [R4+0x1900], desc[UR14][R6.64], P0 ;  /* 0x0190000006047fae */ /* 0x0003e4000812184e */
[----:B-1----:R-:W-:Y:S01]  /*33290*/  IMAD.MOV.U32 R6, RZ, RZ, R9 ;  /* 0x000000ffff067224 */ /* 0x002fe200078e0009 */
[----:B------:R-:W-:Y:S01]  /*332a0*/  MOV R7, R17 ;  /* 0x0000001100077202 */ /* 0x000fe20000000f00 */
[----:B------:R-:W2:Y:S04]  /*332b0*/  LDL.LU R9, [R1+0xf48] ;  /* 0x000f480001097983 */ /* 0x000ea80000300800 */
[----:B------:R-:W2:Y:S04]  /*332c0*/  LDL.LU R17, [R1+0xf88] ;  /* 0x000f880001117983 */ /* 0x000ea80000300800 */
[----:B------:R1:W-:Y:S01]  /*332d0*/  LDGSTS.E [R4+0x1d00], desc[UR14][R6.64], P0 ;  /* 0x01d0000006047fae */ /* 0x0003e2000812184e */
[----:B------:R-:W-:-:S05]  /*332e0*/  IADD3 R20, P1, R20, UR16, RZ ;  /* 0x0000001014147c10 */ /* 0x000fca000ff3e0ff */
[----:B------:R1:W-:Y:S02]  /*332f0*/  STL [R1+0xdc8], R20 ;  /* 0x000dc81401007387 */ /* 0x0003e40000100800 */
[----:B-1----:R-:W-:Y:S01]  /*33300*/  IMAD.MOV.U32 R6, RZ, RZ, R20 ;  /* 0x000000ffff067224 */ /* 0x002fe200078e0014 */
[----:B------:R-:W-:Y:S02]  /*33310*/  IADD3 R5, P2, R5, UR16, RZ ;  /* 0x0000001005057c10 */ /* 0x000fe4000ff5e0ff */
[----:B------:R-:W-:Y:S02]  /*33320*/  IADD3.X R21, R21, UR9, RZ, P1, !PT ;  /* 0x0000000915157c10 */ /* 0x000fe40008ffe4ff */
[----:B------:R-:W-:-:S03]  /*33330*/  IADD3.X R10, R10, UR9, RZ, P2, !PT ;  /* 0x000000090a0a7c10 */ /* 0x000fc600097fe4ff */
[----:B------:R1:W-:Y:S04]  /*33340*/  STL [R1+0xdc4], R21 ;  /* 0x000dc41501007387 */ /* 0x0003e80000100800 */
[----:B------:R1:W-:Y:S04]  /*33350*/  STL [R1+0xe08], R5 ;  /* 0x000e080501007387 */ /* 0x0003e80000100800 */
[----:B------:R-:W2:Y:S01]  /*33360*/  LDL.LU R20, [R1+0xf44] ;  /* 0x000f440001147983 */ /* 0x000ea20000300800 */
[----:B------:R-:W-:-:S03]  /*33370*/  IMAD.MOV.U32 R7, RZ, RZ, R21 ;  /* 0x000000ffff077224 */ /* 0x000fc600078e0015 */
[----:B------:R1:W-:Y:S04]  /*33380*/  STL [R1+0xe04], R10 ;  /* 0x000e040a01007387 */ /* 0x0003e80000100800 */
[----:B-1----:R-:W2:Y:S04]  /*33390*/  LDL.LU R21, [R1+0xf84] ;  /* 0x000f840001157983 */ /* 0x002ea80000300800 */
[----:B------:R1:W-:Y:S02]  /*333a0*/  LDGSTS.E [R4+0x2100], desc[UR14][R6.64], P0 ;  /* 0x0210000006047fae */ /* 0x0003e4000812184e */
[----:B-1----:R-:W-:Y:S01]  /*333b0*/  IMAD.MOV.U32 R6, RZ, RZ, R5 ;  /* 0x000000ffff067224 */ /* 0x002fe200078e0005 */
[----:B------:R-:W-:Y:S01]  /*333c0*/  MOV R7, R10 ;  /* 0x0000000a00077202 */ /* 0x000fe20000000f00 */
[----:B------:R-:W2:Y:S04]  /*333d0*/  LDL.LU R5, [R1+0xfc8] ;  /* 0x000fc80001057983 */ /* 0x000ea80000300800 */
[----:B------:R-:W2:Y:S04]  /*333e0*/  LDL.LU R10, [R1+0x1008] ;  /* 0x00100800010a7983 */ /* 0x000ea80000300800 */
[----:B------:R1:W-:Y:S01]  /*333f0*/  LDGSTS.E [R4+0x2500], desc[UR14][R6.64], P0 ;  /* 0x0250000006047fae */ /* 0x0003e2000812184e */
[----:B---3--:R-:W-:-:S05]  /*33400*/  IADD3 R11, P1, R11, UR16, RZ ;  /* 0x000000100b0b7c10 */ /* 0x008fca000ff3e0ff */
[----:B------:R3:W-:Y:S01]  /*33410*/  STL [R1+0xe48], R11 ;  /* 0x000e480b01007387 */ /* 0x0007e20000100800 */
[----:B-1----:R-:W-:Y:S01]  /*33420*/  IMAD.MOV.U32 R6, RZ, RZ, R11 ;  /* 0x000000ffff067224 */ /* 0x002fe200078e000b */
[----:B------:R-:W-:Y:S02]  /*33430*/  IADD3 R12, P2, R12, UR16, RZ ;  /* 0x000000100c0c7c10 */ /* 0x000fe4000ff5e0ff */
[----:B----4-:R-:W-:Y:S02]  /*33440*/  IADD3.X R19, R19, UR9, RZ, P1, !PT ;  /* 0x0000000913137c10 */ /* 0x010fe40008ffe4ff */
[----:B------:R-:W-:-:S03]  /*33450*/  IADD3.X R13, R13, UR9, RZ, P2, !PT ;  /* 0x000000090d0d7c10 */ /* 0x000fc600097fe4ff */
[----:B------:R1:W-:Y:S04]  /*33460*/  STL [R1+0xe44], R19 ;  /* 0x000e441301007387 */ /* 0x0003e80000100800 */
[----:B------:R-:W-:Y:S01]  /*33470*/  STL [R1+0xe88], R12 ;  /* 0x000e880c01007387 */ /* 0x000fe20000100800 */
[----:B------:R-:W-:-:S03]  /*33480*/  IMAD.MOV.U32 R7, RZ, RZ, R19 ;  /* 0x000000ffff077224 */ /* 0x000fc600078e0013 */
[----:B---3--:R-:W3:Y:S04]  /*33490*/  LDL.LU R11, [R1+0xfc4] ;  /* 0x000fc400010b7983 */ /* 0x008ee80000300800 */
[----:B------:R4:W-:Y:S04]  /*334a0*/  STL [R1+0xe84], R13 ;  /* 0x000e840d01007387 */ /* 0x0009e80000100800 */
[----:B-1----:R-:W3:Y:S04]  /*334b0*/  LDL.LU R19, [R1+0x1004] ;  /* 0x0010040001137983 */ /* 0x002ee80000300800 */
[----:B------:R1:W-:Y:S01]  /*334c0*/  LDGSTS.E [R4+0x2900], desc[UR14][R6.64], P0 ;  /* 0x0290000006047fae */ /* 0x0003e2000812184e */
[----:B------:R-:W-:Y:S01]  /*334d0*/  IADD3 R15, P1, R15, UR16, RZ ;  /* 0x000000100f0f7c10 */ /* 0x000fe2000ff3e0ff */
[----:B-1----:R-:W-:Y:S01]  /*334e0*/  IMAD.MOV.U32 R6, RZ, RZ, R12 ;  /* 0x000000ffff067224 */ /* 0x002fe200078e000c */
[----:B------:R-:W-:-:S02]  /*334f0*/  MOV R7, R13 ;  /* 0x0000000d00077202 */ /* 0x000fc40000000f00 */
[----:B------:R-:W-:Y:S01]  /*33500*/  IADD3 R22, P2, R22, UR16, RZ ;  /* 0x0000001016167c10 */ /* 0x000fe2000ff5e0ff */
[----:B----4-:R-:W4:Y:S01]  /*33510*/  LDL.LU R13, [R1+0x1048] ;  /* 0x00104800010d7983 */ /* 0x010f220000300800 */
[----:B--2---:R-:W-:-:S03]  /*33520*/  IADD3.X R18, R18, UR9, RZ, P1, !PT ;  /* 0x0000000912127c10 */ /* 0x004fc60008ffe4ff */
[----:B------:R-:W2:Y:S01]  /*33530*/  LDL.LU R12, [R1+0x1088] ;  /* 0x00108800010c7983 */ /* 0x000ea20000300800 */
[----:B------:R-:W-:-:S03]  /*33540*/  IADD3.X R23, R23, UR9, RZ, P2, !PT ;  /* 0x0000000917177c10 */ /* 0x000fc600097fe4ff */
[----:B------:R-:W-:Y:S04]  /*33550*/  STL [R1+0xec8], R15 ;  /* 0x000ec80f01007387 */ /* 0x000fe80000100800 */
[----:B------:R1:W-:Y:S04]  /*33560*/  LDGSTS.E [R4+0x2d00], desc[UR14][R6.64], P0 ;  /* 0x02d0000006047fae */ /* 0x0003e8000812184e */
[----:B------:R1:W-:Y:S04]  /*33570*/  STL [R1+0xec4], R18 ;  /* 0x000ec41201007387 */ /* 0x0003e80000100800 */
[----:B------:R-:W-:Y:S01]  /*33580*/  STL [R1+0xf08], R22 ;  /* 0x000f081601007387 */ /* 0x000fe20000100800 */
[----:B-1----:R-:W-:-:S03]  /*33590*/  IMAD.MOV.U32 R7, RZ, RZ, R18 ;  /* 0x000000ffff077224 */ /* 0x002fc600078e0012 */
[----:B------:R-:W2:Y:S01]  /*335a0*/  LDL.LU R18, [R1+0x1044] ;  /* 0x0010440001127983 */ /* 0x000ea20000300800 */
[----:B------:R-:W-:-:S03]  /*335b0*/  IMAD.MOV.U32 R6, RZ, RZ, R15 ;  /* 0x000000ffff067224 */ /* 0x000fc600078e000f */
[----:B------:R-:W-:Y:S04]  /*335c0*/  STL [R1+0xf04], R23 ;  /* 0x000f041701007387 */ /* 0x000fe80000100800 */
[----:B------:R-:W2:Y:S01]  /*335d0*/  LDL.LU R15, [R1+0x1084] ;  /* 0x00108400010f7983 */ /* 0x000ea20000300800 */
[----:B------:R-:W-:-:S03]  /*335e0*/  IADD3 R9, P1, R9, UR16, RZ ;  /* 0x0000001009097c10 */ /* 0x000fc6000ff3e0ff */
[----:B------:R1:W-:Y:S01]  /*335f0*/  LDGSTS.E [R4+0x3100], desc[UR14][R6.64], P0 ;  /* 0x0310000006047fae */ /* 0x0003e2000812184e */
[----:B------:R-:W-:-:S03]  /*33600*/  IADD3 R17, P2, R17, UR16, RZ ;  /* 0x0000001011117c10 */ /* 0x000fc6000ff5e0ff */
[----:B------:R-:W-:Y:S01]  /*33610*/  STL [R1+0xf48], R9 ;  /* 0x000f480901007387 */ /* 0x000fe20000100800 */
[----:B-1----:R-:W-:Y:S01]  /*33620*/  IMAD.MOV.U32 R6, RZ, RZ, R22 ;  /* 0x000000ffff067224 */ /* 0x002fe200078e0016 */
[----:B------:R-:W-:-:S05]  /*33630*/  MOV R7, R23 ;  /* 0x0000001700077202 */ /* 0x000fca0000000f00 */
[----:B------:R1:W-:Y:S02]  /*33640*/  LDGSTS.E [R4+0x3500], desc[UR14][R6.64], P0 ;  /* 0x0350000006047fae */ /* 0x0003e4000812184e */
[----:B-1----:R-:W-:Y:S01]  /*33650*/  IMAD.MOV.U32 R6, RZ, RZ, R9 ;  /* 0x000000ffff067224 */ /* 0x002fe200078e0009 */
        /* <DEDUP_REMOVED lines=9> */
[----:B------:R-:W-:-:S03]  /*336f0*/  MOV R7, R21 ;  /* 0x0000001500077202 */ /* 0x000fc60000000f00 */
[----:B-1----:R-:W2:Y:S01]  /*33700*/  LDL.LU R21, [R1+0x10c4] ;  /* 0x0010c40001157983 */ /* 0x002ea20000300800 */
[----:B------:R-:W-:-:S03]  /*33710*/  IMAD.MOV.U32 R6, RZ, RZ, R17 ;  /* 0x000000ffff067224 */ /* 0x000fc600078e0011 */
[----:B------:R-:W2:Y:S01]  /*33720*/  LDL.LU R17, [R1+0x1104] ;  /* 0x0011040001117983 */ /* 0x000ea20000300800 */
[----:B------:R-:W-:Y:S02]  /*33730*/  IADD3 R5, P1, R5, UR16, RZ ;  /* 0x0000001005057c10 */ /* 0x000fe4000ff3e0ff */
[----:B------:R-:W-:Y:S01]  /*33740*/  IADD3 R10, P2, R10, UR16, RZ ;  /* 0x000000100a0a7c10 */ /* 0x000fe2000ff5e0ff */
[----:B------:R1:W-:Y:S04]  /*33750*/  LDGSTS.E [R4+0x3d00], desc[UR14][R6.64], P0 ;  /* 0x03d0000006047fae */ /* 0x0003e8000812184e */
[----:B------:R-:W-:Y:S01]  /*33760*/  STL [R1+0xfc8], R5 ;  /* 0x000fc80501007387 */ /* 0x000fe20000100800 */
[----:B-1----:R-:W-:Y:S01]  /*33770*/  IMAD.MOV.U32 R6, RZ, RZ, R5 ;  /* 0x000000ffff067224 */ /* 0x002fe200078e0005 */
[----:B---3--:R-:W-:-:S05]  /*33780*/  IADD3.X R11, R11, UR9, RZ, P1, !PT ;  /* 0x000000090b0b7c10 */ /* 0x008fca0008ffe4ff */
        /* <DEDUP_REMOVED lines=8> */
[----:B---3--:R-:W-:-:S02]  /*33810*/  MOV R7, R19 ;  /* 0x0000001300077202 */ /* 0x008fc40000000f00 */
[----:B----4-:R-:W-:Y:S01]  /*33820*/  IADD3 R13, P1, R13, UR16, RZ ;  /* 0x000000100d0d7c10 */ /* 0x010fe2000ff3e0ff */
[----:B-1----:R-:W3:Y:S01]  /*33830*/  LDL.LU R19, [R1+0x1144] ;  /* 0x0011440001137983 */ /* 0x002ee20000300800 */
[----:B------:R-:W-:Y:S01]  /*33840*/  IMAD.MOV.U32 R6, RZ, RZ, R10 ;  /* 0x000000ffff067224 */ /* 0x000fe200078e000a */
[----:B--2---:R-:W-:Y:S02]  /*33850*/  IADD3 R12, P2, R12, UR16, RZ ;  /* 0x000000100c0c7c10 */ /* 0x004fe4000ff5e0ff */
[----:B------:R-:W2:Y:S04]  /*33860*/  LDL.LU R10, [R1+0x1184] ;  /* 0x00118400010a7983 */ /* 0x000ea80000300800 */
[----:B------:R1:W-:Y:S04]  /*33870*/  LDGSTS.E [R4+0x4500], desc[UR14][R6.64], P0 ;  /* 0x0450000006047fae */ /* 0x0003e8000812184e */
[----:B------:R4:W-:Y:S01]  /*33880*/  STL [R1+0x1048], R13 ;  /* 0x0010480d01007387 */ /* 0x0009e20000100800 */
[----:B------:R-:W-:Y:S01]  /*33890*/  IADD3.X R18, R18, UR9, RZ, P1, !PT ;  /* 0x0000000912127c10 */ /* 0x000fe20008ffe4ff */
[----:B-1----:R-:W-:-:S04]  /*338a0*/  IMAD.MOV.U32 R6, RZ, RZ, R13 ;  /* 0x000000ffff067224 */ /* 0x002fc800078e000d */
[----:B------:R-:W-:Y:S01]  /*338b0*/  IMAD.MOV.U32 R7, RZ, RZ, R18 ;  /* 0x000000ffff077224 */ /* 0x000fe200078e0012 */
[----:B------:R-:W-:Y:S01]  /*338c0*/  STL [R1+0x1044], R18 ;  /* 0x0010441201007387 */ /* 0x000fe20000100800 */
[----:B------:R-:W-:-:S03]  /*338d0*/  IADD3.X R15, R15, UR9, RZ, P2, !PT ;  /* 0x000000090f0f7c10 */ /* 0x000fc600097fe4ff */
[----:B------:R-:W-:Y:S04]  /*338e0*/  STL [R1+0x1088], R12 ;  /* 0x0010880c01007387 */ /* 0x000fe80000100800 */
[----:B----4-:R-:W4:Y:S04]  /*338f0*/  LDL.LU R13, [R1+0x11c8] ;  /* 0x0011c800010d7983 */ /* 0x010f280000300800 */
[----:B------:R1:W-:Y:S04]  /*33900*/  STL [R1+0x1084], R15 ;  /* 0x0010840f01007387 */ /* 0x0003e80000100800 */
[----:B------:R1:W-:Y:S04]  /*33910*/  LDGSTS.E [R4+0x4900], desc[UR14][R6.64], P0 ;  /* 0x0490000006047fae */ /* 0x0003e8000812184e */
[----:B------:R-:W4:Y:S01]  /*33920*/  LDL.LU R22, [R1+0x1208] ;  /* 0x0012080001167983 */ /* 0x000f220000300800 */
[----:B-1----:R-:W-:-:S03]  /*33930*/  MOV R7, R15 ;  /* 0x0000000f00077202 */ /* 0x002fc60000000f00 */
        /* <DEDUP_REMOVED lines=13> */
[----:B------:R1:W-:Y:S01]  /*33a10*/  STL [R1+0x1108], R9 ;  /* 0x0011080901007387 */ /* 0x0003e20000100800 */
[----:B------:R-:W-:-:S03]  /*33a20*/  IMAD.MOV.U32 R6, RZ, RZ, R20 ;  /* 0x000000ffff067224 */ /* 0x000fc600078e0014 */
[----:B------:R-:W4:Y:S04]  /*33a30*/  LDL.LU R21, [R1+0x1244] ;  /* 0x0012440001157983 */ /* 0x000f280000300800 */
[----:B------:R1:W-:Y:S04]  /*33a40*/  STL [R1+0x1104], R17 ;  /* 0x0011041101007387 */ /* 0x0003e80000100800 */
[----:B------:R-:W4:Y:S04]  /*33a50*/  LDL.LU R20, [R1+0x1284] ;  /* 0x0012840001147983 */ /* 0x000f280000300800 */
[----:B------:R1:W-:Y:S02]  /*33a60*/  LDGSTS.E [R4+0x5100], desc[UR14][R6.64], P0 ;  /* 0x0510000006047fae */ /* 0x0003e4000812184e */
[----:B-1----:R-:W-:Y:S01]  /*33a70*/  IMAD.MOV.U32 R6, RZ, RZ, R9 ;  /* 0x000000ffff067224 */ /* 0x002fe200078e0009 */
[----:B------:R-:W-:Y:S01]  /*33a80*/  MOV R7, R17 ;  /* 0x0000001100077202 */ /* 0x000fe20000000f00 */
[----:B------:R-:W4:Y:S04]  /*33a90*/  LDL.LU R9, [R1+0x12c8] ;  /* 0x0012c80001097983 */ /* 0x000f280000300800 */
[----:B------:R-:W4:Y:S04]  /*33aa0*/  LDL.LU R17, [R1+0x1308] ;  /* 0x0013080001117983 */ /* 0x000f280000300800 */
[----:B------:R1:W-:Y:S01]  /*33ab0*/  LDGSTS.E [R4+0x5500], desc[UR14][R6.64], P0 ;  /* 0x0550000006047fae */ /* 0x0003e2000812184e */
[----:B------:R-:W-:-:S05]  /*33ac0*/  IADD3 R11, P1, R11, UR16, RZ ;  /* 0x000000100b0b7c10 */ /* 0x000fca000ff3e0ff */
[----:B------:R2:W-:Y:S01]  /*33ad0*/  STL [R1+0x1148], R11 ;  /* 0x0011480b01007387 */ /* 0x0005e20000100800 */
[----:B------:R-:W-:Y:S02]  /*33ae0*/  IADD3 R5, P2, R5, UR16, RZ ;  /* 0x0000001005057c10 */ /* 0x000fe4000ff5e0ff */
[----:B---3--:R-:W-:Y:S01]  /*33af0*/  IADD3.X R19, R19, UR9, RZ, P1, !PT ;  /* 0x0000000913137c10 */ /* 0x008fe20008ffe4ff */
[----:B-1----:R-:W-:Y:S01]  /*33b00*/  IMAD.MOV.U32 R6, RZ, RZ, R11 ;  /* 0x000000ffff067224 */ /* 0x002fe200078e000b */
[----:B--2---:R-:W-:-:S03]  /*33b10*/  IADD3.X R10, R10, UR9, RZ, P2, !PT ;  /* 0x000000090a0a7c10 */ /* 0x004fc600097fe4ff */
[----:B------:R1:W-:Y:S04]  /*33b20*/  STL [R1+0x1144], R19 ;  /* 0x0011441301007387 */ /* 0x0003e80000100800 */
[----:B------:R-:W-:Y:S01]  /*33b30*/  STL [R1+0x1188], R5 ;  /* 0x0011880501007387 */ /* 0x000fe20000100800 */
[----:B------:R-:W-:-:S03]  /*33b40*/  IMAD.MOV.U32 R7, RZ, RZ, R19 ;  /* 0x000000ffff077224 */ /* 0x000fc600078e0013 */
[----:B------:R-:W2:Y:S04]  /*33b50*/  LDL.LU R11, [R1+0x12c4] ;  /* 0x0012c400010b7983 */ /* 0x000ea80000300800 */
[----:B------:R3:W-:Y:S04]  /*33b60*/  STL [R1+0x1184], R10 ;  /* 0x0011840a01007387 */ /* 0x0007e80000100800 */
[----:B-1----:R-:W2:Y:S04]  /*33b70*/  LDL.LU R19, [R1+0x1304] ;  /* 0x0013040001137983 */ /* 0x002ea80000300800 */
[----:B------:R1:W-:Y:S01]  /*33b80*/  LDGSTS.E [R4+0x5900], desc[UR14][R6.64], P0 ;  /* 0x0590000006047fae */ /* 0x0003e2000812184e */
[----:B----4-:R-:W-:Y:S01]  /*33b90*/  IADD3 R13, P1, R13, UR16, RZ ;  /* 0x000000100d0d7c10 */ /* 0x010fe2000ff3e0ff */
[----:B-1----:R-:W-:Y:S01]  /*33ba0*/  IMAD.MOV.U32 R6, RZ, RZ, R5 ;  /* 0x000000ffff067224 */ /* 0x002fe200078e0005 */
[----:B------:R-:W-:-:S02]  /*33bb0*/  MOV R7, R10 ;  /* 0x0000000a00077202 */ /* 0x000fc40000000f00 */
[----:B---3--:R-:W3:Y:S04]  /*33bc0*/  LDL.LU R10, [R1+0x1348] ;  /* 0x00134800010a7983 */ /* 0x008ee80000300800 */
[----:B------:R-:W4:Y:S01]  /*33bd0*/  LDL.LU R5, [R1+0x1388] ;  /* 0x0013880001057983 */ /* 0x000f220000300800 */
[----:B------:R-:W-:-:S03]  /*33be0*/  IADD3 R22, P2, R22, UR16, RZ ;  /* 0x0000001016167c10 */ /* 0x000fc6000ff5e0ff */
[----:B------:R-:W-:Y:S04]  /*33bf0*/  STL [R1+0x11c8], R13 ;  /* 0x0011c80d01007387 */ /* 0x000fe80000100800 */
[----:B------:R1:W-:Y:S01]  /*33c00*/  LDGSTS.E [R4+0x5d00], desc[UR14][R6.64], P0 ;  /* 0x05d0000006047fae */ /* 0x0003e2000812184e */
[----:B------:R-:W-:Y:S02]  /*33c10*/  IADD3.X R15, R15, UR9, RZ, P1, !PT ;  /* 0x000000090f0f7c10 */ /* 0x000fe40008ffe4ff */
[----:B------:R-:W-:-:S03]  /*33c20*/  IADD3.X R23, R23, UR9, RZ, P2, !PT ;  /* 0x0000000917177c10 */ /* 0x000fc600097fe4ff */
[----:B------:R1:W-:Y:S02]  /*33c30*/  STL [R1+0x11c4], R15 ;  /* 0x0011c40f01007387 */ /* 0x0003e40000100800 */
[----:B-1----:R-:W-:Y:S02]  /*33c40*/  IMAD.MOV.U32 R7, RZ, RZ, R15 ;  /* 0x000000ffff077224 */ /* 0x002fe400078e000f */
[----:B------:R-:W-:Y:S01]  /*33c50*/  STL [R1+0x1208], R22 ;  /* 0x0012081601007387 */ /* 0x000fe20000100800 */
[----:B------:R-:W-:-:S03]  /*33c60*/  IMAD.MOV.U32 R6, RZ, RZ, R13 ;  /* 0x000000ffff067224 */ /* 0x000fc600078e000d */
[----:B------:R-:W4:Y:S04]  /*33c70*/  LDL.LU R15, [R1+0x1344] ;  /* 0x00134400010f7983 */ /* 0x000f280000300800 */
[----:B------:R-:W-:Y:S04]  /*33c80*/  STL [R1+0x1204], R23 ;  /* 0x0012041701007387 */ /* 0x000fe80000100800 */
[----:B------:R-:W4:Y:S01]  /*33c90*/  LDL.LU R13, [R1+0x1384] ;  /* 0x00138400010d7983 */ /* 0x000f220000300800 */
[----:B------:R-:W-:-:S03]  /*33ca0*/  IADD3 R12, P1, R12, UR16, RZ ;  /* 0x000000100c0c7c10 */ /* 0x000fc6000ff3e0ff */
[----:B------:R1:W-:Y:S01]  /*33cb0*/  LDGSTS.E [R4+0x6100], desc[UR14][R6.64], P0 ;  /* 0x0610000006047fae */ /* 0x0003e2000812184e */
[----:B------:R-:W-:-:S03]  /*33cc0*/  IADD3 R18, P2, R18, UR16, RZ ;  /* 0x0000001012127c10 */ /* 0x000fc6000ff5e0ff */
[----:B------:R1:W-:Y:S02]  /*33cd0*/  STL [R1+0x1248], R12 ;  /* 0x0012480c01007387 */ /* 0x0003e40000100800 */
[----:B-1----:R-:W-:Y:S01]  /*33ce0*/  IMAD.MOV.U32 R6, RZ, RZ, R22 ;  /* 0x000000ffff067224 */ /* 0x002fe200078e0016 */
[----:B------:R-:W-:-:S05]  /*33cf0*/  MOV R7, R23 ;  /* 0x0000001700077202 */ /* 0x000fca0000000f00 */
[----:B------:R1:W-:Y:S02]  /*33d00*/  LDGSTS.E [R4+0x6500], desc[UR14][R6.64], P0 ;  /* 0x0650000006047fae */ /* 0x0003e4000812184e */
[----:B-1----:R-:W-:Y:S01]  /*33d10*/  IMAD.MOV.U32 R6, RZ, RZ, R12 ;  /* 0x000000ffff067224 */ /* 0x002fe200078e000c */
[----:B------:R-:W-:-:S05]  /*33d20*/  IADD3.X R21, R21, UR9, RZ, P1, !PT ;  /* 0x0000000915157c10 */ /* 0x000fca0008ffe4ff */
[----:B------:R-:W-:Y:S01]  /*33d30*/  IMAD.MOV.U32 R7, RZ, RZ, R21 ;  /* 0x000000ffff077224 */ /* 0x000fe200078e0015 */
[----:B------:R-:W-:Y:S01]  /*33d40*/  STL [R1+0x1244], R21 ;  /* 0x0012441501007387 */ /* 0x000fe20000100800 */
[----:B------:R-:W-:-:S03]  /*33d50*/  IADD3.X R20, R20, UR9, RZ, P2, !PT ;  /* 0x0000000914147c10 */ /* 0x000fc600097fe4ff */
[----:B------:R1:W-:Y:S04]  /*33d60*/  STL [R1+0x1288], R18 ;  /* 0x0012881201007387 */ /* 0x0003e80000100800 */
[----:B------:R-:W4:Y:S04]  /*33d70*/  LDL.LU R12, [R1+0xbd0] ;  /* 0x000bd000010c7983 */ /* 0x000f280000300800 */
[----:B------:R-:W-:Y:S04]  /*33d80*/  STL [R1+0x1284], R20 ;  /* 0x0012841401007387 */ /* 0x000fe80000100800 */
[----:B------:R1:W-:Y:S04]  /*33d90*/  LDGSTS.E [R4+0x6900], desc[UR14][R6.64], P0 ;  /* 0x0690000006047fae */ /* 0x0003e8000812184e */
[----:B------:R-:W4:Y:S01]  /*33da0*/  LDL.LU R22, [R1+0xc10] ;  /* 0x000c100001167983 */ /* 0x000f220000300800 */
[----:B-1----:R-:W-:-:S03]  /*33db0*/  IMAD.MOV.U32 R6, RZ, RZ, R18 ;  /* 0x000000ffff067224 */ /* 0x002fc600078e0012 */
[----:B------:R-:W4:Y:S01]  /*33dc0*/  LDL.LU R18, [R1+0xbcc] ;  /* 0x000bcc0001127983 */ /* 0x000f220000300800 */
[----:B------:R-:W-:Y:S02]  /*33dd0*/  IADD3 R9, P1, R9, UR16, RZ ;  /* 0x0000001009097c10 */ /* 0x000fe4000ff3e0ff */
[----:B------:R-:W-:Y:S01]  /*33de0*/  MOV R7, R20 ;  /* 0x0000001400077202 */ /* 0x000fe20000000f00 */
[----:B------:R-:W4:Y:S01]  /*33df0*/  LDL.LU R23, [R1+0xc0c] ;  /* 0x000c0c0001177983 */ /* 0x000f220000300800 */
[----:B------:R-:W-:-:S03]  /*33e00*/  IADD3 R17, P2, R17, UR16, RZ ;  /* 0x0000001011117c10 */ /* 0x000fc6000ff5e0ff */
[----:B------:R1:W-:Y:S04]  /*33e10*/  STL [R1+0x12c8], R9 ;  /* 0x0012c80901007387 */ /* 0x0003e80000100800 */
[----:B------:R1:W-:Y:S02]  /*33e20*/  LDGSTS.E [R4+0x6d00], desc[UR14][R6.64], P0 ;  /* 0x06d0000006047fae */ /* 0x0003e4000812184e */
[----:B-1----:R-:W-:Y:S01]  /*33e30*/  IMAD.MOV.U32 R6, RZ, RZ, R9 ;  /* 0x000000ffff067224 */ /* 0x002fe200078e0009 */
[----:B--2---:R-:W-:-:S05]  /*33e40*/  IADD3.X R11, R11, UR9, RZ, P1, !PT ;  /* 0x000000090b0b7c10 */ /* 0x004fca0008ffe4ff */
[----:B------:R1:W-:Y:S01]  /*33e50*/  STL [R1+0x12c4], R11 ;  /* 0x0012c40b01007387 */ /* 0x0003e20000100800 */
[----:B------:R-:W-:-:S03]  /*33e60*/  IADD3.X R19, R19, UR9, RZ, P2, !PT ;  /* 0x0000000913137c10 */ /* 0x000fc600097fe4ff */
[----:B------:R-:W-:Y:S01]  /*33e70*/  STL [R1+0x1308], R17 ;  /* 0x0013081101007387 */ /* 0x000fe20000100800 */
[----:B------:R-:W-:-:S03]  /*33e80*/  IMAD.MOV.U32 R7, RZ, RZ, R11 ;  /* 0x000000ffff077224 */ /* 0x000fc600078e000b */
[----:B------:R-:W2:Y:S04]  /*33e90*/  LDL.LU R9, [R1+0xc50] ;  /* 0x000c500001097983 */ /* 0x000ea80000300800 */
[----:B------:R-:W-:Y:S04]  /*33ea0*/  STL [R1+0x1304], R19 ;  /* 0x0013041301007387 */ /* 0x000fe80000100800 */
[----:B-1----:R-:W2:Y:S04]  /*33eb0*/  LDL.LU R11, [R1+0xc90] ;  /* 0x000c9000010b7983 */ /* 0x002ea80000300800 */
[----:B------:R-:W2:Y:S01]  /*33ec0*/  LDL.LU R20, [R1+0xc4c] ;  /* 0x000c4c0001147983 */ /* 0x000ea20000300800 */
[----:B---3--:R-:W-:-:S03]  /*33ed0*/  IADD3 R10, P1, R10, UR16, RZ ;  /* 0x000000100a0a7c10 */ /* 0x008fc6000ff3e0ff */
[----:B------:R1:W-:Y:S01]  /*33ee0*/  LDGSTS.E [R4+0x7100], desc[UR14][R6.64], P0 ;  /* 0x0710000006047fae */ /* 0x0003e2000812184e */
[----:B----4-:R-:W-:-:S03]  /*33ef0*/  IADD3 R5, P2, R5, UR16, RZ ;  /* 0x0000001005057c10 */ /* 0x010fc6000ff5e0ff */
[----:B------:R-:W3:Y:S01]  /*33f00*/  LDL.LU R21, [R1+0xc8c] ;  /* 0x000c8c0001157983 */ /* 0x000ee20000300800 */
[----:B-1----:R-:W-:Y:S01]  /*33f10*/  IMAD.MOV.U32 R6, RZ, RZ, R17 ;  /* 0x000000ffff067224 */ /* 0x002fe200078e0011 */
[----:B------:R-:W-:Y:S02]  /*33f20*/  MOV R7, R19 ;  /* 0x0000001300077202 */ /* 0x000fe40000000f00 */
[----:B------:R1:W-:Y:S04]  /*33f30*/  STL [R1+0x1348], R10 ;  /* 0x0013480a01007387 */ /* 0x0003e80000100800 */
[----:B------:R4:W-:Y:S01]  /*33f40*/  LDGSTS.E [R4+0x7500], desc[UR14][R6.64], P0 ;  /* 0x0750000006047fae */ /* 0x0009e2000812184e */
[----:B------:R-:W-:Y:S01]  /*33f50*/  IADD3.X R15, R15, UR9, RZ, P1, !PT ;  /* 0x000000090f0f7c10 */ /* 0x000fe20008ffe4ff */
[----:B----4-:R-:W-:-:S04]  /*33f60*/  IMAD.MOV.U32 R6, RZ, RZ, R10 ;  /* 0x000000ffff067224 */ /* 0x010fc800078e000a */
[----:B------:R-:W-:Y:S01]  /*33f70*/  IMAD.MOV.U32 R7, RZ, RZ, R15 ;  /* 0x000000ffff077224 */ /* 0x000fe200078e000f */
[----:B------:R4:W-:Y:S01]  /*33f80*/  STL [R1+0x1344], R15 ;  /* 0x0013440f01007387 */ /* 0x0009e20000100800 */
[----:B------:R-:W-:-:S03]  /*33f90*/  IADD3.X R13, R13, UR9, RZ, P2, !PT ;  /* 0x000000090d0d7c10 */ /* 0x000fc600097fe4ff */
[----:B------:R-:W-:Y:S04]  /*33fa0*/  STL [R1+0x1388], R5 ;  /* 0x0013880501007387 */ /* 0x000fe80000100800 */
[----:B-1----:R-:W3:Y:S04]  /*33fb0*/  LDL.LU R10, [R1+0xcd0] ;  /* 0x000cd000010a7983 */ /* 0x002ee80000300800 */
[----:B------:R1:W-:Y:S04]  /*33fc0*/  STL [R1+0x1384], R13 ;  /* 0x0013840d01007387 */ /* 0x0003e80000100800 */
[----:B------:R1:W-:Y:S04]  /*33fd0*/  LDGSTS.E [R4+0x7900], desc[UR14][R6.64], P0 ;  /* 0x0790000006047fae */ /* 0x0003e8000812184e */
[----:B----4-:R-:W4:Y:S01]  /*33fe0*/  LDL.LU R15, [R1+0xd10] ;  /* 0x000d1000010f7983 */ /* 0x010f220000300800 */
        /* <DEDUP_REMOVED lines=9> */
[----:B------:R-:W-:-:S05]  /*34080*/  IADD3 R22, P2, R22, UR16, RZ ;  /* 0x0000001016167c10 */ /* 0x000fca000ff5e0ff */
[----:B------:R-:W-:Y:S01]  /*34090*/  STL [R1+0xc10], R22 ;  /* 0x000c101601007387 */ /* 0x000fe20000100800 */
[----:B------:R-:W-:Y:S01]  /*340a0*/  IADD3.X R18, R18, UR9, RZ, P1, !PT ;  /* 0x0000000912127c10 */ /* 0x000fe20008ffe4ff */
[----:B-1----:R-:W-:-:S04]  /*340b0*/  IMAD.MOV.U32 R6, RZ, RZ, R12 ;  /* 0x000000ffff067224 */ /* 0x002fc800078e000c */
[----:B------:R1:W-:Y:S01]  /*340c0*/  STL [R1+0xbcc], R18 ;  /* 0x000bcc1201007387 */ /* 0x0003e20000100800 */
[----:B------:R-:W-:-:S03]  /*340d0*/  IMAD.MOV.U32 R7, RZ, RZ, R18 ;  /* 0x000000ffff077224 */ /* 0x000fc600078e0012 */
[----:B-1----:R-:W4:Y:S04]  /*340e0*/  LDL.LU R18, [R1+0xd4c] ;  /* 0x000d4c0001127983 */ /* 0x002f280000300800 */
[----:B------:R-:W4:Y:S01]  /*340f0*/  LDL.LU R12, [R1+0xd8c] ;  /* 0x000d8c00010c7983 */ /* 0x000f220000300800 */
[----:B------:R-:W-:Y:S02]  /*34100*/  LOP3.LUT R4, R14, 0x30, RZ, 0x3c, !PT ;  /* 0x000000300e047812 */ /* 0x000fe400078e3cff */
[----:B------:R-:W-:-:S03]  /*34110*/  IADD3.X R23, R23, UR9, RZ, P2, !PT ;  /* 0x0000000917177c10 */ /* 0x000fc600097fe4ff */
[----:B------:R-:W-:-:S05]  /*34120*/  VIADD R4, R4, UR12 ;  /* 0x0000000c04047c36 */ /* 0x000fca0008000000 */
[----:B------:R1:W-:Y:S04]  /*34130*/  LDGSTS.E [R4+0x180], desc[UR14][R6.64], P0 ;  /* 0x0018000006047fae */ /* 0x0003e8000812184e */
[----:B------:R-:W-:Y:S01]  /*34140*/  STL [R1+0xc0c], R23 ;  /* 0x000c0c1701007387 */ /* 0x000fe20000100800 */
[----:B-1----:R-:W-:Y:S01]  /*34150*/  MOV R6, R22 ;  /* 0x0000001600067202 */ /* 0x002fe20000000f00 */
[----:B------:R-:W-:-:S05]  /*34160*/  IMAD.MOV.U32 R7, RZ, RZ, R23 ;  /* 0x000000ffff077224 */ /* 0x000fca00078e0017 */
[----:B------:R1:W-:Y:S01]  /*34170*/  LDGSTS.E [R4+0x580], desc[UR14][R6.64], P0 ;  /* 0x0058000006047fae */ /* 0x0003e2000812184e */
[----:B--2---:R-:W-:Y:S02]  /*34180*/  IADD3 R9, P1, R9, UR16, RZ ;  /* 0x0000001009097c10 */ /* 0x004fe4000ff3e0ff */
[----:B------:R-:W-:Y:S02]  /*34190*/  IADD3 R11, P2, R11, UR16, RZ ;  /* 0x000000100b0b7c10 */ /* 0x000fe4000ff5e0ff */
[----:B------:R-:W-:Y:S01]  /*341a0*/  IADD3.X R20, R20, UR9, RZ, P1, !PT ;  /* 0x0000000914147c10 */ /* 0x000fe20008ffe4ff */
[----:B------:R-:W-:Y:S01]  /*341b0*/  STL [R1+0xc50], R9 ;  /* 0x000c500901007387 */ /* 0x000fe20000100800 */
[----:B-1----:R-:W-:-:S03]  /*341c0*/  IMAD.MOV.U32 R6, RZ, RZ, R9 ;  /* 0x000000ffff067224 */ /* 0x002fc600078e0009 */
[----:B------:R-:W-:Y:S01]  /*341d0*/  IMAD.MOV.U32 R7, RZ, RZ, R20 ;  /* 0x000000ffff077224 */ /* 0x000fe200078e0014 */
[----:B------:R1:W-:Y:S01]  /*341e0*/  STL [R1+0xc4c], R20 ;  /* 0x000c4c1401007387 */ /* 0x0003e20000100800 */
[----:B---3--:R-:W-:-:S03]  /*341f0*/  IADD3.X R21, R21, UR9, RZ, P2, !PT ;  /* 0x0000000915157c10 */ /* 0x008fc600097fe4ff */
[----:B------:R-:W-:Y:S04]  /*34200*/  STL [R1+0xc90], R11 ;  /* 0x000c900b01007387 */ /* 0x000fe80000100800 */
[----:B------:R2:W-:Y:S04]  /*34210*/  LDGSTS.E [R4+0x980], desc[UR14][R6.64], P0 ;  /* 0x0098000006047fae */ /* 0x0005e8000812184e */
[----:B-1----:R-:W3:Y:S04]  /*34220*/  LDL.LU R20, [R1+0xdd0] ;  /* 0x000dd00001147983 */ /* 0x002ee80000300800 */
[----:B------:R1:W-:Y:S04]  /*34230*/  STL [R1+0xc8c], R21 ;  /* 0x000c8c1501007387 */ /* 0x0003e80000100800 */
[----:B------:R-:W3:Y:S01]  /*34240*/  LDL.LU R9, [R1+0xe10] ;  /* 0x000e100001097983 */ /* 0x000ee20000300800 */
[----:B--2---:R-:W-:Y:S01]  /*34250*/  IMAD.MOV.U32 R7, RZ, RZ, R21 ;  /* 0x000000ffff077224 */ /* 0x004fe200078e0015 */
[----:B------:R-:W-:-:S02]  /*34260*/  MOV R6, R11 ;  /* 0x0000000b00067202 */ /* 0x000fc40000000f00 */
[----:B-1----:R-:W2:Y:S04]  /*34270*/  LDL.LU R21, [R1+0xdcc] ;  /* 0x000dcc0001157983 */ /* 0x002ea80000300800 */
[----:B------:R-:W2:Y:S04]  /*34280*/  LDL.LU R11, [R1+0xe0c] ;  /* 0x000e0c00010b7983 */ /* 0x000ea80000300800 */
[----:B------:R1:W-:Y:S01]  /*34290*/  LDGSTS.E [R4+0xd80], desc[UR14][R6.64], P0 ;  /* 0x00d8000006047fae */ /* 0x0003e2000812184e */
[----:B------:R-:W-:-:S05]  /*342a0*/  IADD3 R10, P1, R10, UR16, RZ ;  /* 0x000000100a0a7c10 */ /* 0x000fca000ff3e0ff */
[----:B------:R4:W-:Y:S01]  /*342b0*/  STL [R1+0xcd0], R10 ;  /* 0x000cd00a01007387 */ /* 0x0009e20000100800 */
[----:B-1----:R-:W-:Y:S01]  /*342c0*/  IMAD.MOV.U32 R6, RZ, RZ, R10 ;  /* 0x000000ffff067224 */ /* 0x002fe200078e000a */
[----:B----4-:R-:W-:Y:S02]  /*342d0*/  IADD3 R15, P2, R15, UR16, RZ ;  /* 0x000000100f0f7c10 */ /* 0x010fe4000ff5e0ff */
[----:B------:R-:W-:Y:S02]  /*342e0*/  IADD3.X R13, R13, UR9, RZ, P1, !PT ;  /* 0x000000090d0d7c10 */ /* 0x000fe40008ffe4ff */
[----:B------:R-:W-:-:S03]  /*342f0*/  IADD3.X R19, R19, UR9, RZ, P2, !PT ;  /* 0x0000000913137c10 */ /* 0x000fc600097fe4ff */
[----:B------:R-:W-:Y:S01]  /*34300*/  IMAD.MOV.U32 R7, RZ, RZ, R13 ;  /* 0x000000ffff077224 */ /* 0x000fe200078e000d */
[----:B------:R1:W-:Y:S04]  /*34310*/  STL [R1+0xccc], R13 ;  /* 0x000ccc0d01007387 */ /* 0x0003e80000100800 */
[----:B------:R-:W-:Y:S04]  /*34320*/  STL [R1+0xd10], R15 ;  /* 0x000d100f01007387 */ /* 0x000fe80000100800 */
[----:B------:R-:W4:Y:S04]  /*34330*/  LDL.LU R10, [R1+0xe50] ;  /* 0x000e5000010a7983 */ /* 0x000f280000300800 */
[----:B------:R1:W-:Y:S04]  /*34340*/  STL [R1+0xd0c], R19 ;  /* 0x000d0c1301007387 */ /* 0x0003e80000100800 */
[----:B------:R1:W-:Y:S04]  /*34350*/  LDGSTS.E [R4+0x1180], desc[UR14][R6.64], P0 ;  /* 0x0118000006047fae */ /* 0x0003e8000812184e */
[----:B-1----:R-:W4:Y:S01]  /*34360*/  LDL.LU R13, [R1+0xe90] ;  /* 0x000e9000010d7983 */ /* 0x002f220000300800 */
[----:B------:R-:W-:Y:S01]  /*34370*/  IADD3 R17, P1, R17, UR16, RZ ;  /* 0x0000001011117c10 */ /* 0x000fe2000ff3e0ff */
[----:B------:R-:W-:-:S02]  /*34380*/  IMAD.MOV.U32 R7, RZ, RZ, R19 ;  /* 0x000000ffff077224 */ /* 0x000fc400078e0013 */
[----:B------:R-:W4:Y:S01]  /*34390*/  LDL.LU R19, [R1+0xe4c] ;  /* 0x000e4c0001137983 */ /* 0x000f220000300800 */
[----:B------:R-:W-:Y:S02]  /*343a0*/  MOV R6, R15 ;  /* 0x0000000f00067202 */ /* 0x000fe40000000f00 */
[----:B------:R-:W-:Y:S01]  /*343b0*/  IADD3 R5, P2, R5, UR16, RZ ;  /* 0x0000001005057c10 */ /* 0x000fe2000ff5e0ff */
[----:B------:R-:W4:Y:S04]  /*343c0*/  LDL.LU R15, [R1+0xe8c] ;  /* 0x000e8c00010f7983 */ /* 0x000f280000300800 */
[----:B------:R1:W-:Y:S04]  /*343d0*/  STL [R1+0xd50], R17 ;  /* 0x000d501101007387 */ /* 0x0003e80000100800 */
[----:B------:R1:W-:Y:S02]  /*343e0*/  LDGSTS.E [R4+0x1580], desc[UR14][R6.64], P0 ;  /* 0x0158000006047fae */ /* 0x0003e4000812184e */
[----:B-1----:R-:W-:Y:S01]  /*343f0*/  IMAD.MOV.U32 R6, RZ, RZ, R17 ;  /* 0x000000ffff067224 */ /* 0x002fe200078e0011 */
[----:B------:R-:W-:-:S02]  /*34400*/  IADD3.X R18, R18, UR9, RZ, P1, !PT ;  /* 0x0000000912127c10 */ /* 0x000fc40008ffe4ff */
        /* <DEDUP_REMOVED lines=10> */
[----:B-1----:R-:W-:Y:S01]  /*344b0*/  MOV R6, R5 ;  /* 0x0000000500067202 */ /* 0x002fe20000000f00 */
[----:B------:R-:W-:Y:S01]  /*344c0*/  IMAD.MOV.U32 R7, RZ, RZ, R12 ;  /* 0x000000ffff077224 */ /* 0x000fe200078e000c */
        /* <DEDUP_REMOVED lines=9> */
[----:B------:R1:W-:Y:S04]  /*34560*/  STL [R1+0xdcc], R21 ;  /* 0x000dcc1501007387 */ /* 0x0003e80000100800 */
[----:B------:R2:W-:Y:S04]  /*34570*/  STL [R1+0xe10], R9 ;  /* 0x000e100901007387 */ /* 0x0005e80000100800 */
[----:B---3--:R-:W3:Y:S01]  /*34580*/  LDL.LU R20, [R1+0xf4c] ;  /* 0x000f4c0001147983 */ /* 0x008ee20000300800 */
[----:B------:R-:W-:-:S03]  /*34590*/  IMAD.MOV.U32 R7, RZ, RZ, R21 ;  /* 0x000000ffff077224 */ /* 0x000fc600078e0015 */
[----:B------:R2:W-:Y:S04]  /*345a0*/  STL [R1+0xe0c], R11 ;  /* 0x000e0c0b01007387 */ /* 0x0005e80000100800 */
[----:B-1----:R-:W3:Y:S04]  /*345b0*/  LDL.LU R21, [R1+0xf8c] ;  /* 0x000f8c0001157983 */ /* 0x002ee80000300800 */
[----:B------:R1:W-:Y:S02]  /*345c0*/  LDGSTS.E [R4+0x2180], desc[UR14][R6.64], P0 ;  /* 0x0218000006047fae */ /* 0x0003e4000812184e */
[----:B-1----:R-:W-:Y:S01]  /*345d0*/  MOV R6, R9 ;  /* 0x0000000900067202 */ /* 0x002fe20000000f00 */
[----:B------:R-:W-:Y:S01]  /*345e0*/  IMAD.MOV.U32 R7, RZ, RZ, R11 ;  /* 0x000000ffff077224 */ /* 0x000fe200078e000b */
[----:B--2---:R-:W2:Y:S04]  /*345f0*/  LDL.LU R9, [R1+0xfd0] ;  /* 0x000fd00001097983 */ /* 0x004ea80000300800 */
[----:B------:R-:W2:Y:S04]  /*34600*/  LDL.LU R11, [R1+0x1010] ;  /* 0x00101000010b7983 */ /* 0x000ea80000300800 */
        /* <DEDUP_REMOVED lines=8> */
[----:B------:R1:W-:Y:S04]  /*34690*/  STL [R1+0xe90], R13 ;  /* 0x000e900d01007387 */ /* 0x0003e80000100800 */
[----:B----4-:R-:W4:Y:S01]  /*346a0*/  LDL.LU R10, [R1+0xfcc] ;  /* 0x000fcc00010a7983 */ /* 0x010f220000300800 */
[----:B------:R-:W-:-:S03]  /*346b0*/  IMAD.MOV.U32 R7, RZ, RZ, R19 ;  /* 0x000000ffff077224 */ /* 0x000fc600078e0013 */
[----:B------:R1:W-:Y:S04]  /*346c0*/  STL [R1+0xe8c], R15 ;  /* 0x000e8c0f01007387 */ /* 0x0003e80000100800 */
[----:B-1----:R-:W4:Y:S04]  /*346d0*/  LDL.LU R19, [R1+0x100c] ;  /* 0x00100c0001137983 */ /* 0x002f280000300800 */
[----:B------:R1:W-:Y:S02]  /*346e0*/  LDGSTS.E [R4+0x2980], desc[UR14][R6.64], P0 ;  /* 0x0298000006047fae */ /* 0x0003e4000812184e */
[----:B-1----:R-:W-:Y:S01]  /*346f0*/  MOV R6, R13 ;  /* 0x0000000d00067202 */ /* 0x002fe20000000f00 */
[----:B------:R-:W-:Y:S01]  /*34700*/  IMAD.MOV.U32 R7, RZ, RZ, R15 ;  /* 0x000000ffff077224 */ /* 0x000fe200078e000f */
        /* <DEDUP_REMOVED lines=18> */
[----:B------:R-:W-:Y:S01]  /*34830*/  STL [R1+0xf50], R5 ;  /* 0x000f500501007387 */ /* 0x000fe20000100800 */
[----:B-1----:R-:W-:Y:S01]  /*34840*/  MOV R6, R22 ;  /* 0x0000001600067202 */ /* 0x002fe20000000f00 */
[----:B------:R-:W-:-:S05]  /*34850*/  IMAD.MOV.U32 R7, RZ, RZ, R23 ;  /* 0x000000ffff077224 */ /* 0x000fca00078e0017 */
[----:B------:R1:W-:Y:S02]  /*34860*/  LDGSTS.E [R4+0x3580], desc[UR14][R6.64], P0 ;  /* 0x0358000006047fae */ /* 0x0003e4000812184e */
[----:B-1----:R-:W-:Y:S01]  /*34870*/  IMAD.MOV.U32 R6, RZ, RZ, R5 ;  /* 0x000000ffff067224 */ /* 0x002fe200078e0005 */
[----:B---3--:R-:W-:-:S05]  /*34880*/  IADD3.X R20, R20, UR9, RZ, P1, !PT ;  /* 0x0000000914147c10 */ /* 0x008fca0008ffe4ff */
[----:B------:R-:W-:Y:S01]  /*34890*/  IMAD.MOV.U32 R7, RZ, RZ, R20 ;  /* 0x000000ffff077224 */ /* 0x000fe200078e0014 */
        /* <DEDUP_REMOVED lines=8> */
[----:B--2---:R-:W-:-:S02]  /*34920*/  IADD3 R9, P1, R9, UR16, RZ ;  /* 0x0000001009097c10 */ /* 0x004fc4000ff3e0ff */
[----:B-1----:R-:W2:Y:S01]  /*34930*/  LDL.LU R21, [R1+0x10cc] ;  /* 0x0010cc0001157983 */ /* 0x002ea20000300800 */
[----:B------:R-:W-:Y:S02]  /*34940*/  MOV R6, R12 ;  /* 0x0000000c00067202 */ /* 0x000fe40000000f00 */
[----:B------:R-:W-:Y:S01]  /*34950*/  IADD3 R11, P2, R11, UR16, RZ ;  /* 0x000000100b0b7c10 */ /* 0x000fe2000ff5e0ff */
[----:B------:R-:W3:Y:S04]  /*34960*/  LDL.LU R12, [R1+0x110c] ;  /* 0x00110c00010c7983 */ /* 0x000ee80000300800 */
[----:B------:R1:W-:Y:S04]  /*34970*/  LDGSTS.E [R4+0x3d80], desc[UR14][R6.64], P0 ;  /* 0x03d8000006047fae */ /* 0x0003e8000812184e */
[----:B------:R-:W-:Y:S01]  /*34980*/  STL [R1+0xfd0], R9 ;  /* 0x000fd00901007387 */ /* 0x000fe20000100800 */
[----:B-1----:R-:W-:Y:S01]  /*34990*/  IMAD.MOV.U32 R6, RZ, RZ, R9 ;  /* 0x000000ffff067224 */ /* 0x002fe200078e0009 */
[----:B----4-:R-:W-:-:S05]  /*349a0*/  IADD3.X R10, R10, UR9, RZ, P1, !PT ;  /* 0x000000090a0a7c10 */ /* 0x010fca0008ffe4ff */
[----:B------:R-:W-:Y:S01]  /*349b0*/  IMAD.MOV.U32 R7, RZ, RZ, R10 ;  /* 0x000000ffff077224 */ /* 0x000fe200078e000a */
[----:B------:R1:W-:Y:S01]  /*349c0*/  STL [R1+0xfcc], R10 ;  /* 0x000fcc0a01007387 */ /* 0x0003e20000100800 */
[----:B------:R-:W-:-:S03]  /*349d0*/  IADD3.X R19, R19, UR9, RZ, P2, !PT ;  /* 0x0000000913137c10 */ /* 0x000fc600097fe4ff */
[----:B------:R-:W-:Y:S04]  /*349e0*/  STL [R1+0x1010], R11 ;  /* 0x0010100b01007387 */ /* 0x000fe80000100800 */
[----:B------:R4:W-:Y:S04]  /*349f0*/  LDGSTS.E [R4+0x4180], desc[UR14][R6.64], P0 ;  /* 0x0418000006047fae */ /* 0x0009e8000812184e */
[----:B-1----:R-:W3:Y:S04]  /*34a00*/  LDL.LU R10, [R1+0x1150] ;  /* 0x00115000010a7983 */ /* 0x002ee80000300800 */
[----:B------:R1:W-:Y:S04]  /*34a10*/  STL [R1+0x100c], R19 ;  /* 0x00100c1301007387 */ /* 0x0003e80000100800 */
[----:B------:R-:W3:Y:S01]  /*34a20*/  LDL.LU R9, [R1+0x1190] ;  /* 0x0011900001097983 */ /* 0x000ee20000300800 */
[----:B----4-:R-:W-:Y:S01]  /*34a30*/  IMAD.MOV.U32 R7, RZ, RZ, R19 ;  /* 0x000000ffff077224 */ /* 0x010fe200078e0013 */
[----:B------:R-:W-:-:S02]  /*34a40*/  IADD3 R13, P1, R13, UR16, RZ ;  /* 0x000000100d0d7c10 */ /* 0x000fc4000ff3e0ff */
[----:B-1----:R-:W4:Y:S01]  /*34a50*/  LDL.LU R19, [R1+0x114c] ;  /* 0x00114c0001137983 */ /* 0x002f220000300800 */
[----:B------:R-:W-:Y:S02]  /*34a60*/  MOV R6, R11 ;  /* 0x0000000b00067202 */ /* 0x000fe40000000f00 */
[----:B------:R-:W-:Y:S01]  /*34a70*/  IADD3 R15, P2, R15, UR16, RZ ;  /* 0x000000100f0f7c10 */ /* 0x000fe2000ff5e0ff */
[----:B------:R-:W4:Y:S04]  /*34a80*/  LDL.LU R11, [R1+0x118c] ;  /* 0x00118c00010b7983 */ /* 0x000f280000300800 */
[----:B------:R1:W-:Y:S04]  /*34a90*/  LDGSTS.E [R4+0x4580], desc[UR14][R6.64], P0 ;  /* 0x0458000006047fae */ /* 0x0003e8000812184e */
[----:B------:R1:W-:Y:S02]  /*34aa0*/  STL [R1+0x1050], R13 ;  /* 0x0010500d01007387 */ /* 0x0003e40000100800 */
[----:B-1----:R-:W-:Y:S01]  /*34ab0*/  IMAD.MOV.U32 R6, RZ, RZ, R13 ;  /* 0x000000ffff067224 */ /* 0x002fe200078e000d */
[----:B------:R-:W-:-:S05]  /*34ac0*/  IADD3.X R18, R18, UR9, RZ, P1, !PT ;  /* 0x0000000912127c10 */ /* 0x000fca0008ffe4ff */
[----:B------:R-:W-:Y:S01]  /*34ad0*/  IMAD.MOV.U32 R7, RZ, RZ, R18 ;  /* 0x000000ffff077224 */ /* 0x000fe200078e0012 */
        /* <DEDUP_REMOVED lines=10> */
[----:B------:R-:W-:-:S03]  /*34b80*/  MOV R6, R15 ;  /* 0x0000000f00067202 */ /* 0x000fc60000000f00 */
        /* <DEDUP_REMOVED lines=9> */
[----:B-1----:R-:W-:-:S03]  /*34c20*/  IMAD.MOV.U32 R7, RZ, RZ, R21 ;  /* 0x000000ffff077224 */ /* 0x002fc600078e0015 */
[----:B------:R1:W-:Y:S01]  /*34c30*/  STL [R1+0x1110], R5 ;  /* 0x0011100501007387 */ /* 0x0003e20000100800 */
[----:B------:R-:W-:-:S03]  /*34c40*/  IMAD.MOV.U32 R6, RZ, RZ, R20 ;  /* 0x000000ffff067224 */ /* 0x000fc600078e0014 */
[----:B--2---:R-:W2:Y:S04]  /*34c50*/  LDL.LU R21, [R1+0x124c] ;  /* 0x00124c0001157983 */ /* 0x004ea80000300800 */
[----:B------:R3:W-:Y:S04]  /*34c60*/  STL [R1+0x110c], R12 ;  /* 0x00110c0c01007387 */ /* 0x0007e80000100800 */
[----:B------:R-:W2:Y:S04]  /*34c70*/  LDL.LU R20, [R1+0x128c] ;  /* 0x00128c0001147983 */ /* 0x000ea80000300800 */
[----:B------:R1:W-:Y:S02]  /*34c80*/  LDGSTS.E [R4+0x5180], desc[UR14][R6.64], P0 ;  /* 0x0518000006047fae */ /* 0x0003e4000812184e */
[----:B-1----:R-:W-:Y:S01]  /*34c90*/  MOV R6, R5 ;  /* 0x0000000500067202 */ /* 0x002fe20000000f00 */
[----:B------:R-:W-:Y:S01]  /*34ca0*/  IMAD.MOV.U32 R7, RZ, RZ, R12 ;  /* 0x000000ffff077224 */ /* 0x000fe200078e000c */
[----:B------:R-:W2:Y:S04]  /*34cb0*/  LDL.LU R5, [R1+0x12d0] ;  /* 0x0012d00001057983 */ /* 0x000ea80000300800 */
[----:B---3--:R-:W3:Y:S04]  /*34cc0*/  LDL.LU R12, [R1+0x1310] ;  /* 0x00131000010c7983 */ /* 0x008ee80000300800 */
[----:B------:R1:W-:Y:S01]  /*34cd0*/  LDGSTS.E [R4+0x5580], desc[UR14][R6.64], P0 ;  /* 0x0558000006047fae */ /* 0x0003e2000812184e */
[----:B------:R-:W-:-:S05]  /*34ce0*/  IADD3 R10, P1, R10, UR16, RZ ;  /* 0x000000100a0a7c10 */ /* 0x000fca000ff3e0ff */
[----:B------:R1:W-:Y:S01]  /*34cf0*/  STL [R1+0x1150], R10 ;  /* 0x0011500a01007387 */ /* 0x0003e20000100800 */
[----:B------:R-:W-:Y:S02]  /*34d00*/  IADD3 R9, P2, R9, UR16, RZ ;  /* 0x0000001009097c10 */ /* 0x000fe4000ff5e0ff */
[----:B----4-:R-:W-:Y:S01]  /*34d10*/  IADD3.X R19, R19, UR9, RZ, P1, !PT ;  /* 0x0000000913137c10 */ /* 0x010fe20008ffe4ff */
[----:B-1----:R-:W-:Y:S01]  /*34d20*/  IMAD.MOV.U32 R6, RZ, RZ, R10 ;  /* 0x000000ffff067224 */ /* 0x002fe200078e000a */
[----:B------:R-:W-:-:S03]  /*34d30*/  IADD3.X R11, R11, UR9, RZ, P2, !PT ;  /* 0x000000090b0b7c10 */ /* 0x000fc600097fe4ff */
[----:B------:R1:W-:Y:S04]  /*34d40*/  STL [R1+0x114c], R19 ;  /* 0x00114c1301007387 */ /* 0x0003e80000100800 */
[----:B------:R-:W-:Y:S04]  /*34d50*/  STL [R1+0x1190], R9 ;  /* 0x0011900901007387 */ /* 0x000fe80000100800 */
[----:B------:R-:W4:Y:S01]  /*34d60*/  LDL.LU R10, [R1+0x12cc] ;  /* 0x0012cc00010a7983 */ /* 0x000f220000300800 */
[----:B------:R-:W-:-:S03]  /*34d70*/  IMAD.MOV.U32 R7, RZ, RZ, R19 ;  /* 0x000000ffff077224 */ /* 0x000fc600078e0013 */
[----:B------:R1:W-:Y:S04]  /*34d80*/  STL [R1+0x118c], R11 ;  /* 0x00118c0b01007387 */ /* 0x0003e80000100800 */
[----:B-1----:R-:W4:Y:S04]  /*34d90*/  LDL.LU R19, [R1+0x130c] ;  /* 0x00130c0001137983 */ /* 0x002f280000300800 */
[----:B------:R1:W-:Y:S02]  /*34da0*/  LDGSTS.E [R4+0x5980], desc[UR14][R6.64], P0 ;  /* 0x0598000006047fae */ /* 0x0003e4000812184e */
[----:B-1----:R-:W-:Y:S01]  /*34db0*/  MOV R6, R9 ;  /* 0x0000000900067202 */ /* 0x002fe20000000f00 */
[----:B------:R-:W-:-:S02]  /*34dc0*/  IMAD.MOV.U32 R7, RZ, RZ, R11 ;  /* 0x000000ffff077224 */ /* 0x000fc400078e000b */
        /* <DEDUP_REMOVED lines=18> */
[----:B------:R2:W-:Y:S01]  /*34ef0*/  STL [R1+0x1250], R15 ;  /* 0x0012500f01007387 */ /* 0x0005e20000100800 */
[----:B-1----:R-:W-:Y:S01]  /*34f00*/  MOV R6, R22 ;  /* 0x0000001600067202 */ /* 0x002fe20000000f00 */
[----:B------:R-:W-:-:S05]  /*34f10*/  IMAD.MOV.U32 R7, RZ, RZ, R23 ;  /* 0x000000ffff077224 */ /* 0x000fca00078e0017 */
[----:B------:R1:W-:Y:S02]  /*34f20*/  LDGSTS.E [R4+0x6580], desc[UR14][R6.64], P0 ;  /* 0x0658000006047fae */ /* 0x0003e4000812184e */
[----:B-1----:R-:W-:Y:S01]  /*34f30*/  IMAD.MOV.U32 R6, RZ, RZ, R15 ;  /* 0x000000ffff067224 */ /* 0x002fe200078e000f */
[----:B--2---:R-:W-:-:S05]  /*34f40*/  IADD3.X R21, R21, UR9, RZ, P1, !PT ;  /* 0x0000000915157c10 */ /* 0x004fca0008ffe4ff */
[----:B------:R-:W-:Y:S01]  /*34f50*/  IMAD.MOV.U32 R7, RZ, RZ, R21 ;  /* 0x000000ffff077224 */ /* 0x000fe200078e0015 */
[----:B------:R-:W-:Y:S01]  /*34f60*/  STL [R1+0x124c], R21 ;  /* 0x00124c1501007387 */ /* 0x000fe20000100800 */
[----:B------:R-:W-:-:S03]  /*34f70*/  IADD3.X R20, R20, UR9, RZ, P2, !PT ;  /* 0x0000000914147c10 */ /* 0x000fc600097fe4ff */
[----:B------:R1:W-:Y:S04]  /*34f80*/  STL [R1+0x1290], R18 ;  /* 0x0012901201007387 */ /* 0x0003e80000100800 */
[----:B------:R-:W2:Y:S04]  /*34f90*/  LDL.LU R15, [R1+0xbd8] ;  /* 0x000bd800010f7983 */ /* 0x000ea80000300800 */
[----:B------:R-:W-:Y:S04]  /*34fa0*/  STL [R1+0x128c], R20 ;  /* 0x00128c1401007387 */ /* 0x000fe80000100800 */
[----:B------:R1:W-:Y:S04]  /*34fb0*/  LDGSTS.E [R4+0x6980], desc[UR14][R6.64], P0 ;  /* 0x0698000006047fae */ /* 0x0003e8000812184e */
[----:B------:R-:W2:Y:S01]  /*34fc0*/  LDL.LU R22, [R1+0xc18] ;  /* 0x000c180001167983 */ /* 0x000ea20000300800 */
[----:B------:R-:W-:-:S02]  /*34fd0*/  IADD3 R5, P1, R5, UR16, RZ ;  /* 0x0000001005057c10 */ /* 0x000fc4000ff3e0ff */
[----:B-1----:R-:W-:Y:S02]  /*34fe0*/  MOV R6, R18 ;  /* 0x0000001200067202 */ /* 0x002fe40000000f00 */
[----:B------:R-:W2:Y:S01]  /*34ff0*/  LDL.LU R18, [R1+0xbd4] ;  /* 0x000bd40001127983 */ /* 0x000ea20000300800 */
[----:B------:R-:W-:Y:S01]  /*35000*/  IMAD.MOV.U32 R7, RZ, RZ, R20 ;  /* 0x000000ffff077224 */ /* 0x000fe200078e0014 */
[----:B---3--:R-:W-:Y:S02]  /*35010*/  IADD3 R12, P2, R12, UR16, RZ ;  /* 0x000000100c0c7c10 */ /* 0x008fe4000ff5e0ff */
[----:B------:R-:W3:Y:S04]  /*35020*/  LDL.LU R23, [R1+0xc14] ;  /* 0x000c140001177983 */ /* 0x000ee80000300800 */
[----:B------:R1:W-:Y:S04]  /*35030*/  LDGSTS.E [R4+0x6d80], desc[UR14][R6.64], P0 ;  /* 0x06d8000006047fae */ /* 0x0003e8000812184e */
[----:B------:R4:W-:Y:S01]  /*35040*/  STL [R1+0x12d0], R5 ;  /* 0x0012d00501007387 */ /* 0x0009e20000100800 */
[----:B-1----:R-:W-:Y:S01]  /*35050*/  IMAD.MOV.U32 R6, RZ, RZ, R5 ;  /* 0x000000ffff067224 */ /* 0x002fe200078e0005 */
[----:B----4-:R-:W-:-:S05]  /*35060*/  IADD3.X R10, R10, UR9, RZ, P1, !PT ;  /* 0x000000090a0a7c10 */ /* 0x010fca0008ffe4ff */
[----:B------:R-:W-:Y:S01]  /*35070*/  IMAD.MOV.U32 R7, RZ, RZ, R10 ;  /* 0x000000ffff077224 */ /* 0x000fe200078e000a */
[----:B------:R1:W-:Y:S01]  /*35080*/  STL [R1+0x12cc], R10 ;  /* 0x0012cc0a01007387 */ /* 0x0003e20000100800 */
[----:B------:R-:W-:-:S03]  /*35090*/  IADD3.X R19, R19, UR9, RZ, P2, !PT ;  /* 0x0000000913137c10 */ /* 0x000fc600097fe4ff */
[----:B------:R4:W-:Y:S04]  /*350a0*/  STL [R1+0x1310], R12 ;  /* 0x0013100c01007387 */ /* 0x0009e80000100800 */
[----:B------:R-:W3:Y:S04]  /*350b0*/  LDL.LU R5, [R1+0xc58] ;  /* 0x000c580001057983 */ /* 0x000ee80000300800 */
[----:B------:R4:W-:Y:S04]  /*350c0*/  STL [R1+0x130c], R19 ;  /* 0x00130c1301007387 */ /* 0x0009e80000100800 */
[----:B------:R4:W-:Y:S04]  /*350d0*/  LDGSTS.E [R4+0x7180], desc[UR14][R6.64], P0 ;  /* 0x0718000006047fae */ /* 0x0009e8000812184e */
[----:B-1----:R-:W3:Y:S01]  /*350e0*/  LDL.LU R10, [R1+0xc98] ;  /* 0x000c9800010a7983 */ /* 0x002ee20000300800 */
[----:B------:R-:W-:-:S02]  /*350f0*/  IADD3 R11, P1, R11, UR16, RZ ;  /* 0x000000100b0b7c10 */ /* 0x000fc4000ff3e0ff */
[----:B----4-:R-:W-:Y:S02]  /*35100*/  MOV R6, R12 ;  /* 0x0000000c00067202 */ /* 0x010fe40000000f00 */
[----:B------:R-:W4:Y:S01]  /*35110*/  LDL.LU R12, [R1+0xc54] ;  /* 0x000c5400010c7983 */ /* 0x000f220000300800 */
[----:B------:R-:W-:Y:S01]  /*35120*/  IMAD.MOV.U32 R7, RZ, RZ, R19 ;  /* 0x000000ffff077224 */ /* 0x000fe200078e0013 */
[----:B------:R-:W-:Y:S02]  /*35130*/  IADD3 R9, P2, R9, UR16, RZ ;  /* 0x0000001009097c10 */ /* 0x000fe4000ff5e0ff */
[----:B------:R-:W4:Y:S04]  /*35140*/  LDL.LU R19, [R1+0xc94] ;  /* 0x000c940001137983 */ /* 0x000f280000300800 */
[----:B------:R-:W-:Y:S04]  /*35150*/  STL [R1+0x1350], R11 ;  /* 0x0013500b01007387 */ /* 0x000fe80000100800 */
[----:B------:R1:W-:Y:S02]  /*35160*/  LDGSTS.E [R4+0x7580], desc[UR14][R6.64], P0 ;  /* 0x0758000006047fae */ /* 0x0003e4000812184e */
[----:B-1----:R-:W-:Y:S01]  /*35170*/  IMAD.MOV.U32 R6, RZ, RZ, R11 ;  /* 0x000000ffff067224 */ /* 0x002fe200078e000b */
[----:B------:R-:W-:-:S05]  /*35180*/  IADD3.X R17, R17, UR9, RZ, P1, !PT ;  /* 0x0000000911117c10 */ /* 0x000fca0008ffe4ff */
[----:B------:R1:W-:Y:S01]  /*35190*/  STL [R1+0x134c], R17 ;  /* 0x00134c1101007387 */ /* 0x0003e20000100800 */
[----:B------:R-:W-:Y:S01]  /*351a0*/  IMAD.MOV.U32 R7, RZ, RZ, R17 ;  /* 0x000000ffff077224 */ /* 0x000fe200078e0011 */
[----:B------:R-:W-:Y:S02]  /*351b0*/  IADD3.X R13, R13, UR9, RZ, P2, !PT ;  /* 0x000000090d0d7c10 */ /* 0x000fe400097fe4ff */
[----:B------:R-:W-:Y:S04]  /*351c0*/  STL [R1+0x1390], R9 ;  /* 0x0013900901007387 */ /* 0x000fe80000100800 */
[----:B------:R1:W-:Y:S04]  /*351d0*/  LDGSTS.E [R4+0x7980], desc[UR14][R6.64], P0 ;  /* 0x0798000006047fae */ /* 0x0003e8000812184e */
[----:B-1----:R-:W4:Y:S04]  /*351e0*/  LDL.LU R17, [R1+0xcd8] ;  /* 0x000cd80001117983 */ /* 0x002f280000300800 */
[----:B------:R1:W-:Y:S04]  /*351f0*/  STL [R1+0x138c], R13 ;  /* 0x00138c0d01007387 */ /* 0x0003e80000100800 */
[----:B------:R-:W4:Y:S04]  /*35200*/  LDL.LU R11, [R1+0xd18] ;  /* 0x000d1800010b7983 */ /* 0x000f280000300800 */
[----:B------:R-:W4:Y:S04]  /*35210*/  LDL.LU R21, [R1+0xcd4] ;  /* 0x000cd40001157983 */ /* 0x000f280000300800 */
[----:B------:R-:W4:Y:S01]  /*35220*/  LDL.LU R20, [R1+0xd14] ;  /* 0x000d140001147983 */ /* 0x000f220000300800 */
[----:B------:R-:W-:Y:S01]  /*35230*/  MOV R6, R9 ;  /* 0x0000000900067202 */ /* 0x000fe20000000f00 */
[----:B------:R-:W-:-:S02]  /*35240*/  IMAD.MOV.U32 R7, RZ, RZ, R13 ;  /* 0x000000ffff077224 */ /* 0x000fc400078e000d */
[----:B-1----:R-:W4:Y:S04]  /*35250*/  LDL.LU R13, [R1+0xd58] ;  /* 0x000d5800010d7983 */ /* 0x002f280000300800 */
[----:B------:R-:W4:Y:S04]  /*35260*/  LDL.LU R9, [R1+0xd98] ;  /* 0x000d980001097983 */ /* 0x000f280000300800 */
[----:B------:R1:W-:Y:S02]  /*35270*/  LDGSTS.E [R4+0x7d80], desc[UR14][R6.64], P0 ;  /* 0x07d8000006047fae */ /* 0x0003e4000812184e */
[----:B-1----:R-:W-:Y:S01]  /*35280*/  VIADD R4, R8, UR12 ;  /* 0x0000000c08047c36 */ /* 0x002fe20008000000 */
[----:B--2---:R-:W-:-:S05]  /*35290*/  IADD3 R15, P1, R15, UR16, RZ ;  /* 0x000000100f0f7c10 */ /* 0x004fca000ff3e0ff */
[----:B------:R-:W-:Y:S01]  /*352a0*/  STL [R1+0xbd8], R15 ;  /* 0x000bd80f01007387 */ /* 0x000fe20000100800 */
[----:B------:R-:W-:Y:S01]  /*352b0*/  IADD3 R22, P2, R22, UR16, RZ ;  /* 0x0000001016167c10 */ /* 0x000fe2000ff5e0ff */
[----:B------:R-:W-:Y:S01]  /*352c0*/  IMAD.MOV.U32 R6, RZ, RZ, R15 ;  /* 0x000000ffff067224 */ /* 0x000fe200078e000f */
[----:B------:R-:W-:Y:S02]  /*352d0*/  IADD3.X R18, R18, UR9, RZ, P1, !PT ;  /* 0x0000000912127c10 */ /* 0x000fe40008ffe4ff */
[----:B---3--:R-:W-:-:S03]  /*352e0*/  IADD3.X R23, R23, UR9, RZ, P2, !PT ;  /* 0x0000000917177c10 */ /* 0x008fc600097fe4ff */
[----:B------:R1:W-:Y:S01]  /*352f0*/  STL [R1+0xbd4], R18 ;  /* 0x000bd41201007387 */ /* 0x0003e20000100800 */
[----:B------:R-:W-:-:S03]  /*35300*/  MOV R7, R18 ;  /* 0x0000001200077202 */ /* 0x000fc60000000f00 */
[----:B------:R-:W-:Y:S04]  /*35310*/  STL [R1+0xc18], R22 ;  /* 0x000c181601007387 */ /* 0x000fe80000100800 */
[----:B------:R2:W-:Y:S04]  /*35320*/  LDGSTS.E [R4+0x200], desc[UR14][R6.64], P0 ;  /* 0x0020000006047fae */ /* 0x0005e8000812184e */
[----:B-1----:R-:W3:Y:S04]  /*35330*/  LDL.LU R18, [R1+0xd54] ;  /* 0x000d540001127983 */ /* 0x002ee80000300800 */
[----:B------:R-:W-:Y:S04]  /*35340*/  STL [R1+0xc14], R23 ;  /* 0x000c141701007387 */ /* 0x000fe80000100800 */
[----:B------:R-:W3:Y:S01]  /*35350*/  LDL.LU R15, [R1+0xd94] ;  /* 0x000d9400010f7983 */ /* 0x000ee20000300800 */
[----:B--2---:R-:W-:-:S02]  /*35360*/  IMAD.MOV.U32 R6, RZ, RZ, R22 ;  /* 0x000000ffff067224 */ /* 0x004fc400078e0016 */
[----:B------:R-:W-:-:S05]  /*35370*/  IMAD.MOV.U32 R7, RZ, RZ, R23 ;  /* 0x000000ffff077224 */ /* 0x000fca00078e0017 */
[----:B------:R1:W-:Y:S01]  /*35380*/  LDGSTS.E [R4+0x600], desc[UR14][R6.64], P0 ;  /* 0x0060000006047fae */ /* 0x0003e2000812184e */
[----:B------:R-:W-:-:S05]  /*35390*/  IADD3 R5, P1, R5, UR16, RZ ;  /* 0x0000001005057c10 */ /* 0x000fca000ff3e0ff */
[----:B------:R-:W-:Y:S01]  /*353a0*/  STL [R1+0xc58], R5 ;  /* 0x000c580501007387 */ /* 0x000fe20000100800 */
[----:B-1----:R-:W-:Y:S01]  /*353b0*/  IMAD.MOV.U32 R6, RZ, RZ, R5 ;  /* 0x000000ffff067224 */ /* 0x002fe200078e0005 */
[----:B------:R-:W-:Y:S02]  /*353c0*/  IADD3 R10, P2, R10, UR16, RZ ;  /* 0x000000100a0a7c10 */ /* 0x000fe4000ff5e0ff */
[----:B----4-:R-:W-:Y:S02]  /*353d0*/  IADD3.X R12, R12, UR9, RZ, P1, !PT ;  /* 0x000000090c0c7c10 */ /* 0x010fe40008ffe4ff */
[----:B------:R-:W-:-:S03]  /*353e0*/  IADD3.X R19, R19, UR9, RZ, P2, !PT ;  /* 0x0000000913137c10 */ /* 0x000fc600097fe4ff */
[----:B------:R1:W-:Y:S01]  /*353f0*/  STL [R1+0xc54], R12 ;  /* 0x000c540c01007387 */ /* 0x0003e20000100800 */
[----:B------:R-:W-:-:S03]  /*35400*/  MOV R7, R12 ;  /* 0x0000000c00077202 */ /* 0x000fc60000000f00 */
[----:B------:R-:W-:Y:S04]  /*35410*/  STL [R1+0xc98], R10 ;  /* 0x000c980a01007387 */ /* 0x000fe80000100800 */
[----:B------:R2:W-:Y:S04]  /*35420*/  LDGSTS.E [R4+0xa00], desc[UR14][R6.64], P0 ;  /* 0x00a0000006047fae */ /* 0x0005e8000812184e */
[----:B-1----:R-:W4:Y:S04]  /*35430*/  LDL.LU R12, [R1+0xdd8] ;  /* 0x000dd800010c7983 */ /* 0x002f280000300800 */
[----:B------:R1:W-:Y:S04]  /*35440*/  STL [R1+0xc94], R19 ;  /* 0x000c941301007387 */ /* 0x0003e80000100800 */
[----:B------:R-:W4:Y:S01]  /*35450*/  LDL.LU R5, [R1+0xe18] ;  /* 0x000e180001057983 */ /* 0x000f220000300800 */
[----:B--2---:R-:W-:-:S03]  /*35460*/  IMAD.MOV.U32 R7, RZ, RZ, R19 ;  /* 0x000000ffff077224 */ /* 0x004fc600078e0013 */
[----:B-1----:R-:W2:Y:S01]  /*35470*/  LDL.LU R19, [R1+0xdd4] ;  /* 0x000dd40001137983 */ /* 0x002ea20000300800 */
[----:B------:R-:W-:-:S03]  /*35480*/  IMAD.MOV.U32 R6, RZ, RZ, R10 ;  /* 0x000000ffff067224 */ /* 0x000fc600078e000a */
[----:B------:R-:W2:Y:S04]  /*35490*/  LDL.LU R10, [R1+0xe14] ;  /* 0x000e1400010a7983 */ /* 0x000ea80000300800 */
[----:B------:R1:W-:Y:S01]  /*354a0*/  LDGSTS.E [R4+0xe00], desc[UR14][R6.64], P0 ;  /* 0x00e0000006047fae */ /* 0x0003e2000812184e */
[----:B------:R-:W-:Y:S02]  /*354b0*/  IADD3 R17, P1, R17, UR16, RZ ;  /* 0x0000001011117c10 */ /* 0x000fe4000ff3e0ff */
[----:B------:R-:W-:Y:S02]  /*354c0*/  IADD3 R11, P2, R11, UR16, RZ ;  /* 0x000000100b0b7c10 */ /* 0x000fe4000ff5e0ff */
[----:B------:R-:W-:Y:S01]  /*354d0*/  IADD3.X R21, R21, UR9, RZ, P1, !PT ;  /* 0x0000000915157c10 */ /* 0x000fe20008ffe4ff */
[----:B------:R1:W-:Y:S02]  /*354e0*/  STL [R1+0xcd8], R17 ;  /* 0x000cd81101007387 */ /* 0x0003e40000100800 */
[----:B-1----:R-:W-:Y:S01]  /*354f0*/  IMAD.MOV.U32 R6, RZ, RZ, R17 ;  /* 0x000000ffff067224 */ /* 0x002fe200078e0011 */
[----:B------:R-:W-:Y:S01]  /*35500*/  IADD3.X R20, R20, UR9, RZ, P2, !PT ;  /* 0x0000000914147c10 */ /* 0x000fe200097fe4ff */
[----:B------:R-:W-:Y:S01]  /*35510*/  STL [R1+0xcd4], R21 ;  /* 0x000cd41501007387 */ /* 0x000fe20000100800 */
[----:B------:R-:W-:-:S03]  /*35520*/  MOV R7, R21 ;  /* 0x0000001500077202 */ /* 0x000fc60000000f00 */
[----:B------:R-:W-:Y:S04]  /*35530*/  STL [R1+0xd18], R11 ;  /* 0x000d180b01007387 */ /* 0x000fe80000100800 */
[----:B------:R-:W2:Y:S04]  /*35540*/  LDL.LU R17, [R1+0xe58] ;  /* 0x000e580001117983 */ /* 0x000ea80000300800 */
[----:B------:R1:W-:Y:S04]  /*35550*/  STL [R1+0xd14], R20 ;  /* 0x000d141401007387 */ /* 0x0003e80000100800 */
[----:B------:R1:W-:Y:S04]  /*35560*/  LDGSTS.E [R4+0x1200], desc[UR14][R6.64], P0 ;  /* 0x0120000006047fae */ /* 0x0003e8000812184e */
[----:B------:R-:W2:Y:S01]  /*35570*/  LDL.LU R8, [R1+0xe98] ;  /* 0x000e980001087983 */ /* 0x000ea20000300800 */
[----:B-1----:R-:W-:-:S03]  /*35580*/  IMAD.MOV.U32 R7, RZ, RZ, R20 ;  /* 0x000000ffff077224 */ /* 0x002fc600078e0014 */
[----:B------:R-:W2:Y:S01]  /*35590*/  LDL.LU R20, [R1+0xe54] ;  /* 0x000e540001147983 */ /* 0x000ea20000300800 */
[----:B------:R-:W-:-:S03]  /*355a0*/  IMAD.MOV.U32 R6, RZ, RZ, R11 ;  /* 0x000000ffff067224 */ /* 0x000fc600078e000b */
[----:B------:R-:W2:Y:S01]  /*355b0*/  LDL.LU R11, [R1+0xe94] ;  /* 0x000e9400010b7983 */ /* 0x000ea20000300800 */
[----:B------:R-:W-:Y:S02]  /*355c0*/  IADD3 R13, P1, R13, UR16, RZ ;  /* 0x000000100d0d7c10 */ /* 0x000fe4000ff3e0ff */
[----:B------:R-:W-:Y:S01]  /*355d0*/  IADD3 R9, P2, R9, UR16, RZ ;  /* 0x0000001009097c10 */ /* 0x000fe2000ff5e0ff */
[----:B------:R1:W-:Y:S04]  /*355e0*/  LDGSTS.E [R4+0x1600], desc[UR14][R6.64], P0 ;  /* 0x0160000006047fae */ /* 0x0003e8000812184e */
[----:B------:R3:W-:Y:S01]  /*355f0*/  STL [R1+0xd58], R13 ;  /* 0x000d580d01007387 */ /* 0x0007e20000100800 */
[----:B-1----:R-:W-:Y:S01]  /*35600*/  IMAD.MOV.U32 R6, RZ, RZ, R13 ;  /* 0x000000ffff067224 */ /* 0x002fe200078e000d */
[----:B---3--:R-:W-:-:S04]  /*35610*/  IADD3.X R18, R18, UR9, RZ, P1, !PT ;  /* 0x0000000912127c10 */ /* 0x008fc80008ffe4ff */
[----:B------:R-:W-:Y:S01]  /*35620*/  MOV R7, R18 ;  /* 0x0000001200077202 */ /* 0x000fe20000000f00 */
[----:B------:R-:W-:Y:S01]  /*35630*/  STL [R1+0xd54], R18 ;  /* 0x000d541201007387 */ /* 0x000fe20000100800 */
[----:B------:R-:W-:-:S03]  /*35640*/  IADD3.X R15, R15, UR9, RZ, P2, !PT ;  /* 0x000000090f0f7c10 */ /* 0x000fc600097fe4ff */
[----:B------:R-:W-:Y:S04]  /*35650*/  STL [R1+0xd98], R9 ;  /* 0x000d980901007387 */ /* 0x000fe80000100800 */
[----:B------:R-:W3:Y:S04]  /*35660*/  LDL.LU R13, [R1+0xed8] ;  /* 0x000ed800010d7983 */ /* 0x000ee80000300800 */
[----:B------:R1:W-:Y:S04]  /*35670*/  STL [R1+0xd94], R15 ;  /* 0x000d940f01007387 */ /* 0x0003e80000100800 */
[----:B------:R1:W-:Y:S04]  /*35680*/  LDGSTS.E [R4+0x1a00], desc[UR14][R6.64], P0 ;  /* 0x01a0000006047fae */ /* 0x0003e8000812184e */
[----:B------:R-:W3:Y:S01]  /*35690*/  LDL.LU R21, [R1+0xf18] ;  /* 0x000f180001157983 */ /* 0x000ee20000300800 */
[----:B-1----:R-:W-:-:S03]  /*356a0*/  IMAD.MOV.U32 R7, RZ, RZ, R15 ;  /* 0x000000ffff077224 */ /* 0x002fc600078e000f */
[----:B------:R-:W3:Y:S04]  /*356b0*/  LDL.LU R15, [R1+0xed4] ;  /* 0x000ed400010f7983 */ /* 0x000ee80000300800 */
[----:B------:R-:W3:Y:S01]  /*356c0*/  LDL.LU R22, [R1+0xf14] ;  /* 0x000f140001167983 */ /* 0x000ee20000300800 */
[----:B------:R-:W-:-:S03]  /*356d0*/  IMAD.MOV.U32 R6, RZ, RZ, R9 ;  /* 0x000000ffff067224 */ /* 0x000fc600078e0009 */
[----:B------:R-:W3:Y:S04]  /*356e0*/  LDL.LU R9, [R1+0xf58] ;  /* 0x000f580001097983 */ /* 0x000ee80000300800 */
[----:B------:R-:W3:Y:S04]  /*356f0*/  LDL.LU R18, [R1+0xf98] ;  /* 0x000f980001127983 */ /* 0x000ee80000300800 */
[----:B------:R1:W-:Y:S01]  /*35700*/  LDGSTS.E [R4+0x1e00], desc[UR14][R6.64], P0 ;  /* 0x01e0000006047fae */ /* 0x0003e2000812184e */
[----:B----4-:R-:W-:-:S05]  /*35710*/  IADD3 R12, P1, R12, UR16, RZ ;  /* 0x000000100c0c7c10 */ /* 0x010fca000ff3e0ff */
[----:B------:R4:W-:Y:S01]  /*35720*/  STL [R1+0xdd8], R12 ;  /* 0x000dd80c01007387 */ /* 0x0009e20000100800 */
[----:B------:R-:W-:Y:S02]  /*35730*/  IADD3 R5, P2, R5, UR16, RZ ;  /* 0x0000001005057c10 */ /* 0x000fe4000ff5e0ff */
[----:B--2---:R-:W-:Y:S01]  /*35740*/  IADD3.X R19, R19, UR9, RZ, P1, !PT ;  /* 0x0000000913137c10 */ /* 0x004fe20008ffe4ff */
[----:B-1----:R-:W-:Y:S01]  /*35750*/  IMAD.MOV.U32 R6, RZ, RZ, R12 ;  /* 0x000000ffff067224 */ /* 0x002fe200078e000c */
[----:B------:R-:W-:-:S03]  /*35760*/  IADD3.X R10, R10, UR9, RZ, P2, !PT ;  /* 0x000000090a0a7c10 */ /* 0x000fc600097fe4ff */
[----:B------:R1:W-:Y:S04]  /*35770*/  STL [R1+0xdd4], R19 ;  /* 0x000dd41301007387 */ /* 0x0003e80000100800 */
[----:B------:R2:W-:Y:S01]  /*35780*/  STL [R1+0xe18], R5 ;  /* 0x000e180501007387 */ /* 0x0005e20000100800 */
[----:B------:R-:W-:-:S03]  /*35790*/  MOV R7, R19 ;  /* 0x0000001300077202 */ /* 0x000fc60000000f00 */
[----:B----4-:R-:W4:Y:S04]  /*357a0*/  LDL.LU R12, [R1+0xf54] ;  /* 0x000f5400010c7983 */ /* 0x010f280000300800 */
[----:B------:R2:W-:Y:S04]  /*357b0*/  STL [R1+0xe14], R10 ;  /* 0x000e140a01007387 */ /* 0x0005e80000100800 */
[----:B-1----:R-:W4:Y:S04]  /*357c0*/  LDL.LU R19, [R1+0xf94] ;  /* 0x000f940001137983 */ /* 0x002f280000300800 */
[----:B------:R1:W-:Y:S02]  /*357d0*/  LDGSTS.E [R4+0x2200], desc[UR14][R6.64], P0 ;  /* 0x0220000006047fae */ /* 0x0003e4000812184e */
[----:B-1----:R-:W-:-:S02]  /*357e0*/  IMAD.MOV.U32 R6, RZ, RZ, R5 ;  /* 0x000000ffff067224 */ /* 0x002fc400078e0005 */
[----:B------:R-:W-:Y:S01]  /*357f0*/  IMAD.MOV.U32 R7, RZ, RZ, R10 ;  /* 0x000000ffff077224 */ /* 0x000fe200078e000a */
[----:B--2---:R-:W2:Y:S04]  /*35800*/  LDL.LU R5, [R1+0xfd8] ;  /* 0x000fd80001057983 */ /* 0x004ea80000300800 */
        /* <DEDUP_REMOVED lines=9> */
[----:B------:R-:W-:Y:S01]  /*358a0*/  STL [R1+0xe98], R8 ;  /* 0x000e980801007387 */ /* 0x000fe20000100800 */
[----:B------:R-:W-:-:S03]  /*358b0*/  MOV R7, R20 ;  /* 0x0000001400077202 */ /* 0x000fc60000000f00 */
[----:B------:R-:W2:Y:S04]  /*358c0*/  LDL.LU R17, [R1+0xfd4] ;  /* 0x000fd40001117983 */ /* 0x000ea80000300800 */
[----:B------:R1:W-:Y:S04]  /*358d0*/  STL [R1+0xe94], R11 ;  /* 0x000e940b01007387 */ /* 0x0003e80000100800 */
[----:B-1----:R-:W2:Y:S04]  /*358e0*/  LDL.LU R20, [R1+0x1014] ;  /* 0x0010140001147983 */ /* 0x002ea80000300800 */
[----:B------:R1:W-:Y:S02]  /*358f0*/  LDGSTS.E [R4+0x2a00], desc[UR14][R6.64], P0 ;  /* 0x02a0000006047fae */ /* 0x0003e4000812184e */
[----:B-1----:R-:W-:-:S02]  /*35900*/  IMAD.MOV.U32 R6, RZ, RZ, R8 ;  /* 0x000000ffff067224 */ /* 0x002fc400078e0008 */
[----:B------:R-:W-:Y:S02]  /*35910*/  IMAD.MOV.U32 R7, RZ, RZ, R11 ;  /* 0x000000ffff077224 */ /* 0x000fe400078e000b */
[----:B------:R-:W2:Y:S04]  /*35920*/  LDL.LU R11, [R1+0x1058] ;  /* 0x00105800010b7983 */ /* 0x000ea80000300800 */
[----:B------:R-:W2:Y:S04]  /*35930*/  LDL.LU R8, [R1+0x1098] ;  /* 0x0010980001087983 */ /* 0x000ea80000300800 */
[----:B------:R1:W-:Y:S01]  /*35940*/  LDGSTS.E [R4+0x2e00], desc[UR14][R6.64], P0 ;  /* 0x02e0000006047fae */ /* 0x0003e2000812184e */
[----:B---3--:R-:W-:-:S05]  /*35950*/  IADD3 R13, P1, R13, UR16, RZ ;  /* 0x000000100d0d7c10 */ /* 0x008fca000ff3e0ff */
[----:B------:R-:W-:Y:S01]  /*35960*/  STL [R1+0xed8], R13 ;  /* 0x000ed80d01007387 */ /* 0x000fe20000100800 */
[----:B------:R-:W-:Y:S01]  /*35970*/  IADD3 R21, P2, R21, UR16, RZ ;  /* 0x0000001015157c10 */ /* 0x000fe2000ff5e0ff */
[----:B-1----:R-:W-:Y:S01]  /*35980*/  IMAD.MOV.U32 R6, RZ, RZ, R13 ;  /* 0x000000ffff067224 */ /* 0x002fe200078e000d */
[----:B------:R-:W-:Y:S02]  /*35990*/  IADD3.X R15, R15, UR9, RZ, P1, !PT ;  /* 0x000000090f0f7c10 */ /* 0x000fe40008ffe4ff */
[----:B------:R-:W-:-:S03]  /*359a0*/  IADD3.X R22, R22, UR9, RZ, P2, !PT ;  /* 0x0000000916167c10 */ /* 0x000fc600097fe4ff */
[----:B------:R1:W-:Y:S01]  /*359b0*/  STL [R1+0xed4], R15 ;  /* 0x000ed40f01007387 */ /* 0x0003e20000100800 */
[----:B------:R-:W-:-:S03]  /*359c0*/  MOV R7, R15 ;  /* 0x0000000f00077202 */ /* 0x000fc60000000f00 */
[----:B------:R-:W-:Y:S01]  /*359d0*/  STL [R1+0xf18], R21 ;  /* 0x000f181501007387 */ /* 0x000fe20000100800 */
[----:B------:R-:W-:-:S03]  /*359e0*/  IADD3 R9, P1, R9, UR16, RZ ;  /* 0x0000001009097c10 */ /* 0x000fc6000ff3e0ff */
[----:B------:R3:W-:Y:S04]  /*359f0*/  LDGSTS.E [R4+0x3200], desc[UR14][R6.64], P0 ;  /* 0x0320000006047fae */ /* 0x0007e8000812184e */
[----:B-1----:R-:W2:Y:S04]  /*35a00*/  LDL.LU R15, [R1+0x1054] ;  /* 0x00105400010f7983 */ /* 0x002ea80000300800 */
[----:B------:R-:W-:Y:S04]  /*35a10*/  STL [R1+0xf14], R22 ;  /* 0x000f141601007387 */ /* 0x000fe80000100800 */
[----:B------:R-:W2:Y:S01]  /*35a20*/  LDL.LU R13, [R1+0x1094] ;  /* 0x00109400010d7983 */ /* 0x000ea20000300800 */
[----:B---3--:R-:W-:-:S02]  /*35a30*/  IMAD.MOV.U32 R6, RZ, RZ, R21 ;  /* 0x000000ffff067224 */ /* 0x008fc400078e0015 */
[----:B------:R-:W-:Y:S01]  /*35a40*/  IMAD.MOV.U32 R7, RZ, RZ, R22 ;  /* 0x000000ffff077224 */ /* 0x000fe200078e0016 */
[----:B------:R-:W-:Y:S01]  /*35a50*/  IADD3 R18, P2, R18, UR16, RZ ;  /* 0x0000001012127c10 */ /* 0x000fe2000ff5e0ff */
[----:B------:R-:W-:Y:S04]  /*35a60*/  STL [R1+0xf58], R9 ;  /* 0x000f580901007387 */ /* 0x000fe80000100800 */
[----:B------:R1:W-:Y:S02]  /*35a70*/  LDGSTS.E [R4+0x3600], desc[UR14][R6.64], P0 ;  /* 0x0360000006047fae */ /* 0x0003e4000812184e */
[----:B-1----:R-:W-:Y:S01]  /*35a80*/  IMAD.MOV.U32 R6, RZ, RZ, R9 ;  /* 0x000000ffff067224 */ /* 0x002fe200078e0009 */
[----:B----4-:R-:W-:-:S04]  /*35a90*/  IADD3.X R12, R12, UR9, RZ, P1, !PT ;  /* 0x000000090c0c7c10 */ /* 0x010fc80008ffe4ff */
[----:B------:R-:W-:Y:S01]  /*35aa0*/  MOV R7, R12 ;  /* 0x0000000c00077202 */ /* 0x000fe20000000f00 */
[----:B------:R1:W-:Y:S01]  /*35ab0*/  STL [R1+0xf54], R12 ;  /* 0x000f540c01007387 */ /* 0x0003e20000100800 */
[----:B------:R-:W-:-:S03]  /*35ac0*/  IADD3.X R19, R19, UR9, RZ, P2, !PT ;  /* 0x0000000913137c10 */ /* 0x000fc600097fe4ff */
[----:B------:R3:W-:Y:S04]  /*35ad0*/  STL [R1+0xf98], R18 ;  /* 0x000f981201007387 */ /* 0x0007e80000100800 */
[----:B------:R4:W-:Y:S04]  /*35ae0*/  LDGSTS.E [R4+0x3a00], desc[UR14][R6.64], P0 ;  /* 0x03a0000006047fae */ /* 0x0009e8000812184e */
[----:B-1----:R-:W3:Y:S04]  /*35af0*/  LDL.LU R12, [R1+0x10d8] ;  /* 0x0010d800010c7983 */ /* 0x002ee80000300800 */
[----:B------:R1:W-:Y:S04]  /*35b00*/  STL [R1+0xf94], R19 ;  /* 0x000f941301007387 */ /* 0x0003e80000100800 */
[----:B------:R-:W3:Y:S01]  /*35b10*/  LDL.LU R9, [R1+0x1118] ;  /* 0x0011180001097983 */ /* 0x000ee20000300800 */
[----:B----4-:R-:W-:Y:S01]  /*35b20*/  IMAD.MOV.U32 R6, RZ, RZ, R18 ;  /* 0x000000ffff067224 */ /* 0x010fe200078e0012 */
[----:B--2---:R-:W-:-:S02]  /*35b30*/  IADD3 R5, P1, R5, UR16, RZ ;  /* 0x0000001005057c10 */ /* 0x004fc4000ff3e0ff */
[----:B---3--:R-:W2:Y:S01]  /*35b40*/  LDL.LU R18, [R1+0x10d4] ;  /* 0x0010d40001127983 */ /* 0x008ea20000300800 */
[----:B------:R-:W-:Y:S01]  /*35b50*/  IMAD.MOV.U32 R7, RZ, RZ, R19 ;  /* 0x000000ffff077224 */ /* 0x000fe200078e0013 */
[----:B------:R-:W-:Y:S02]  /*35b60*/  IADD3 R10, P2, R10, UR16, RZ ;  /* 0x000000100a0a7c10 */ /* 0x000fe4000ff5e0ff */
[----:B-1----:R-:W3:Y:S04]  /*35b70*/  LDL.LU R19, [R1+0x1114] ;  /* 0x0011140001137983 */ /* 0x002ee80000300800 */
[----:B------:R1:W-:Y:S04]  /*35b80*/  LDGSTS.E [R4+0x3e00], desc[UR14][R6.64], P0 ;  /* 0x03e0000006047fae */ /* 0x0003e8000812184e */
[----:B------:R-:W-:Y:S01]  /*35b90*/  STL [R1+0xfd8], R5 ;  /* 0x000fd80501007387 */ /* 0x000fe20000100800 */
[----:B-1----:R-:W-:Y:S01]  /*35ba0*/  IMAD.MOV.U32 R6, RZ, RZ, R5 ;  /* 0x000000ffff067224 */ /* 0x002fe200078e0005 */
[----:B------:R-:W-:-:S04]  /*35bb0*/  IADD3.X R17, R17, UR9, RZ, P1, !PT ;  /* 0x0000000911117c10 */ /* 0x000fc80008ffe4ff */
        /* <DEDUP_REMOVED lines=8> */
[----:B----4-:R-:W-:-:S03]  /*35c40*/  IMAD.MOV.U32 R7, RZ, RZ, R20 ;  /* 0x000000ffff077224 */ /* 0x010fc600078e0014 */
[----:B-1----:R-:W4:Y:S01]  /*35c50*/  LDL.LU R20, [R1+0x1154] ;  /* 0x0011540001147983 */ /* 0x002f220000300800 */
[----:B------:R-:W-:-:S03]  /*35c60*/  IMAD.MOV.U32 R6, RZ, RZ, R10 ;  /* 0x000000ffff067224 */ /* 0x000fc600078e000a */
[----:B------:R-:W4:Y:S01]  /*35c70*/  LDL.LU R10, [R1+0x1194] ;  /* 0x00119400010a7983 */ /* 0x000f220000300800 */
[----:B------:R-:W-:Y:S02]  /*35c80*/  IADD3 R11, P1, R11, UR16, RZ ;  /* 0x000000100b0b7c10 */ /* 0x000fe4000ff3e0ff */
[----:B------:R-:W-:Y:S01]  /*35c90*/  IADD3 R8, P2, R8, UR16, RZ ;  /* 0x0000001008087c10 */ /* 0x000fe2000ff5e0ff */
[----:B------:R1:W-:Y:S04]  /*35ca0*/  LDGSTS.E [R4+0x4600], desc[UR14][R6.64], P0 ;  /* 0x0460000006047fae */ /* 0x0003e8000812184e */
[----:B------:R1:W-:Y:S02]  /*35cb0*/  STL [R1+0x1058], R11 ;  /* 0x0010580b01007387 */ /* 0x0003e40000100800 */
[----:B-1----:R-:W-:Y:S01]  /*35cc0*/  IMAD.MOV.U32 R6, RZ, RZ, R11 ;  /* 0x000000ffff067224 */ /* 0x002fe200078e000b */
[----:B------:R-:W-:-:S04]  /*35cd0*/  IADD3.X R15, R15, UR9, RZ, P1, !PT ;  /* 0x000000090f0f7c10 */ /* 0x000fc80008ffe4ff */
        /* <DEDUP_REMOVED lines=16> */
[----:B------:R3:W-:Y:S01]  /*35de0*/  STL [R1+0x10d8], R12 ;  /* 0x0010d80c01007387 */ /* 0x0007e20000100800 */
[----:B------:R-:W-:Y:S02]  /*35df0*/  IADD3 R9, P2, R9, UR16, RZ ;  /* 0x0000001009097c10 */ /* 0x000fe4000ff5e0ff */
[----:B--2---:R-:W-:Y:S01]  /*35e00*/  IADD3.X R18, R18, UR9, RZ, P1, !PT ;  /* 0x0000000912127c10 */ /* 0x004fe20008ffe4ff */
[----:B-1----:R-:W-:Y:S01]  /*35e10*/  IMAD.MOV.U32 R6, RZ, RZ, R12 ;  /* 0x000000ffff067224 */ /* 0x002fe200078e000c */
[----:B---3--:R-:W-:-:S03]  /*35e20*/  IADD3.X R19, R19, UR9, RZ, P2, !PT ;  /* 0x0000000913137c10 */ /* 0x008fc600097fe4ff */
        /* <DEDUP_REMOVED lines=9> */
[----:B---3--:R-:W3:Y:S04]  /*35ec0*/  LDL.LU R19, [R1+0x12d8] ;  /* 0x0012d80001137983 */ /* 0x008ee80000300800 */
[----:B------:R-:W3:Y:S04]  /*35ed0*/  LDL.LU R9, [R1+0x1318] ;  /* 0x0013180001097983 */ /* 0x000ee80000300800 */
[----:B------:R1:W-:Y:S01]  /*35ee0*/  LDGSTS.E [R4+0x5600], desc[UR14][R6.64], P0 ;  /* 0x0560000006047fae */ /* 0x0003e2000812184e */
[----:B------:R-:W-:-:S05]  /*35ef0*/  IADD3 R17, P1, R17, UR16, RZ ;  /* 0x0000001011117c10 */ /* 0x000fca000ff3e0ff */
[----:B------:R-:W-:Y:S01]  /*35f00*/  STL [R1+0x1158], R17 ;  /* 0x0011581101007387 */ /* 0x000fe20000100800 */
[----:B------:R-:W-:Y:S02]  /*35f10*/  IADD3 R5, P2, R5, UR16, RZ ;  /* 0x0000001005057c10 */ /* 0x000fe4000ff5e0ff */
[----:B----4-:R-:W-:Y:S02]  /*35f20*/  IADD3.X R20, R20, UR9, RZ, P1, !PT ;  /* 0x0000000914147c10 */ /* 0x010fe40008ffe4ff */
[----:B------:R-:W-:-:S03]  /*35f30*/  IADD3.X R10, R10, UR9, RZ, P2, !PT ;  /* 0x000000090a0a7c10 */ /* 0x000fc600097fe4ff */
[----:B------:R4:W-:Y:S01]  /*35f40*/  STL [R1+0x1154], R20 ;  /* 0x0011541401007387 */ /* 0x0009e20000100800 */
[----:B-1----:R-:W-:-:S03]  /*35f50*/  MOV R7, R20 ;  /* 0x0000001400077202 */ /* 0x002fc60000000f00 */
[----:B------:R1:W-:Y:S01]  /*35f60*/  STL [R1+0x1198], R5 ;  /* 0x0011980501007387 */ /* 0x0003e20000100800 */
[----:B------:R-:W-:-:S03]  /*35f70*/  IMAD.MOV.U32 R6, RZ, RZ, R17 ;  /* 0x000000ffff067224 */ /* 0x000fc600078e0011 */
[----:B----4-:R-:W4:Y:S04]  /*35f80*/  LDL.LU R20, [R1+0x12d4] ;  /* 0x0012d40001147983 */ /* 0x010f280000300800 */
[----:B------:R1:W-:Y:S04]  /*35f90*/  STL [R1+0x1194], R10 ;  /* 0x0011940a01007387 */ /* 0x0003e80000100800 */
[----:B------:R-:W4:Y:S04]  /*35fa0*/  LDL.LU R17, [R1+0x1314] ;  /* 0x0013140001117983 */ /* 0x000f280000300800 */
[----:B------:R1:W-:Y:S02]  /*35fb0*/  LDGSTS.E [R4+0x5a00], desc[UR14][R6.64], P0 ;  /* 0x05a0000006047fae */ /* 0x0003e4000812184e */
[----:B-1----:R-:W-:-:S02]  /*35fc0*/  IMAD.MOV.U32 R6, RZ, RZ, R5 ;  /* 0x000000ffff067224 */ /* 0x002fc400078e0005 */
[----:B------:R-:W-:Y:S01]  /*35fd0*/  IMAD.MOV.U32 R7, RZ, RZ, R10 ;  /* 0x000000ffff077224 */ /* 0x000fe200078e000a */
[----:B------:R-:W4:Y:S04]  /*35fe0*/  LDL.LU R5, [R1+0x1358] ;  /* 0x0013580001057983 */ /* 0x000f280000300800 */
[----:B------:R-:W4:Y:S04]  /*35ff0*/  LDL.LU R10, [R1+0x1398] ;  /* 0x00139800010a7983 */ /* 0x000f280000300800 */
[----:B------:R1:W-:Y:S01]  /*36000*/  LDGSTS.E [R4+0x5e00], desc[UR14][R6.64], P0 ;  /* 0x05e0000006047fae */ /* 0x0003e2000812184e */
[----:B------:R-:W-:-:S05]  /*36010*/  IADD3 R11, P1, R11, UR16, RZ ;  /* 0x000000100b0b7c10 */ /* 0x000fca000ff3e0ff */
        /* <DEDUP_REMOVED lines=10> */
[----:B-1----:R-:W4:Y:S04]  /*360c0*/  LDL.LU R13, [R1+0x1354] ;  /* 0x00135400010d7983 */ /* 0x002f280000300800 */
[----:B------:R-:W-:Y:S04]  /*360d0*/  STL [R1+0x1214], R22 ;  /* 0x0012141601007387 */ /* 0x000fe80000100800 */
[----:B------:R-:W4:Y:S01]  /*360e0*/  LDL.LU R11, [R1+0x1394] ;  /* 0x00139400010b7983 */ /* 0x000f220000300800 */
[----:B------:R-:W-:-:S02]  /*360f0*/  IMAD.MOV.U32 R6, RZ, RZ, R21 ;  /* 0x000000ffff067224 */ /* 0x000fc400078e0015 */
[----:B------:R-:W-:Y:S01]  /*36100*/  IMAD.MOV.U32 R7, RZ, RZ, R22 ;  /* 0x000000ffff077224 */ /* 0x000fe200078e0016 */
[----:B------:R-:W-:Y:S01]  /*36110*/  IADD3 R15, P2, R15, UR16, RZ ;  /* 0x000000100f0f7c10 */ /* 0x000fe2000ff5e0ff */
[----:B------:R-:W-:Y:S04]  /*36120*/  STL [R1+0x1258], R8 ;  /* 0x0012580801007387 */ /* 0x000fe80000100800 */
[----:B------:R1:W-:Y:S02]  /*36130*/  LDGSTS.E [R4+0x6600], desc[UR14][R6.64], P0 ;  /* 0x0660000006047fae */ /* 0x0003e4000812184e */
[----:B-1----:R-:W-:Y:S01]  /*36140*/  IMAD.MOV.U32 R6, RZ, RZ, R8 ;  /* 0x000000ffff067224 */ /* 0x002fe200078e0008 */
[----:B--2---:R-:W-:-:S04]  /*36150*/  IADD3.X R12, R12, UR9, RZ, P1, !PT ;  /* 0x000000090c0c7c10 */ /* 0x004fc80008ffe4ff */
[----:B------:R-:W-:Y:S01]  /*36160*/  MOV R7, R12 ;  /* 0x0000000c00077202 */ /* 0x000fe20000000f00 */
[----:B------:R1:W-:Y:S01]  /*36170*/  STL [R1+0x1254], R12 ;  /* 0x0012540c01007387 */ /* 0x0003e20000100800 */
[----:B------:R-:W-:-:S03]  /*36180*/  IADD3.X R18, R18, UR9, RZ, P2, !PT ;  /* 0x0000000912127c10 */ /* 0x000fc600097fe4ff */
[----:B------:R2:W-:Y:S04]  /*36190*/  STL [R1+0x1298], R15 ;  /* 0x0012980f01007387 */ /* 0x0005e80000100800 */
[----:B------:R2:W-:Y:S04]  /*361a0*/  LDGSTS.E [R4+0x6a00], desc[UR14][R6.64], P0 ;  /* 0x06a0000006047fae */ /* 0x0005e8000812184e */
[----:B-1----:R-:W4:Y:S04]  /*361b0*/  LDL.LU R12, [R1+0xbe0] ;  /* 0x000be000010c7983 */ /* 0x002f280000300800 */
[----:B------:R1:W-:Y:S04]  /*361c0*/  STL [R1+0x1294], R18 ;  /* 0x0012941201007387 */ /* 0x0003e80000100800 */
[----:B------:R-:W4:Y:S01]  /*361d0*/  LDL.LU R8, [R1+0xc20] ;  /* 0x000c200001087983 */ /* 0x000f220000300800 */
[----:B--2---:R-:W-:-:S03]  /*361e0*/  IMAD.MOV.U32 R6, RZ, RZ, R15 ;  /* 0x000000ffff067224 */ /* 0x004fc600078e000f */
[----:B------:R-:W2:Y:S01]  /*361f0*/  LDL.LU R15, [R1+0xbdc] ;  /* 0x000bdc00010f7983 */ /* 0x000ea20000300800 */
[----:B---3--:R-:W-:Y:S01]  /*36200*/  IADD3 R19, P1, R19, UR16, RZ ;  /* 0x0000001013137c10 */ /* 0x008fe2000ff3e0ff */
[----:B------:R-:W-:Y:S01]  /*36210*/  IMAD.MOV.U32 R7, RZ, RZ, R18 ;  /* 0x000000ffff077224 */ /* 0x000fe200078e0012 */
[----:B------:R-:W-:Y:S01]  /*36220*/  IADD3 R9, P2, R9, UR16, RZ ;  /* 0x0000001009097c10 */ /* 0x000fe2000ff5e0ff */
[----:B-1----:R-:W3:Y:S04]  /*36230*/  LDL.LU R18, [R1+0xc1c] ;  /* 0x000c1c0001127983 */ /* 0x002ee80000300800 */
[----:B------:R1:W-:Y:S04]  /*36240*/  LDGSTS.E [R4+0x6e00], desc[UR14][R6.64], P0 ;  /* 0x06e0000006047fae */ /* 0x0003e8000812184e */
[----:B------:R4:W-:Y:S01]  /*36250*/  STL [R1+0x12d8], R19 ;  /* 0x0012d81301007387 */ /* 0x0009e20000100800 */
[----:B-1----:R-:W-:Y:S01]  /*36260*/  IMAD.MOV.U32 R6, RZ, RZ, R19 ;  /* 0x000000ffff067224 */ /* 0x002fe200078e0013 */
[----:B----4-:R-:W-:-:S04]  /*36270*/  IADD3.X R20, R20, UR9, RZ, P1, !PT ;  /* 0x0000000914147c10 */ /* 0x010fc80008ffe4ff */
[----:B------:R-:W-:Y:S01]  /*36280*/  MOV R7, R20 ;  /* 0x0000001400077202 */ /* 0x000fe20000000f00 */
[----:B------:R-:W-:Y:S01]  /*36290*/  STL [R1+0x12d4], R20 ;  /* 0x0012d41401007387 */ /* 0x000fe20000100800 */
[----:B------:R-:W-:-:S03]  /*362a0*/  IADD3.X R17, R17, UR9, RZ, P2, !PT ;  /* 0x0000000911117c10 */ /* 0x000fc600097fe4ff */
[----:B------:R1:W-:Y:S04]  /*362b0*/  STL [R1+0x1318], R9 ;  /* 0x0013180901007387 */ /* 0x0003e80000100800 */
[----:B------:R4:W-:Y:S04]  /*362c0*/  LDGSTS.E [R4+0x7200], desc[UR14][R6.64], P0 ;  /* 0x0720000006047fae */ /* 0x0009e8000812184e */
[----:B------:R-:W-:Y:S04]  /*362d0*/  STL [R1+0x1314], R17 ;  /* 0x0013141101007387 */ /* 0x000fe80000100800 */
[----:B------:R-:W3:Y:S01]  /*362e0*/  LDL.LU R19, [R1+0xc5c] ;  /* 0x000c5c0001137983 */ /* 0x000ee20000300800 */
[----:B----4-:R-:W-:-:S03]  /*362f0*/  IMAD.MOV.U32 R6, RZ, RZ, R9 ;  /* 0x000000ffff067224 */ /* 0x010fc600078e0009 */
[----:B-1----:R-:W4:Y:S04]  /*36300*/  LDL.LU R9, [R1+0xc60] ;  /* 0x000c600001097983 */ /* 0x002f280000300800 */
[----:B------:R-:W4:Y:S04]  /*36310*/  LDL.LU R22, [R1+0xc9c] ;  /* 0x000c9c0001167983 */ /* 0x000f280000300800 */
[----:B------:R-:W4:Y:S01]  /*36320*/  LDL.LU R21, [R1+0xca0] ;  /* 0x000ca00001157983 */ /* 0x000f220000300800 */
[----:B------:R-:W-:Y:S01]  /*36330*/  IADD3 R5, P1, R5, UR16, RZ ;  /* 0x0000001005057c10 */ /* 0x000fe2000ff3e0ff */
[----:B------:R-:W-:Y:S01]  /*36340*/  IMAD.MOV.U32 R7, RZ, RZ, R17 ;  /* 0x000000ffff077224 */ /* 0x000fe200078e0011 */
[----:B------:R-:W-:-:S03]  /*36350*/  IADD3 R10, P2, R10, UR16, RZ ;  /* 0x000000100a0a7c10 */ /* 0x000fc6000ff5e0ff */
[----:B------:R1:W-:Y:S04]  /*36360*/  STL [R1+0x1358], R5 ;  /* 0x0013580501007387 */ /* 0x0003e80000100800 */
[----:B------:R1:W-:Y:S02]  /*36370*/  LDGSTS.E [R4+0x7600], desc[UR14][R6.64], P0 ;  /* 0x0760000006047fae */ /* 0x0003e4000812184e */
[----:B-1----:R-:W-:Y:S01]  /*36380*/  IMAD.MOV.U32 R6, RZ, RZ, R5 ;  /* 0x000000ffff067224 */ /* 0x002fe200078e0005 */
[----:B------:R-:W-:-:S05]  /*36390*/  IADD3.X R13, R13, UR9, RZ, P1, !PT ;  /* 0x000000090d0d7c10 */ /* 0x000fca0008ffe4ff */
[----:B------:R1:W-:Y:S01]  /*363a0*/  STL [R1+0x1354], R13 ;  /* 0x0013540d01007387 */ /* 0x0003e20000100800 */
[----:B------:R-:W-:-:S03]  /*363b0*/  IADD3.X R11, R11, UR9, RZ, P2, !PT ;  /* 0x000000090b0b7c10 */ /* 0x000fc600097fe4ff */
[----:B------:R1:W-:Y:S01]  /*363c0*/  STL [R1+0x1398], R10 ;  /* 0x0013980a01007387 */ /* 0x0003e20000100800 */
        /* <DEDUP_REMOVED lines=8> */
[----:B------:R-:W-:Y:S01]  /*36450*/  IMAD.MOV.U32 R7, RZ, RZ, R11 ;  /* 0x000000ffff077224 */ /* 0x000fe200078e000b */
[----:B------:R-:W4:Y:S04]  /*36460*/  LDL.LU R10, [R1+0xd60] ;  /* 0x000d6000010a7983 */ /* 0x000f280000300800 */
[----:B------:R-:W4:Y:S01]  /*36470*/  LDL.LU R11, [R1+0xda0] ;  /* 0x000da000010b7983 */ /* 0x000f220000300800 */
[----:B------:R-:W-:-:S03]  /*36480*/  IADD3 R12, P1, R12, UR16, RZ ;  /* 0x000000100c0c7c10 */ /* 0x000fc6000ff3e0ff */
[----:B------:R1:W-:Y:S01]  /*36490*/  LDGSTS.E [R4+0x7e00], desc[UR14][R6.64], P0 ;  /* 0x07e0000006047fae */ /* 0x0003e2000812184e */
[----:B------:R-:W-:-:S03]  /*364a0*/  IADD3 R8, P2, R8, UR16, RZ ;  /* 0x0000001008087c10 */ /* 0x000fc6000ff5e0ff */
[----:B------:R1:W-:Y:S01]  /*364b0*/  STL [R1+0xbe0], R12 ;  /* 0x000be00c01007387 */ /* 0x0003e20000100800 */
[----:B--2---:R-:W-:-:S03]  /*364c0*/  IADD3.X R15, R15, UR9, RZ, P1, !PT ;  /* 0x000000090f0f7c10 */ /* 0x004fc60008ffe4ff */
[----:B------:R-:W-:Y:S01]  /*364d0*/  STL [R1+0xc20], R8 ;  /* 0x000c200801007387 */ /* 0x000fe20000100800 */
[----:B-1----:R-:W-:-:S03]  /*364e0*/  MOV R6, R12 ;  /* 0x0000000c00067202 */ /* 0x002fc60000000f00 */
[----:B------:R1:W-:Y:S04]  /*364f0*/  STL [R1+0xbdc], R15 ;  /* 0x000bdc0f01007387 */ /* 0x0003e80000100800 */
[----:B------:R-:W2:Y:S01]  /*36500*/  LDL.LU R12, [R1+0xd5c] ;  /* 0x000d5c00010c7983 */ /* 0x000ea20000300800 */
[----:B------:R-:W-:Y:S01]  /*36510*/  LOP3.LUT R4, R14, 0x50, RZ, 0x3c, !PT ;  /* 0x000000500e047812 */ /* 0x000fe200078e3cff */
[----:B------:R-:W-:Y:S02]  /*36520*/  IMAD.MOV.U32 R7, RZ, RZ, R15 ;  /* 0x000000ffff077224 */ /* 0x000fe400078e000f */
[----:B-1----:R-:W2:Y:S02]  /*36530*/  LDL.LU R15, [R1+0xd9c] ;  /* 0x000d9c00010f7983 */ /* 0x002ea40000300800 */
[----:B------:R-:W-:Y:S01]  /*36540*/  VIADD R4, R4, UR12 ;  /* 0x0000000c04047c36 */ /* 0x000fe20008000000 */
[----:B---3--:R-:W-:-:S04]  /*36550*/  IADD3.X R18, R18, UR9, RZ, P2, !PT ;  /* 0x0000000912127c10 */ /* 0x008fc800097fe4ff */
[----:B------:R1:W-:Y:S04]  /*36560*/  LDGSTS.E [R4+0x280], desc[UR14][R6.64], P0 ;  /* 0x0028000006047fae */ /* 0x0003e8000812184e */
[----:B------:R3:W-:Y:S01]  /*36570*/  STL [R1+0xc1c], R18 ;  /* 0x000c1c1201007387 */ /* 0x0007e20000100800 */
[----:B-1----:R-:W-:Y:S02]  /*36580*/  IMAD.MOV.U32 R6, RZ, RZ, R8 ;  /* 0x000000ffff067224 */ /* 0x002fe400078e0008 */
[----:B------:R-:W-:Y:S02]  /*36590*/  IMAD.MOV.U32 R7, RZ, RZ, R18 ;  /* 0x000000ffff077224 */ /* 0x000fe400078e0012 */
[----:B---3--:R-:W3:Y:S04]  /*365a0*/  LDL.LU R18, [R1+0xde0] ;  /* 0x000de00001127983 */ /* 0x008ee80000300800 */
[----:B------:R-:W3:Y:S04]  /*365b0*/  LDL.LU R8, [R1+0xe20] ;  /* 0x000e200001087983 */ /* 0x000ee80000300800 */
[----:B------:R1:W-:Y:S01]  /*365c0*/  LDGSTS.E [R4+0x680], desc[UR14][R6.64], P0 ;  /* 0x0068000006047fae */ /* 0x0003e2000812184e */
[----:B----4-:R-:W-:-:S04]  /*365d0*/  IADD3 R9, P1, R9, UR16, RZ ;  /* 0x0000001009097c10 */ /* 0x010fc8000ff3e0ff */
[----:B------:R-:W-:Y:S01]  /*365e0*/  IADD3.X R19, R19, UR9, RZ, P1, !PT ;  /* 0x0000000913137c10 */ /* 0x000fe20008ffe4ff */
[----:B------:R-:W-:Y:S01]  /*365f0*/  STL [R1+0xc60], R9 ;  /* 0x000c600901007387 */ /* 0x000fe20000100800 */
[----:B------:R-:W-:-:S03]  /*36600*/  IADD3 R21, P2, R21, UR16, RZ ;  /* 0x0000001015157c10 */ /* 0x000fc6000ff5e0ff */
[----:B------:R4:W-:Y:S01]  /*36610*/  STL [R1+0xc5c], R19 ;  /* 0x000c5c1301007387 */ /* 0x0009e20000100800 */
[----:B-1----:R-:W-:Y:S01]  /*36620*/  IMAD.MOV.U32 R7, RZ, RZ, R19 ;  /* 0x000000ffff077224 */ /* 0x002fe200078e0013 */
[----:B------:R-:W-:Y:S02]  /*36630*/  IADD3.X R22, R22, UR9, RZ, P2, !PT ;  /* 0x0000000916167c10 */ /* 0x000fe400097fe4ff */
[----:B------:R-:W-:Y:S01]  /*36640*/  STL [R1+0xca0], R21 ;  /* 0x000ca01501007387 */ /* 0x000fe20000100800 */
[----:B------:R-:W-:-:S03]  /*36650*/  MOV R6, R9 ;  /* 0x0000000900067202 */ /* 0x000fc60000000f00 */
[----:B----4-:R-:W4:Y:S04]  /*36660*/  LDL.LU R19, [R1+0xddc] ;  /* 0x000ddc0001137983 */ /* 0x010f280000300800 */
[----:B------:R-:W-:Y:S04]  /*36670*/  STL [R1+0xc9c], R22 ;  /* 0x000c9c1601007387 */ /* 0x000fe80000100800 */
[----:B------:R-:W4:Y:S04]  /*36680*/  LDL.LU R9, [R1+0xe1c] ;  /* 0x000e1c0001097983 */ /* 0x000f280000300800 */
[----:B------:R1:W-:Y:S02]  /*36690*/  LDGSTS.E [R4+0xa80], desc[UR14][R6.64], P0 ;  /* 0x00a8000006047fae */ /* 0x0003e4000812184e */
[----:B-1----:R-:W-:-:S02]  /*366a0*/  IMAD.MOV.U32 R6, RZ, RZ, R21 ;  /* 0x000000ffff067224 */ /* 0x002fc400078e0015 */
[----:B------:R-:W-:-:S05]  /*366b0*/  IMAD.MOV.U32 R7, RZ, RZ, R22 ;  /* 0x000000ffff077224 */ /* 0x000fca00078e0016 */
[----:B------:R1:W-:Y:S01]  /*366c0*/  LDGSTS.E [R4+0xe80], desc[UR14][R6.64], P0 ;  /* 0x00e8000006047fae */ /* 0x0003e2000812184e */
[----:B------:R-:W-:-:S04]  /*366d0*/  IADD3 R5, P1, R5, UR16, RZ ;  /* 0x0000001005057c10 */ /* 0x000fc8000ff3e0ff */
        /* <DEDUP_REMOVED lines=9> */
[----:B-1----:R-:W4:Y:S04]  /*36770*/  LDL.LU R17, [R1+0xe60] ;  /* 0x000e600001117983 */ /* 0x002f280000300800 */
[----:B------:R1:W-:Y:S01]  /*36780*/  STL [R1+0xd1c], R20 ;  /* 0x000d1c1401007387 */ /* 0x0003e20000100800 */
[----:B------:R-:W-:-:S03]  /*36790*/  IADD3 R10, P1, R10, UR16, RZ ;  /* 0x000000100a0a7c10 */ /* 0x000fc6000ff3e0ff */
[----:B------:R-:W4:Y:S01]  /*367a0*/  LDL.LU R5, [R1+0xea0] ;  /* 0x000ea00001057983 */ /* 0x000f220000300800 */
[----:B------:R-:W-:Y:S02]  /*367b0*/  IMAD.MOV.U32 R7, RZ, RZ, R20 ;  /* 0x000000ffff077224 */ /* 0x000fe400078e0014 */
[----:B------:R-:W-:Y:S01]  /*367c0*/  IMAD.MOV.U32 R6, RZ, RZ, R13 ;  /* 0x000000ffff067224 */ /* 0x000fe200078e000d */
[----:B-1----:R-:W4:Y:S01]  /*367d0*/  LDL.LU R20, [R1+0xe5c] ;  /* 0x000e5c0001147983 */ /* 0x002f220000300800 */
[----:B------:R-:W-:-:S03]  /*367e0*/  IADD3 R11, P2, R11, UR16, RZ ;  /* 0x000000100b0b7c10 */ /* 0x000fc6000ff5e0ff */
[----:B------:R-:W4:Y:S04]  /*367f0*/  LDL.LU R13, [R1+0xe9c] ;  /* 0x000e9c00010d7983 */ /* 0x000f280000300800 */
[----:B------:R1:W-:Y:S04]  /*36800*/  LDGSTS.E [R4+0x1680], desc[UR14][R6.64], P0 ;  /* 0x0168000006047fae */ /* 0x0003e8000812184e */
[----:B------:R-:W-:Y:S01]  /*36810*/  STL [R1+0xd60], R10 ;  /* 0x000d600a01007387 */ /* 0x000fe20000100800 */
[----:B--2---:R-:W-:Y:S02]  /*36820*/  IADD3.X R12, R12, UR9, RZ, P1, !PT ;  /* 0x000000090c0c7c10 */ /* 0x004fe40008ffe4ff */
[----:B-1----:R-:W-:-:S03]  /*36830*/  MOV R6, R10 ;  /* 0x0000000a00067202 */ /* 0x002fc60000000f00 */
[----:B------:R-:W-:Y:S01]  /*36840*/  IMAD.MOV.U32 R7, RZ, RZ, R12 ;  /* 0x000000ffff077224 */ /* 0x000fe200078e000c */
[----:B------:R-:W-:Y:S01]  /*36850*/  IADD3.X R15, R15, UR9, RZ, P2, !PT ;  /* 0x000000090f0f7c10 */ /* 0x000fe200097fe4ff */
[----:B------:R1:W-:Y:S04]  /*36860*/  STL [R1+0xd5c], R12 ;  /* 0x000d5c0c01007387 */ /* 0x0003e80000100800 */
[----:B------:R-:W-:Y:S04]  /*36870*/  STL [R1+0xda0], R11 ;  /* 0x000da00b01007387 */ /* 0x000fe80000100800 */
[----:B------:R2:W-:Y:S04]  /*36880*/  LDGSTS.E [R4+0x1a80], desc[UR14][R6.64], P0 ;  /* 0x01a8000006047fae */ /* 0x0005e8000812184e */
[----:B-1----:R-:W4:Y:S04]  /*36890*/  LDL.LU R12, [R1+0xee0] ;  /* 0x000ee000010c7983 */ /* 0x002f280000300800 */
[----:B------:R1:W-:Y:S04]  /*368a0*/  STL [R1+0xd9c], R15 ;  /* 0x000d9c0f01007387 */ /* 0x0003e80000100800 */
[----:B------:R-:W4:Y:S01]  /*368b0*/  LDL.LU R10, [R1+0xf20] ;  /* 0x000f2000010a7983 */ /* 0x000f220000300800 */
[----:B--2---:R-:W-:-:S03]  /*368c0*/  IMAD.MOV.U32 R7, RZ, RZ, R15 ;  /* 0x000000ffff077224 */ /* 0x004fc600078e000f */
[----:B-1----:R-:W2:Y:S01]  /*368d0*/  LDL.LU R15, [R1+0xedc] ;  /* 0x000edc00010f7983 */ /* 0x002ea20000300800 */
[----:B------:R-:W-:Y:S01]  /*368e0*/  IMAD.MOV.U32 R6, RZ, RZ, R11 ;  /* 0x000000ffff067224 */ /* 0x000fe200078e000b */
[----:B---3--:R-:W-:Y:S02]  /*368f0*/  IADD3 R18, P1, R18, UR16, RZ ;  /* 0x0000001012127c10 */ /* 0x008fe4000ff3e0ff */
[----:B------:R-:W3:Y:S01]  /*36900*/  LDL.LU R11, [R1+0xf1c] ;  /* 0x000f1c00010b7983 */ /* 0x000ee20000300800 */
[----:B------:R-:W-:-:S03]  /*36910*/  IADD3 R8, P2, R8, UR16, RZ ;  /* 0x0000001008087c10 */ /* 0x000fc6000ff5e0ff */
[----:B------:R1:W-:Y:S04]  /*36920*/  STL [R1+0xde0], R18 ;  /* 0x000de01201007387 */ /* 0x0003e80000100800 */
[----:B------:R1:W-:Y:S02]  /*36930*/  LDGSTS.E [R4+0x1e80], desc[UR14][R6.64], P0 ;  /* 0x01e8000006047fae */ /* 0x0003e4000812184e */
[----:B-1----:R-:W-:Y:S02]  /*36940*/  MOV R6, R18 ;  /* 0x0000001200067202 */ /* 0x002fe40000000f00 */
[----:B----4-:R-:W-:-:S05]  /*36950*/  IADD3.X R19, R19, UR9, RZ, P1, !PT ;  /* 0x0000000913137c10 */ /* 0x010fca0008ffe4ff */
[----:B------:R1:W-:Y:S01]  /*36960*/  STL [R1+0xddc], R19 ;  /* 0x000ddc1301007387 */ /* 0x0003e20000100800 */
[----:B------:R-:W-:-:S03]  /*36970*/  IADD3.X R9, R9, UR9, RZ, P2, !PT ;  /* 0x0000000909097c10 */ /* 0x000fc600097fe4ff */
[----:B------:R4:W-:Y:S01]  /*36980*/  STL [R1+0xe20], R8 ;  /* 0x000e200801007387 */ /* 0x0009e20000100800 */
[----:B------:R-:W-:-:S03]  /*36990*/  IMAD.MOV.U32 R7, RZ, RZ, R19 ;  /* 0x000000ffff077224 */ /* 0x000fc600078e0013 */
[----:B------:R-:W3:Y:S04]  /*369a0*/  LDL.LU R18, [R1+0xf60] ;  /* 0x000f600001127983 */ /* 0x000ee80000300800 */
[----:B------:R4:W-:Y:S04]  /*369b0*/  STL [R1+0xe1c], R9 ;  /* 0x000e1c0901007387 */ /* 0x0009e80000100800 */
[----:B------:R-:W3:Y:S04]  /*369c0*/  LDL.LU R21, [R1+0xfa0] ;  /* 0x000fa00001157983 */ /* 0x000ee80000300800 */
[----:B-1----:R-:W3:Y:S04]  /*369d0*/  LDL.LU R19, [R1+0xf5c] ;  /* 0x000f5c0001137983 */ /* 0x002ee80000300800 */
[----:B------:R-:W3:Y:S04]  /*369e0*/  LDL.LU R22, [R1+0xf9c] ;  /* 0x000f9c0001167983 */ /* 0x000ee80000300800 */
[----:B------:R1:W-:Y:S02]  /*369f0*/  LDGSTS.E [R4+0x2280], desc[UR14][R6.64], P0 ;  /* 0x0228000006047fae */ /* 0x0003e4000812184e */
[----:B-1----:R-:W-:-:S02]  /*36a00*/  IMAD.MOV.U32 R6, RZ, RZ, R8 ;  /* 0x000000ffff067224 */ /* 0x002fc400078e0008 */
[----:B------:R-:W-:Y:S01]  /*36a10*/  IMAD.MOV.U32 R7, RZ, RZ, R9 ;  /* 0x000000ffff077224 */ /* 0x000fe200078e0009 */
[----:B----4-:R-:W4:Y:S04]  /*36a20*/  LDL.LU R8, [R1+0xfe0] ;  /* 0x000fe00001087983 */ /* 0x010f280000300800 */
[----:B------:R-:W4:Y:S04]  /*36a30*/  LDL.LU R9, [R1+0x1020] ;  /* 0x0010200001097983 */ /* 0x000f280000300800 */
[----:B------:R1:W-:Y:S01]  /*36a40*/  LDGSTS.E [R4+0x2680], desc[UR14][R6.64], P0 ;  /* 0x0268000006047fae */ /* 0x0003e2000812184e */
[----:B------:R-:W-:-:S05]  /*36a50*/  IADD3 R17, P1, R17, UR16, RZ ;  /* 0x0000001011117c10 */ /* 0x000fca000ff3e0ff */
[----:B------:R1:W-:Y:S01]  /*36a60*/  STL [R1+0xe60], R17 ;  /* 0x000e601101007387 */ /* 0x0003e20000100800 */
[----:B------:R-:W-:Y:S02]  /*36a70*/  IADD3 R5, P2, R5, UR16, RZ ;  /* 0x0000001005057c10 */ /* 0x000fe4000ff5e0ff */
[----:B------:R-:W-:Y:S02]  /*36a80*/  IADD3.X R20, R20, UR9, RZ, P1, !PT ;  /* 0x0000000914147c10 */ /* 0x000fe40008ffe4ff */
[----:B-1----:R-:W-:Y:S02]  /*36a90*/  MOV R6, R17 ;  /* 0x0000001100067202 */ /* 0x002fe40000000f00 */
[----:B------:R-:W-:Y:S01]  /*36aa0*/  IADD3.X R13, R13, UR9, RZ, P2, !PT ;  /* 0x000000090d0d7c10 */ /* 0x000fe200097fe4ff */
[----:B------:R1:W-:Y:S04]  /*36ab0*/  STL [R1+0xe5c], R20 ;  /* 0x000e5c1401007387 */ /* 0x0003e80000100800 */
[----:B------:R1:W-:Y:S01]  /*36ac0*/  STL [R1+0xea0], R5 ;  /* 0x000ea00501007387 */ /* 0x0003e20000100800 */
[----:B------:R-:W-:-:S03]  /*36ad0*/  IMAD.MOV.U32 R7, RZ, RZ, R20 ;  /* 0x000000ffff077224 */ /* 0x000fc600078e0014 */
[----:B------:R-:W4:Y:S04]  /*36ae0*/  LDL.LU R17, [R1+0xfdc] ;  /* 0x000fdc0001117983 */ /* 0x000f280000300800 */
[----:B------:R2:W-:Y:S04]  /*36af0*/  STL [R1+0xe9c], R13 ;  /* 0x000e9c0d01007387 */ /* 0x0005e80000100800 */
[----:B-1----:R-:W4:Y:S04]  /*36b00*/  LDL.LU R20, [R1+0x101c] ;  /* 0x00101c0001147983 */ /* 0x002f280000300800 */
[----:B------:R1:W-:Y:S01]  /*36b10*/  LDGSTS.E [R4+0x2a80], desc[UR14][R6.64], P0 ;  /* 0x02a8000006047fae */ /* 0x0003e2000812184e */
[----:B------:R-:W-:Y:S01]  /*36b20*/  IADD3 R12, P1, R12, UR16, RZ ;  /* 0x000000100c0c7c10 */ /* 0x000fe2000ff3e0ff */
[----:B-1----:R-:W-:-:S02]  /*36b30*/  IMAD.MOV.U32 R6, RZ, RZ, R5 ;  /* 0x000000ffff067224 */ /* 0x002fc400078e0005 */
[----:B------:R-:W-:Y:S01]  /*36b40*/  IMAD.MOV.U32 R7, RZ, RZ, R13 ;  /* 0x000000ffff077224 */ /* 0x000fe200078e000d */
[----:B------:R-:W4:Y:S01]  /*36b50*/  LDL.LU R5, [R1+0x1060] ;  /* 0x0010600001057983 */ /* 0x000f220000300800 */
[----:B------:R-:W-:-:S03]  /*36b60*/  IADD3 R10, P2, R10, UR16, RZ ;  /* 0x000000100a0a7c10 */ /* 0x000fc6000ff5e0ff */
[----:B--2---:R-:W2:Y:S01]  /*36b70*/  LDL.LU R13, [R1+0x10a0] ;  /* 0x0010a000010d7983 */ /* 0x004ea20000300800 */
[----:B------:R-:W-:-:S03]  /*36b80*/  IADD3.X R15, R15, UR9, RZ, P1, !PT ;  /* 0x000000090f0f7c10 */ /* 0x000fc60008ffe4ff */
[----:B------:R1:W-:Y:S01]  /*36b90*/  STL [R1+0xee0], R12 ;  /* 0x000ee00c01007387 */ /* 0x0003e20000100800 */
[----:B---3--:R-:W-:-:S03]  /*36ba0*/  IADD3.X R11, R11, UR9, RZ, P2, !PT ;  /* 0x000000090b0b7c10 */ /* 0x008fc600097fe4ff */
[----:B------:R3:W-:Y:S04]  /*36bb0*/  LDGSTS.E [R4+0x2e80], desc[UR14][R6.64], P0 ;  /* 0x02e8000006047fae */ /* 0x0007e8000812184e */
[----:B------:R1:W-:Y:S04]  /*36bc0*/  STL [R1+0xedc], R15 ;  /* 0x000edc0f01007387 */ /* 0x0003e80000100800 */
[----:B------:R-:W-:Y:S01]  /*36bd0*/  STL [R1+0xf20], R10 ;  /* 0x000f200a01007387 */ /* 0x000fe20000100800 */
[----:B---3--:R-:W-:-:S03]  /*36be0*/  MOV R6, R12 ;  /* 0x0000000c00067202 */ /* 0x008fc60000000f00 */
[----:B-1----:R-:W3:Y:S01]  /*36bf0*/  LDL.LU R12, [R1+0x105c] ;  /* 0x00105c00010c7983 */ /* 0x002ee20000300800 */
[----:B------:R-:W-:-:S03]  /*36c00*/  IMAD.MOV.U32 R7, RZ, RZ, R15 ;  /* 0x000000ffff077224 */ /* 0x000fc600078e000f */
        /* <DEDUP_REMOVED lines=18> */
[----:B------:R-:W-:Y:S04]  /*36d30*/  STL [R1+0xf9c], R22 ;  /* 0x000f9c1601007387 */ /* 0x000fe80000100800 */
[----:B------:R-:W3:Y:S01]  /*36d40*/  LDL.LU R18, [R1+0x111c] ;  /* 0x00111c0001127983 */ /* 0x000ee20000300800 */
[----:B----4-:R-:W-:-:S03]  /*36d50*/  IADD3 R8, P1, R8, UR16, RZ ;  /* 0x0000001008087c10 */ /* 0x010fc6000ff3e0ff */
[----:B------:R1:W-:Y:S01]  /*36d60*/  LDGSTS.E [R4+0x3a80], desc[UR14][R6.64], P0 ;  /* 0x03a8000006047fae */ /* 0x0003e2000812184e */
[----:B------:R-:W-:-:S03]  /*36d70*/  IADD3 R9, P2, R9, UR16, RZ ;  /* 0x0000001009097c10 */ /* 0x000fc6000ff5e0ff */
[----:B------:R-:W-:Y:S01]  /*36d80*/  STL [R1+0xfe0], R8 ;  /* 0x000fe00801007387 */ /* 0x000fe20000100800 */
[----:B-1----:R-:W-:Y:S02]  /*36d90*/  IMAD.MOV.U32 R6, RZ, RZ, R21 ;  /* 0x000000ffff067224 */ /* 0x002fe400078e0015 */
[----:B------:R-:W-:-:S05]  /*36da0*/  IMAD.MOV.U32 R7, RZ, RZ, R22 ;  /* 0x000000ffff077224 */ /* 0x000fca00078e0016 */
[----:B------:R1:W-:Y:S02]  /*36db0*/  LDGSTS.E [R4+0x3e80], desc[UR14][R6.64], P0 ;  /* 0x03e8000006047fae */ /* 0x0003e4000812184e */
[----:B-1----:R-:W-:Y:S02]  /*36dc0*/  MOV R6, R8 ;  /* 0x0000000800067202 */ /* 0x002fe40000000f00 */
[----:B------:R-:W-:-:S05]  /*36dd0*/  IADD3.X R17, R17, UR9, RZ, P1, !PT ;  /* 0x0000000911117c10 */ /* 0x000fca0008ffe4ff */
        /* <DEDUP_REMOVED lines=11> */
[----:B------:R-:W-:Y:S01]  /*36e90*/  IMAD.MOV.U32 R6, RZ, RZ, R9 ;  /* 0x000000ffff067224 */ /* 0x000fe200078e0009 */
[----:B--2---:R-:W-:Y:S02]  /*36ea0*/  IADD3 R13, P2, R13, UR16, RZ ;  /* 0x000000100d0d7c10 */ /* 0x004fe4000ff5e0ff */
[----:B------:R-:W2:Y:S04]  /*36eb0*/  LDL.LU R9, [R1+0x119c] ;  /* 0x00119c0001097983 */ /* 0x000ea80000300800 */
[----:B------:R1:W-:Y:S04]  /*36ec0*/  LDGSTS.E [R4+0x4680], desc[UR14][R6.64], P0 ;  /* 0x0468000006047fae */ /* 0x0003e8000812184e */
[----:B------:R-:W-:Y:S01]  /*36ed0*/  STL [R1+0x1060], R5 ;  /* 0x0010600501007387 */ /* 0x000fe20000100800 */
[----:B-1----:R-:W-:-:S02]  /*36ee0*/  MOV R6, R5 ;  /* 0x0000000500067202 */ /* 0x002fc40000000f00 */
        /* <DEDUP_REMOVED lines=9> */
[----:B---3--:R-:W-:-:S03]  /*36f80*/  IMAD.MOV.U32 R7, RZ, RZ, R15 ;  /* 0x000000ffff077224 */ /* 0x008fc600078e000f */
[----:B-1----:R-:W3:Y:S01]  /*36f90*/  LDL.LU R15, [R1+0x11dc] ;  /* 0x0011dc00010f7983 */ /* 0x002ee20000300800 */
[----:B------:R-:W-:Y:S01]  /*36fa0*/  IMAD.MOV.U32 R6, RZ, RZ, R13 ;  /* 0x000000ffff067224 */ /* 0x000fe200078e000d */
[----:B------:R-:W-:Y:S02]  /*36fb0*/  IADD3 R11, P1, R11, UR16, RZ ;  /* 0x000000100b0b7c10 */ /* 0x000fe4000ff3e0ff */
[----:B------:R-:W3:Y:S01]  /*36fc0*/  LDL.LU R13, [R1+0x121c] ;  /* 0x00121c00010d7983 */ /* 0x000ee20000300800 */
[----:B------:R-:W-:-:S03]  /*36fd0*/  IADD3 R10, P2, R10, UR16, RZ ;  /* 0x000000100a0a7c10 */ /* 0x000fc6000ff5e0ff */
[----:B------:R1:W-:Y:S04]  /*36fe0*/  STL [R1+0x10e0], R11 ;  /* 0x0010e00b01007387 */ /* 0x0003e80000100800 */
[----:B------:R1:W-:Y:S02]  /*36ff0*/  LDGSTS.E [R4+0x4e80], desc[UR14][R6.64], P0 ;  /* 0x04e8000006047fae */ /* 0x0003e4000812184e */
[----:B-1----:R-:W-:Y:S02]  /*37000*/  MOV R6, R11 ;  /* 0x0000000b00067202 */ /* 0x002fe40000000f00 */
[----:B------:R-:W-:-:S05]  /*37010*/  IADD3.X R19, R19, UR9, RZ, P1, !PT ;  /* 0x0000000913137c10 */ /* 0x000fca0008ffe4ff */
[----:B------:R1:W-:Y:S01]  /*37020*/  STL [R1+0x10dc], R19 ;  /* 0x0010dc1301007387 */ /* 0x0003e20000100800 */
[----:B------:R-:W-:-:S03]  /*37030*/  IADD3.X R18, R18, UR9, RZ, P2, !PT ;  /* 0x0000000912127c10 */ /* 0x000fc600097fe4ff */
[----:B------:R-:W-:Y:S01]  /*37040*/  STL [R1+0x1120], R10 ;  /* 0x0011200a01007387 */ /* 0x000fe20000100800 */
        /* <DEDUP_REMOVED lines=15> */
[----:B----4-:R-:W-:Y:S02]  /*37140*/  IADD3.X R20, R20, UR9, RZ, P1, !PT ;  /* 0x0000000914147c10 */ /* 0x010fe40008ffe4ff */
[----:B--2---:R-:W-:-:S03]  /*37150*/  IADD3.X R9, R9, UR9, RZ, P2, !PT ;  /* 0x0000000909097c10 */ /* 0x004fc600097fe4ff */
[----:B------:R2:W-:Y:S01]  /*37160*/  STL [R1+0x115c], R20 ;  /* 0x00115c1401007387 */ /* 0x0005e20000100800 */
[----:B-1----:R-:W-:-:S03]  /*37170*/  IMAD.MOV.U32 R7, RZ, RZ, R20 ;  /* 0x000000ffff077224 */ /* 0x002fc600078e0014 */
[----:B------:R-:W-:Y:S01]  /*37180*/  STL [R1+0x11a0], R8 ;  /* 0x0011a00801007387 */ /* 0x000fe20000100800 */
[----:B------:R-:W-:-:S03]  /*37190*/  MOV R6, R17 ;  /* 0x0000001100067202 */ /* 0x000fc60000000f00 */
[----:B--2---:R-:W2:Y:S04]  /*371a0*/  LDL.LU R20, [R1+0x12dc] ;  /* 0x0012dc0001147983 */ /* 0x004ea80000300800 */
[----:B------:R1:W-:Y:S04]  /*371b0*/  STL [R1+0x119c], R9 ;  /* 0x00119c0901007387 */ /* 0x0003e80000100800 */
[----:B------:R-:W4:Y:S04]  /*371c0*/  LDL.LU R17, [R1+0x131c] ;  /* 0x00131c0001117983 */ /* 0x000f280000300800 */
[----:B------:R1:W-:Y:S02]  /*371d0*/  LDGSTS.E [R4+0x5a80], desc[UR14][R6.64], P0 ;  /* 0x05a8000006047fae */ /* 0x0003e4000812184e */
[----:B-1----:R-:W-:Y:S01]  /*371e0*/  IMAD.MOV.U32 R6, RZ, RZ, R8 ;  /* 0x000000ffff067224 */ /* 0x002fe200078e0008 */
[----:B------:R-:W-:Y:S01]  /*371f0*/  IADD3 R12, P1, R12, UR16, RZ ;  /* 0x000000100c0c7c10 */ /* 0x000fe2000ff3e0ff */
[----:B------:R-:W-:-:S02]  /*37200*/  IMAD.MOV.U32 R7, RZ, RZ, R9 ;  /* 0x000000ffff077224 */ /* 0x000fc400078e0009 */
[----:B------:R-:W4:Y:S04]  /*37210*/  LDL.LU R9, [R1+0x1360] ;  /* 0x0013600001097983 */ /* 0x000f280000300800 */
[----:B------:R-:W4:Y:S01]  /*37220*/  LDL.LU R8, [R1+0x13a0] ;  /* 0x0013a00001087983 */ /* 0x000f220000300800 */
[----:B------:R-:W-:Y:S02]  /*37230*/  IADD3 R5, P2, R5, UR16, RZ ;  /* 0x0000001005057c10 */ /* 0x000fe4000ff5e0ff */
[----:B---3--:R-:W-:Y:S01]  /*37240*/  IADD3.X R15, R15, UR9, RZ, P1, !PT ;  /* 0x000000090f0f7c10 */ /* 0x008fe20008ffe4ff */
[----:B------:R-:W-:Y:S01]  /*37250*/  STL [R1+0x11e0], R12 ;  /* 0x0011e00c01007387 */ /* 0x000fe20000100800 */
[----:B------:R-:W-:-:S03]  /*37260*/  IADD3.X R13, R13, UR9, RZ, P2, !PT ;  /* 0x000000090d0d7c10 */ /* 0x000fc600097fe4ff */
[----:B------:R1:W-:Y:S04]  /*37270*/  LDGSTS.E [R4+0x5e80], desc[UR14][R6.64], P0 ;  /* 0x05e8000006047fae */ /* 0x0003e8000812184e */
[----:B------:R3:W-:Y:S04]  /*37280*/  STL [R1+0x11dc], R15 ;  /* 0x0011dc0f01007387 */ /* 0x0007e80000100800 */
[----:B------:R-:W-:Y:S01]  /*37290*/  STL [R1+0x1220], R5 ;  /* 0x0012200501007387 */ /* 0x000fe20000100800 */
[----:B-1----:R-:W-:-:S03]  /*372a0*/  IMAD.MOV.U32 R7, RZ, RZ, R15 ;  /* 0x000000ffff077224 */ /* 0x002fc600078e000f */
[----:B---3--:R-:W3:Y:S01]  /*372b0*/  LDL.LU R15, [R1+0x135c] ;  /* 0x00135c00010f7983 */ /* 0x008ee20000300800 */
        /* <DEDUP_REMOVED lines=21> */
[----:B------:R-:W-:-:S03]  /*37410*/  IADD3 R18, P1, R18, UR16, RZ ;  /* 0x0000001012127c10 */ /* 0x000fc6000ff3e0ff */
[----:B------:R1:W-:Y:S01]  /*37420*/  LDGSTS.E [R4+0x6a80], desc[UR14][R6.64], P0 ;  /* 0x06a8000006047fae */ /* 0x0003e2000812184e */
[----:B------:R-:W-:-:S03]  /*37430*/  IADD3 R10, P2, R10, UR16, RZ ;  /* 0x000000100a0a7c10 */ /* 0x000fc6000ff5e0ff */
[----:B------:R4:W-:Y:S01]  /*37440*/  STL [R1+0x12e0], R18 ;  /* 0x0012e01201007387 */ /* 0x0009e20000100800 */
[----:B-1----:R-:W-:Y:S02]  /*37450*/  IMAD.MOV.U32 R6, RZ, RZ, R21 ;  /* 0x000000ffff067224 */ /* 0x002fe400078e0015 */
[----:B------:R-:W-:-:S05]  /*37460*/  IMAD.MOV.U32 R7, RZ, RZ, R22 ;  /* 0x000000ffff077224 */ /* 0x000fca00078e0016 */
[----:B------:R1:W-:Y:S02]  /*37470*/  LDGSTS.E [R4+0x6e80], desc[UR14][R6.64], P0 ;  /* 0x06e8000006047fae */ /* 0x0003e4000812184e */
[----:B-1----:R-:W-:Y:S02]  /*37480*/  MOV R6, R18 ;  /* 0x0000001200067202 */ /* 0x002fe40000000f00 */
[----:B--2---:R-:W-:-:S05]  /*37490*/  IADD3.X R20, R20, UR9, RZ, P1, !PT ;  /* 0x0000000914147c10 */ /* 0x004fca0008ffe4ff */
[----:B------:R-:W-:Y:S01]  /*374a0*/  IMAD.MOV.U32 R7, RZ, RZ, R20 ;  /* 0x000000ffff077224 */ /* 0x000fe200078e0014 */
[----:B----4-:R-:W-:Y:S01]  /*374b0*/  IADD3.X R17, R17, UR9, RZ, P2, !PT ;  /* 0x0000000911117c10 */ /* 0x010fe200097fe4ff */
[----:B------:R-:W-:Y:S04]  /*374c0*/  STL [R1+0x12dc], R20 ;  /* 0x0012dc1401007387 */ /* 0x000fe80000100800 */
[----:B------:R1:W-:Y:S04]  /*374d0*/  STL [R1+0x1320], R10 ;  /* 0x0013200a01007387 */ /* 0x0003e80000100800 */
[----:B------:R2:W-:Y:S04]  /*374e0*/  LDGSTS.E [R4+0x7280], desc[UR14][R6.64], P0 ;  /* 0x0728000006047fae */ /* 0x0005e8000812184e */
[----:B------:R-:W-:Y:S04]  /*374f0*/  STL [R1+0x131c], R17 ;  /* 0x00131c1101007387 */ /* 0x000fe80000100800 */
[----:B------:R-:W4:Y:S01]  /*37500*/  LDL.LU R18, [R1+0xc64] ;  /* 0x000c640001127983 */ /* 0x000f220000300800 */
[----:B--2---:R-:W-:-:S03]  /*37510*/  IMAD.MOV.U32 R6, RZ, RZ, R10 ;  /* 0x000000ffff067224 */ /* 0x004fc600078e000a */
[----:B-1----:R-:W2:Y:S01]  /*37520*/  LDL.LU R10, [R1+0xc68] ;  /* 0x000c6800010a7983 */ /* 0x002ea20000300800 */
[----:B------:R-:W-:Y:S01]  /*37530*/  IADD3 R9, P1, R9, UR16, RZ ;  /* 0x0000001009097c10 */ /* 0x000fe2000ff3e0ff */
[----:B------:R-:W-:Y:S02]  /*37540*/  IMAD.MOV.U32 R7, RZ, RZ, R17 ;  /* 0x000000ffff077224 */ /* 0x000fe400078e0011 */
[----:B------:R-:W4:Y:S01]  /*37550*/  LDL.LU R21, [R1+0xca4] ;  /* 0x000ca40001157983 */ /* 0x000f220000300800 */
[----:B------:R-:W-:-:S03]  /*37560*/  IADD3 R8, P2, R8, UR16, RZ ;  /* 0x0000001008087c10 */ /* 0x000fc6000ff5e0ff */
[----:B------:R-:W4:Y:S04]  /*37570*/  LDL.LU R20, [R1+0xca8] ;  /* 0x000ca80001147983 */ /* 0x000f280000300800 */
[----:B------:R1:W-:Y:S04]  /*37580*/  LDGSTS.E [R4+0x7680], desc[UR14][R6.64], P0 ;  /* 0x0768000006047fae */ /* 0x0003e8000812184e */
[----:B------:R3:W-:Y:S01]  /*37590*/  STL [R1+0x1360], R9 ;  /* 0x0013600901007387 */ /* 0x0007e20000100800 */
[----:B-1----:R-:W-:Y:S02]  /*375a0*/  MOV R6, R9 ;  /* 0x0000000900067202 */ /* 0x002fe40000000f00 */
[----:B---3--:R-:W-:-:S05]  /*375b0*/  IADD3.X R15, R15, UR9, RZ, P1, !PT ;  /* 0x000000090f0f7c10 */ /* 0x008fca0008ffe4ff */
[----:B------:R-:W-:Y:S01]  /*375c0*/  IMAD.MOV.U32 R7, RZ, RZ, R15 ;  /* 0x000000ffff077224 */ /* 0x000fe200078e000f */
[----:B------:R1:W-:Y:S01]  /*375d0*/  STL [R1+0x135c], R15 ;  /* 0x00135c0f01007387 */ /* 0x0003e20000100800 */
[----:B------:R-:W-:-:S03]  /*375e0*/  IADD3.X R12, R12, UR9, RZ, P2, !PT ;  /* 0x000000090c0c7c10 */ /* 0x000fc600097fe4ff */
[----:B------:R-:W-:Y:S04]  /*375f0*/  STL [R1+0x13a0], R8 ;  /* 0x0013a00801007387 */ /* 0x000fe80000100800 */
[----:B------:R-:W3:Y:S04]  /*37600*/  LDL.LU R9, [R1+0xce8] ;  /* 0x000ce80001097983 */ /* 0x000ee80000300800 */
[----:B------:R1:W-:Y:S04]  /*37610*/  STL [R1+0x139c], R12 ;  /* 0x00139c0c01007387 */ /* 0x0003e80000100800 */
[----:B------:R1:W-:Y:S04]  /*37620*/  LDGSTS.E [R4+0x7a80], desc[UR14][R6.64], P0 ;  /* 0x07a8000006047fae */ /* 0x0003e8000812184e */
[----:B-1----:R-:W3:Y:S01]  /*37630*/  LDL.LU R15, [R1+0xd28] ;  /* 0x000d2800010f7983 */ /* 0x002ee20000300800 */
[----:B------:R-:W-:Y:S01]  /*37640*/  IADD3 R13, P1, R13, UR16, RZ ;  /* 0x000000100d0d7c10 */ /* 0x000fe2000ff3e0ff */
[----:B------:R-:W-:-:S02]  /*37650*/  IMAD.MOV.U32 R7, RZ, RZ, R12 ;  /* 0x000000ffff077224 */ /* 0x000fc400078e000c */
[----:B------:R-:W3:Y:S01]  /*37660*/  LDL.LU R12, [R1+0xce4] ;  /* 0x000ce400010c7983 */ /* 0x000ee20000300800 */
[----:B------:R-:W-:-:S03]  /*37670*/  IADD3 R5, P2, R5, UR16, RZ ;  /* 0x0000001005057c10 */ /* 0x000fc6000ff5e0ff */
[----:B------:R-:W3:Y:S01]  /*37680*/  LDL.LU R17, [R1+0xd24] ;  /* 0x000d240001117983 */ /* 0x000ee20000300800 */
[----:B------:R-:W-:-:S03]  /*37690*/  IMAD.MOV.U32 R6, RZ, RZ, R8 ;  /* 0x000000ffff067224 */ /* 0x000fc600078e0008 */
[----:B------:R1:W-:Y:S04]  /*376a0*/  STL [R1+0xbe8], R13 ;  /* 0x000be80d01007387 */ /* 0x0003e80000100800 */
[----:B------:R1:W-:Y:S02]  /*376b0*/  LDGSTS.E [R4+0x7e80], desc[UR14][R6.64], P0 ;  /* 0x07e8000006047fae */ /* 0x0003e4000812184e */
[----:B-1----:R-:W-:Y:S01]  /*376c0*/  IADD3 R4, R16, UR12, RZ ;  /* 0x0000000c10047c10 */ /* 0x002fe2000fffe0ff */
[----:B------:R-:W-:Y:S01]  /*376d0*/  IMAD.MOV.U32 R6, RZ, RZ, R13 ;  /* 0x000000ffff067224 */ /* 0x000fe200078e000d */
[----:B------:R-:W-:-:S05]  /*376e0*/  IADD3.X R19, R19, UR9, RZ, P1, !PT ;  /* 0x0000000913137c10 */ /* 0x000fca0008ffe4ff */
[----:B------:R1:W-:Y:S01]  /*376f0*/  STL [R1+0xbe4], R19 ;  /* 0x000be41301007387 */ /* 0x0003e20000100800 */
[----:B------:R-:W-:-:S03]  /*37700*/  IADD3.X R11, R11, UR9, RZ, P2, !PT ;  /* 0x000000090b0b7c10 */ /* 0x000fc600097fe4ff */
[----:B------:R-:W-:Y:S04]  /*37710*/  STL [R1+0xc28], R5 ;  /* 0x000c280501007387 */ /* 0x000fe80000100800 */
[----:B------:R-:W3:Y:S04]  /*37720*/  LDL.LU R8, [R1+0xd68] ;  /* 0x000d680001087983 */ /* 0x000ee80000300800 */
[----:B------:R1:W-:Y:S04]  /*37730*/  STL [R1+0xc24], R11 ;  /* 0x000c240b01007387 */ /* 0x0003e80000100800 */
[----:B------:R-:W3:Y:S04]  /*37740*/  LDL.LU R16, [R1+0xda8] ;  /* 0x000da80001107983 */ /* 0x000ee80000300800 */
[----:B------:R-:W3:Y:S01]  /*37750*/  LDL.LU R13, [R1+0xd64] ;  /* 0x000d6400010d7983 */ /* 0x000ee20000300800 */
[----:B------:R-:W-:-:S03]  /*37760*/  IMAD.MOV.U32 R7, RZ, RZ, R19 ;  /* 0x000000ffff077224 */ /* 0x000fc600078e0013 */
[----:B-1----:R-:W3:Y:S04]  /*37770*/  LDL.LU R19, [R1+0xda4] ;  /* 0x000da40001137983 */ /* 0x002ee80000300800 */
[----:B------:R1:W-:Y:S02]  /*37780*/  LDGSTS.E [R4+0x300], desc[UR14][R6.64], P0 ;  /* 0x0030000006047fae */ /* 0x0003e4000812184e */
[----:B-1----:R-:W-:Y:S01]  /*37790*/  IMAD.MOV.U32 R6, RZ, RZ, R5 ;  /* 0x000000ffff067224 */ /* 0x002fe200078e0005 */
[----:B------:R-:W-:Y:S02]  /*377a0*/  MOV R7, R11 ;  /* 0x0000000b00077202 */ /* 0x000fe40000000f00 */
[----:B------:R-:W3:Y:S04]  /*377b0*/  LDL.LU R11, [R1+0xde8] ;  /* 0x000de800010b7983 */ /* 0x000ee80000300800 */
[----:B------:R-:W3:Y:S04]  /*377c0*/  LDL.LU R5, [R1+0xe28] ;  /* 0x000e280001057983 */ /* 0x000ee80000300800 */
[----:B------:R1:W-:Y:S01]  /*377d0*/  LDGSTS.E [R4+0x700], desc[UR14][R6.64], P0 ;  /* 0x0070000006047fae */ /* 0x0003e2000812184e */
[----:B--2---:R-:W-:-:S04]  /*377e0*/  IADD3 R10, P1, R10, UR16, RZ ;  /* 0x000000100a0a7c10 */ /* 0x004fc8000ff3e0ff */
[----:B----4-:R-:W-:Y:S01]  /*377f0*/  IADD3.X R18, R18, UR9, RZ, P1, !PT ;  /* 0x0000000912127c10 */ /* 0x010fe20008ffe4ff */
[----:B------:R-:W-:Y:S01]  /*37800*/  STL [R1+0xc68], R10 ;  /* 0x000c680a01007387 */ /* 0x000fe20000100800 */
[----:B------:R-:W-:Y:S01]  /*37810*/  IADD3 R20, P2, R20, UR16, RZ ;  /* 0x0000001014147c10 */ /* 0x000fe2000ff5e0ff */
[----:B-1----:R-:W-:Y:S02]  /*37820*/  IMAD.MOV.U32 R6, RZ, RZ, R10 ;  /* 0x000000ffff067224 */ /* 0x002fe400078e000a */
[----:B------:R1:W-:Y:S01]  /*37830*/  STL [R1+0xc64], R18 ;  /* 0x000c641201007387 */ /* 0x0003e20000100800 */
[----:B------:R-:W-:Y:S01]  /*37840*/  IMAD.MOV.U32 R7, RZ, RZ, R18 ;  /* 0x000000ffff077224 */ /* 0x000fe200078e0012 */
[----:B------:R-:W-:Y:S02]  /*37850*/  IADD3.X R21, R21, UR9, RZ, P2, !PT ;  /* 0x0000000915157c10 */ /* 0x000fe400097fe4ff */
[----:B------:R-:W-:Y:S04]  /*37860*/  STL [R1+0xca8], R20 ;  /* 0x000ca81401007387 */ /* 0x000fe80000100800 */
[----:B------:R2:W-:Y:S04]  /*37870*/  LDGSTS.E [R4+0xb00], desc[UR14][R6.64], P0 ;  /* 0x00b0000006047fae */ /* 0x0005e8000812184e */
[----:B-1----:R-:W4:Y:S04]  /*37880*/  LDL.LU R18, [R1+0xde4] ;  /* 0x000de40001127983 */ /* 0x002f280000300800 */
[----:B------:R-:W-:Y:S01]  /*37890*/  STL [R1+0xca4], R21 ;  /* 0x000ca41501007387 */ /* 0x000fe20000100800 */
[----:B--2---:R-:W-:Y:S01]  /*378a0*/  IMAD.MOV.U32 R6, RZ, RZ, R20 ;  /* 0x000000ffff067224 */ /* 0x004fe200078e0014 */
[----:B------:R-:W-:-:S02]  /*378b0*/  MOV R7, R21 ;  /* 0x0000001500077202 */ /* 0x000fc40000000f00 */
[----:B------:R-:W2:Y:S04]  /*378c0*/  LDL.LU R10, [R1+0xe24] ;  /* 0x000e2400010a7983 */ /* 0x000ea80000300800 */
[----:B------:R1:W-:Y:S01]  /*378d0*/  LDGSTS.E [R4+0xf00], desc[UR14][R6.64], P0 ;  /* 0x00f0000006047fae */ /* 0x0003e2000812184e */
[----:B---3--:R-:W-:-:S05]  /*378e0*/  IADD3 R9, P1, R9, UR16, RZ ;  /* 0x0000001009097c10 */ /* 0x008fca000ff3e0ff */
[----:B------:R-:W-:Y:S01]  /*378f0*/  STL [R1+0xce8], R9 ;  /* 0x000ce80901007387 */ /* 0x000fe20000100800 */
[----:B-1----:R-:W-:Y:S01]  /*37900*/  IMAD.MOV.U32 R6, RZ, RZ, R9 ;  /* 0x000000ffff067224 */ /* 0x002fe200078e0009 */
[----:B------:R-:W-:Y:S02]  /*37910*/  IADD3 R15, P2, R15, UR16, RZ ;  /* 0x000000100f0f7c10 */ /* 0x000fe4000ff5e0ff */
[----:B------:R-:W-:Y:S02]  /*37920*/  IADD3.X R12, R12, UR9, RZ, P1, !PT ;  /* 0x000000090c0c7c10 */ /* 0x000fe40008ffe4ff */
        /* <DEDUP_REMOVED lines=8> */
[----:B---3--:R-:W-:-:S03]  /*379b0*/  MOV R7, R17 ;  /* 0x0000001100077202 */ /* 0x008fc60000000f00 */
[----:B-1----:R-:W3:Y:S01]  /*379c0*/  LDL.LU R17, [R1+0xe64] ;  /* 0x000e640001117983 */ /* 0x002ee20000300800 */
[----:B------:R-:W-:-:S03]  /*379d0*/  IMAD.MOV.U32 R6, RZ, RZ, R15 ;  /* 0x000000ffff067224 */ /* 0x000fc600078e000f */
[----:B------:R-:W3:Y:S04]  /*379e0*/  LDL.LU R15, [R1+0xea4] ;  /* 0x000ea400010f7983 */ /* 0x000ee80000300800 */
[----:B------:R1:W-:Y:S01]  /*379f0*/  LDGSTS.E [R4+0x1700], desc[UR14][R6.64], P0 ;  /* 0x0170000006047fae */ /* 0x0003e2000812184e */
[----:B------:R-:W-:Y:S02]  /*37a00*/  IADD3 R8, P1, R8, UR16, RZ ;  /* 0x0000001008087c10 */ /* 0x000fe4000ff3e0ff */
[----:B------:R-:W-:Y:S02]  /*37a10*/  IADD3 R16, P2, R16, UR16, RZ ;  /* 0x0000001010107c10 */ /* 0x000fe4000ff5e0ff */
[----:B------:R-:W-:Y:S01]  /*37a20*/  IADD3.X R13, R13, UR9, RZ, P1, !PT ;  /* 0x000000090d0d7c10 */ /* 0x000fe20008ffe4ff */
[----:B------:R-:W-:Y:S01]  /*37a30*/  STL [R1+0xd68], R8 ;  /* 0x000d680801007387 */ /* 0x000fe20000100800 */
[----:B-1----:R-:W-:Y:S01]  /*37a40*/  IMAD.MOV.U32 R6, RZ, RZ, R8 ;  /* 0x000000ffff067224 */ /* 0x002fe200078e0008 */
[----:B------:R-:W-:-:S02]  /*37a50*/  IADD3.X R19, R19, UR9, RZ, P2, !PT ;  /* 0x0000000913137c10 */ /* 0x000fc400097fe4ff */
[----:B------:R-:W-:Y:S01]  /*37a60*/  IMAD.MOV.U32 R7, RZ, RZ, R13 ;  /* 0x000000ffff077224 */ /* 0x000fe200078e000d */
[----:B------:R1:W-:Y:S04]  /*37a70*/  STL [R1+0xd64], R13 ;  /* 0x000d640d01007387 */ /* 0x0003e80000100800 */
[----:B------:R-:W-:Y:S04]  /*37a80*/  STL [R1+0xda8], R16 ;  /* 0x000da81001007387 */ /* 0x000fe80000100800 */
[----:B------:R1:W-:Y:S04]  /*37a90*/  LDGSTS.E [R4+0x1b00], desc[UR14][R6.64], P0 ;  /* 0x01b0000006047fae */ /* 0x0003e8000812184e */
[----:B-1----:R-:W3:Y:S04]  /*37aa0*/  LDL.LU R13, [R1+0xee8] ;  /* 0x000ee800010d7983 */ /* 0x002ee80000300800 */
[----:B------:R1:W-:Y:S04]  /*37ab0*/  STL [R1+0xda4], R19 ;  /* 0x000da41301007387 */ /* 0x0003e80000100800 */
[----:B------:R-:W3:Y:S01]  /*37ac0*/  LDL.LU R8, [R1+0xf28] ;  /* 0x000f280001087983 */ /* 0x000ee20000300800 */
[----:B------:R-:W-:-:S03]  /*37ad0*/  MOV R7, R19 ;  /* 0x0000001300077202 */ /* 0x000fc60000000f00 */
[----:B-1----:R-:W3:Y:S01]  /*37ae0*/  LDL.LU R19, [R1+0xee4] ;  /* 0x000ee40001137983 */ /* 0x002ee20000300800 */
[----:B------:R-:W-:-:S03]  /*37af0*/  IMAD.MOV.U32 R6, RZ, RZ, R16 ;  /* 0x000000ffff067224 */ /* 0x000fc600078e0010 */
[----:B------:R-:W3:Y:S01]  /*37b00*/  LDL.LU R16, [R1+0xf24] ;  /* 0x000f240001107983 */ /* 0x000ee20000300800 */
[----:B------:R-:W-:Y:S02]  /*37b10*/  IADD3 R11, P1, R11, UR16, RZ ;  /* 0x000000100b0b7c10 */ /* 0x000fe4000ff3e0ff */
[----:B------:R-:W-:Y:S01]  /*37b20*/  IADD3 R5, P2, R5, UR16, RZ ;  /* 0x0000001005057c10 */ /* 0x000fe2000ff5e0ff */
[----:B------:R1:W-:Y:S04]  /*37b30*/  LDGSTS.E [R4+0x1f00], desc[UR14][R6.64], P0 ;  /* 0x01f0000006047fae */ /* 0x0003e8000812184e */
[----:B------:R2:W-:Y:S01]  /*37b40*/  STL [R1+0xde8], R11 ;  /* 0x000de80b01007387 */ /* 0x0005e20000100800 */
[----:B-1----:R-:W-:Y:S01]  /*37b50*/  IMAD.MOV.U32 R6, RZ, RZ, R11 ;  /* 0x000000ffff067224 */ /* 0x002fe200078e000b */
[----:B----4-:R-:W-:-:S05]  /*37b60*/  IADD3.X R18, R18, UR9, RZ, P1, !PT ;  /* 0x0000000912127c10 */ /* 0x010fca0008ffe4ff */
[----:B------:R1:W-:Y:S01]  /*37b70*/  STL [R1+0xde4], R18 ;  /* 0x000de41201007387 */ /* 0x0003e20000100800 */
[----:B--2---:R-:W-:-:S03]  /*37b80*/  IADD3.X R10, R10, UR9, RZ, P2, !PT ;  /* 0x000000090a0a7c10 */ /* 0x004fc600097fe4ff */
[----:B------:R2:W-:Y:S01]  /*37b90*/  STL [R1+0xe28], R5 ;  /* 0x000e280501007387 */ /* 0x0005e20000100800 */
[----:B------:R-:W-:-:S03]  /*37ba0*/  IMAD.MOV.U32 R7, RZ, RZ, R18 ;  /* 0x000000ffff077224 */ /* 0x000fc600078e0012 */
[----:B------:R-:W4:Y:S04]  /*37bb0*/  LDL.LU R11, [R1+0xf68] ;  /* 0x000f6800010b7983 */ /* 0x000f280000300800 */
[----:B------:R2:W-:Y:S04]  /*37bc0*/  STL [R1+0xe24], R10 ;  /* 0x000e240a01007387 */ /* 0x0005e80000100800 */
[----:B------:R-:W4:Y:S04]  /*37bd0*/  LDL.LU R20, [R1+0xfa8] ;  /* 0x000fa80001147983 */ /* 0x000f280000300800 */
[----:B-1----:R-:W4:Y:S04]  /*37be0*/  LDL.LU R18, [R1+0xf64] ;  /* 0x000f640001127983 */ /* 0x002f280000300800 */
[----:B------:R1:W-:Y:S04]  /*37bf0*/  LDGSTS.E [R4+0x2300], desc[UR14][R6.64], P0 ;  /* 0x0230000006047fae */ /* 0x0003e8000812184e */
[----:B------:R-:W4:Y:S01]  /*37c00*/  LDL.LU R21, [R1+0xfa4] ;  /* 0x000fa40001157983 */ /* 0x000f220000300800 */
[----:B-1----:R-:W-:Y:S01]  /*37c10*/  IMAD.MOV.U32 R6, RZ, RZ, R5 ;  /* 0x000000ffff067224 */ /* 0x002fe200078e0005 */
[----:B------:R-:W-:-:S02]  /*37c20*/  MOV R7, R10 ;  /* 0x0000000a00077202 */ /* 0x000fc40000000f00 */
[----:B--2---:R-:W2:Y:S04]  /*37c30*/  LDL.LU R5, [R1+0xfe8] ;  /* 0x000fe80001057983 */ /* 0x004ea80000300800 */
[----:B------:R-:W2:Y:S04]  /*37c40*/  LDL.LU R10, [R1+0x1028] ;  /* 0x00102800010a7983 */ /* 0x000ea80000300800 */
[----:B------:R1:W-:Y:S01]  /*37c50*/  LDGSTS.E [R4+0x2700], desc[UR14][R6.64], P0 ;  /* 0x0270000006047fae */ /* 0x0003e2000812184e */
[----:B------:R-:W-:-:S05]  /*37c60*/  IADD3 R12, P1, R12, UR16, RZ ;  /* 0x000000100c0c7c10 */ /* 0x000fca000ff3e0ff */
[----:B------:R1:W-:Y:S01]  /*37c70*/  STL [R1+0xe68], R12 ;  /* 0x000e680c01007387 */ /* 0x0003e20000100800 */
[----:B------:R-:W-:Y:S02]  /*37c80*/  IADD3 R9, P2, R9, UR16, RZ ;  /* 0x0000001009097c10 */ /* 0x000fe4000ff5e0ff */
[----:B---3--:R-:W-:Y:S01]  /*37c90*/  IADD3.X R17, R17, UR9, RZ, P1, !PT ;  /* 0x0000000911117c10 */ /* 0x008fe20008ffe4ff */
[----:B-1----:R-:W-:Y:S01]  /*37ca0*/  IMAD.MOV.U32 R6, RZ, RZ, R12 ;  /* 0x000000ffff067224 */ /* 0x002fe200078e000c */
        /* <DEDUP_REMOVED lines=10> */
[----:B---3--:R-:W3:Y:S04]  /*37d50*/  LDL.LU R9, [R1+0x1068] ;  /* 0x0010680001097983 */ /* 0x008ee80000300800 */
[----:B------:R-:W3:Y:S04]  /*37d60*/  LDL.LU R15, [R1+0x10a8] ;  /* 0x0010a800010f7983 */ /* 0x000ee80000300800 */
[----:B------:R1:W-:Y:S01]  /*37d70*/  LDGSTS.E [R4+0x2f00], desc[UR14][R6.64], P0 ;  /* 0x02f0000006047fae */ /* 0x0003e2000812184e */
[----:B------:R-:W-:-:S05]  /*37d80*/  IADD3 R13, P1, R13, UR16, RZ ;  /* 0x000000100d0d7c10 */ /* 0x000fca000ff3e0ff */
[----:B------:R1:W-:Y:S01]  /*37d90*/  STL [R1+0xee8], R13 ;  /* 0x000ee80d01007387 */ /* 0x0003e20000100800 */
[----:B------:R-:W-:Y:S02]  /*37da0*/  IADD3 R8, P2, R8, UR16, RZ ;  /* 0x0000001008087c10 */ /* 0x000fe4000ff5e0ff */
[----:B------:R-:W-:Y:S01]  /*37db0*/  IADD3.X R19, R19, UR9, RZ, P1, !PT ;  /* 0x0000000913137c10 */ /* 0x000fe20008ffe4ff */
[----:B-1----:R-:W-:Y:S01]  /*37dc0*/  IMAD.MOV.U32 R6, RZ, RZ, R13 ;  /* 0x000000ffff067224 */ /* 0x002fe200078e000d */
[----:B------:R-:W-:-:S03]  /*37dd0*/  IADD3.X R16, R16, UR9, RZ, P2, !PT ;  /* 0x0000000910107c10 */ /* 0x000fc600097fe4ff */
[----:B------:R1:W-:Y:S04]  /*37de0*/  STL [R1+0xee4], R19 ;  /* 0x000ee41301007387 */ /* 0x0003e80000100800 */
[----:B------:R-:W-:Y:S04]  /*37df0*/  STL [R1+0xf28], R8 ;  /* 0x000f280801007387 */ /* 0x000fe80000100800 */
[----:B------:R-:W3:Y:S01]  /*37e00*/  LDL.LU R13, [R1+0x1064] ;  /* 0x00106400010d7983 */ /* 0x000ee20000300800 */
[----:B------:R-:W-:-:S03]  /*37e10*/  IMAD.MOV.U32 R7, RZ, RZ, R19 ;  /* 0x000000ffff077224 */ /* 0x000fc600078e0013 */
[----:B------:R1:W-:Y:S04]  /*37e20*/  STL [R1+0xf24], R16 ;  /* 0x000f241001007387 */ /* 0x0003e80000100800 */
[----:B-1----:R-:W3:Y:S04]  /*37e30*/  LDL.LU R19, [R1+0x10a4] ;  /* 0x0010a40001137983 */ /* 0x002ee80000300800 */
[----:B------:R1:W-:Y:S02]  /*37e40*/  LDGSTS.E [R4+0x3300], desc[UR14][R6.64], P0 ;  /* 0x0330000006047fae */ /* 0x0003e4000812184e */
[----:B-1----:R-:W-:Y:S01]  /*37e50*/  IMAD.MOV.U32 R6, RZ, RZ, R8 ;  /* 0x000000ffff067224 */ /* 0x002fe200078e0008 */
[----:B------:R-:W-:-:S02]  /*37e60*/  MOV R7, R16 ;  /* 0x0000001000077202 */ /* 0x000fc40000000f00 */
[----:B------:R-:W3:Y:S04]  /*37e70*/  LDL.LU R16, [R1+0x10e8] ;  /* 0x0010e80001107983 */ /* 0x000ee80000300800 */
[----:B------:R-:W3:Y:S04]  /*37e80*/  LDL.LU R8, [R1+0x1128] ;  /* 0x0011280001087983 */ /* 0x000ee80000300800 */
[----:B------:R1:W-:Y:S01]  /*37e90*/  LDGSTS.E [R4+0x3700], desc[UR14][R6.64], P0 ;  /* 0x0370000006047fae */ /* 0x0003e2000812184e */
[----:B----4-:R-:W-:-:S05]  /*37ea0*/  IADD3 R11, P1, R11, UR16, RZ ;  /* 0x000000100b0b7c10 */ /* 0x010fca000ff3e0ff */
[----:B------:R-:W-:Y:S01]  /*37eb0*/  STL [R1+0xf68], R11 ;  /* 0x000f680b01007387 */ /* 0x000fe20000100800 */
[----:B------:R-:W-:Y:S02]  /*37ec0*/  IADD3 R20, P2, R20, UR16, RZ ;  /* 0x0000001014147c10 */ /* 0x000fe4000ff5e0ff */
[----:B------:R-:W-:Y:S01]  /*37ed0*/  IADD3.X R18, R18, UR9, RZ, P1, !PT ;  /* 0x0000000912127c10 */ /* 0x000fe20008ffe4ff */
[----:B-1----:R-:W-:-:S04]  /*37ee0*/  IMAD.MOV.U32 R6, RZ, RZ, R11 ;  /* 0x000000ffff067224 */ /* 0x002fc800078e000b */
[----:B------:R-:W-:Y:S01]  /*37ef0*/  IMAD.MOV.U32 R7, RZ, RZ, R18 ;  /* 0x000000ffff077224 */ /* 0x000fe200078e0012 */
[----:B------:R1:W-:Y:S01]  /*37f00*/  STL [R1+0xf64], R18 ;  /* 0x000f641201007387 */ /* 0x0003e20000100800 */
[----:B------:R-:W-:-:S03]  /*37f10*/  IADD3.X R21, R21, UR9, RZ, P2, !PT ;  /* 0x0000000915157c10 */ /* 0x000fc600097fe4ff */
[----:B------:R-:W-:Y:S04]  /*37f20*/  STL [R1+0xfa8], R20 ;  /* 0x000fa81401007387 */ /* 0x000fe80000100800 */
[----:B------:R4:W-:Y:S04]  /*37f30*/  LDGSTS.E [R4+0x3b00], desc[UR14][R6.64], P0 ;  /* 0x03b0000006047fae */ /* 0x0009e8000812184e */
[----:B-1----:R-:W3:Y:S01]  /*37f40*/  LDL.LU R18, [R1+0x10e4] ;  /* 0x0010e40001127983 */ /* 0x002ee20000300800 */
[----:B--2---:R-:W-:-:S03]  /*37f50*/  IADD3 R5, P1, R5, UR16, RZ ;  /* 0x0000001005057c10 */ /* 0x004fc6000ff3e0ff */
[----:B------:R-:W-:Y:S01]  /*37f60*/  STL [R1+0xfa4], R21 ;  /* 0x000fa41501007387 */ /* 0x000fe20000100800 */
[----:B------:R-:W-:Y:S01]  /*37f70*/  IADD3 R10, P2, R10, UR16, RZ ;  /* 0x000000100a0a7c10 */ /* 0x000fe2000ff5e0ff */
[----:B----4-:R-:W-:Y:S01]  /*37f80*/  IMAD.MOV.U32 R6, RZ, RZ, R20 ;  /* 0x000000ffff067224 */ /* 0x010fe200078e0014 */
[----:B------:R-:W-:Y:S01]  /*37f90*/  MOV R7, R21 ;  /* 0x0000001500077202 */ /* 0x000fe20000000f00 */
[----:B------:R-:W2:Y:S04]  /*37fa0*/  LDL.LU R11, [R1+0x1124] ;  /* 0x00112400010b7983 */ /* 0x000ea80000300800 */
[----:B------:R1:W-:Y:S04]  /*37fb0*/  LDGSTS.E [R4+0x3f00], desc[UR14][R6.64], P0 ;  /* 0x03f0000006047fae */ /* 0x0003e8000812184e */
[----:B------:R-:W-:Y:S01]  /*37fc0*/  STL [R1+0xfe8], R5 ;  /* 0x000fe80501007387 */ /* 0x000fe20000100800 */
        /* <DEDUP_REMOVED lines=10> */
[----:B----4-:R-:W-:-:S02]  /*38070*/  MOV R7, R17 ;  /* 0x0000001100077202 */ /* 0x010fc40000000f00 */
[----:B---3--:R-:W-:Y:S01]  /*38080*/  IADD3 R9, P1, R9, UR16, RZ ;  /* 0x0000001009097c10 */ /* 0x008fe2000ff3e0ff */
[----:B-1----:R-:W3:Y:S01]  /*38090*/  LDL.LU R17, [R1+0x1164] ;  /* 0x0011640001117983 */ /* 0x002ee20000300800 */
[----:B------:R-:W-:Y:S01]  /*380a0*/  IMAD.MOV.U32 R6, RZ, RZ, R10 ;  /* 0x000000ffff067224 */ /* 0x000fe200078e000a */
[----:B------:R-:W-:Y:S02]  /*380b0*/  IADD3 R15, P2, R15, UR16, RZ ;  /* 0x000000100f0f7c10 */ /* 0x000fe4000ff5e0ff */
[----:B------:R-:W4:Y:S04]  /*380c0*/  LDL.LU R10, [R1+0x11a4] ;  /* 0x0011a400010a7983 */ /* 0x000f280000300800 */
[----:B------:R1:W-:Y:S04]  /*380d0*/  LDGSTS.E [R4+0x4700], desc[UR14][R6.64], P0 ;  /* 0x0470000006047fae */ /* 0x0003e8000812184e */
[----:B------:R-:W-:Y:S01]  /*380e0*/  STL [R1+0x1068], R9 ;  /* 0x0010680901007387 */ /* 0x000fe20000100800 */
[----:B-1----:R-:W-:Y:S01]  /*380f0*/  IMAD.MOV.U32 R6, RZ, RZ, R9 ;  /* 0x000000ffff067224 */ /* 0x002fe200078e0009 */
[----:B------:R-:W-:-:S05]  /*38100*/  IADD3.X R13, R13, UR9, RZ, P1, !PT ;  /* 0x000000090d0d7c10 */ /* 0x000fca0008ffe4ff */
[----:B------:R-:W-:Y:S01]  /*38110*/  IMAD.MOV.U32 R7, RZ, RZ, R13 ;  /* 0x000000ffff077224 */ /* 0x000fe200078e000d */
[----:B------:R1:W-:Y:S01]  /*38120*/  STL [R1+0x1064], R13 ;  /* 0x0010640d01007387 */ /* 0x0003e20000100800 */
[----:B------:R-:W-:-:S03]  /*38130*/  IADD3.X R19, R19, UR9, RZ, P2, !PT ;  /* 0x0000000913137c10 */ /* 0x000fc600097fe4ff */
[----:B------:R1:W-:Y:S04]  /*38140*/  STL [R1+0x10a8], R15 ;  /* 0x0010a80f01007387 */ /* 0x0003e80000100800 */
[----:B------:R1:W-:Y:S04]  /*38150*/  LDGSTS.E [R4+0x4b00], desc[UR14][R6.64], P0 ;  /* 0x04b0000006047fae */ /* 0x0003e8000812184e */
[----:B-1----:R-:W4:Y:S04]  /*38160*/  LDL.LU R13, [R1+0x11e8] ;  /* 0x0011e800010d7983 */ /* 0x002f280000300800 */
[----:B------:R1:W-:Y:S04]  /*38170*/  STL [R1+0x10a4], R19 ;  /* 0x0010a41301007387 */ /* 0x0003e80000100800 */
[----:B------:R-:W4:Y:S01]  /*38180*/  LDL.LU R9, [R1+0x1228] ;  /* 0x0012280001097983 */ /* 0x000f220000300800 */
[----:B------:R-:W-:-:S03]  /*38190*/  IMAD.MOV.U32 R6, RZ, RZ, R15 ;  /* 0x000000ffff067224 */ /* 0x000fc600078e000f */
[----:B------:R-:W4:Y:S01]  /*381a0*/  LDL.LU R15, [R1+0x11e4] ;  /* 0x0011e400010f7983 */ /* 0x000f220000300800 */
[----:B------:R-:W-:-:S03]  /*381b0*/  MOV R7, R19 ;  /* 0x0000001300077202 */ /* 0x000fc60000000f00 */
[----:B-1----:R-:W4:Y:S01]  /*381c0*/  LDL.LU R19, [R1+0x1224] ;  /* 0x0012240001137983 */ /* 0x002f220000300800 */
[----:B------:R-:W-:Y:S02]  /*381d0*/  IADD3 R16, P1, R16, UR16, RZ ;  /* 0x0000001010107c10 */ /* 0x000fe4000ff3e0ff */
[----:B------:R-:W-:Y:S01]  /*381e0*/  IADD3 R8, P2, R8, UR16, RZ ;  /* 0x0000001008087c10 */ /* 0x000fe2000ff5e0ff */
[----:B------:R1:W-:Y:S04]  /*381f0*/  LDGSTS.E [R4+0x4f00], desc[UR14][R6.64], P0 ;  /* 0x04f0000006047fae */ /* 0x0003e8000812184e */
[----:B------:R2:W-:Y:S01]  /*38200*/  STL [R1+0x10e8], R16 ;  /* 0x0010e81001007387 */ /* 0x0005e20000100800 */
[----:B-1----:R-:W-:Y:S01]  /*38210*/  IMAD.MOV.U32 R6, RZ, RZ, R16 ;  /* 0x000000ffff067224 */ /* 0x002fe200078e0010 */
[----:B------:R-:W-:-:S05]  /*38220*/  IADD3.X R18, R18, UR9, RZ, P1, !PT ;  /* 0x0000000912127c10 */ /* 0x000fca0008ffe4ff */
[----:B------:R1:W-:Y:S01]  /*38230*/  STL [R1+0x10e4], R18 ;  /* 0x0010e41201007387 */ /* 0x0003e20000100800 */
[----:B--2---:R-:W-:-:S03]  /*38240*/  IADD3.X R11, R11, UR9, RZ, P2, !PT ;  /* 0x000000090b0b7c10 */ /* 0x004fc600097fe4ff */
[----:B------:R2:W-:Y:S01]  /*38250*/  STL [R1+0x1128], R8 ;  /* 0x0011280801007387 */ /* 0x0005e20000100800 */
[----:B------:R-:W-:-:S03]  /*38260*/  IMAD.MOV.U32 R7, RZ, RZ, R18 ;  /* 0x000000ffff077224 */ /* 0x000fc600078e0012 */
[----:B------:R-:W4:Y:S04]  /*38270*/  LDL.LU R20, [R1+0x1268] ;  /* 0x0012680001147983 */ /* 0x000f280000300800 */
[----:B------:R2:W-:Y:S04]  /*38280*/  STL [R1+0x1124], R11 ;  /* 0x0011240b01007387 */ /* 0x0005e80000100800 */
[----:B------:R-:W4:Y:S04]  /*38290*/  LDL.LU R16, [R1+0x12a8] ;  /* 0x0012a80001107983 */ /* 0x000f280000300800 */
[----:B------:R-:W4:Y:S04]  /*382a0*/  LDL.LU R21, [R1+0x1264] ;  /* 0x0012640001157983 */ /* 0x000f280000300800 */
[----:B------:R2:W-:Y:S04]  /*382b0*/  LDGSTS.E [R4+0x5300], desc[UR14][R6.64], P0 ;  /* 0x0530000006047fae */ /* 0x0005e8000812184e */
[----:B-1----:R-:W4:Y:S01]  /*382c0*/  LDL.LU R18, [R1+0x12a4] ;  /* 0x0012a40001127983 */ /* 0x002f220000300800 */
[----:B--2---:R-:W-:Y:S01]  /*382d0*/  IMAD.MOV.U32 R6, RZ, RZ, R8 ;  /* 0x000000ffff067224 */ /* 0x004fe200078e0008 */
[----:B------:R-:W-:-:S02]  /*382e0*/  MOV R7, R11 ;  /* 0x0000000b00077202 */ /* 0x000fc40000000f00 */
[----:B------:R-:W2:Y:S04]  /*382f0*/  LDL.LU R8, [R1+0x12e8] ;  /* 0x0012e80001087983 */ /* 0x000ea80000300800 */
[----:B------:R-:W2:Y:S04]  /*38300*/  LDL.LU R11, [R1+0x1328] ;  /* 0x00132800010b7983 */ /* 0x000ea80000300800 */
[----:B------:R1:W-:Y:S01]  /*38310*/  LDGSTS.E [R4+0x5700], desc[UR14][R6.64], P0 ;  /* 0x0570000006047fae */ /* 0x0003e2000812184e */
[----:B------:R-:W-:-:S05]  /*38320*/  IADD3 R12, P1, R12, UR16, RZ ;  /* 0x000000100c0c7c10 */ /* 0x000fca000ff3e0ff */
[----:B------:R4:W-:Y:S01]  /*38330*/  STL [R1+0x1168], R12 ;  /* 0x0011680c01007387 */ /* 0x0009e20000100800 */
[----:B------:R-:W-:Y:S02]  /*38340*/  IADD3 R5, P2, R5, UR16, RZ ;  /* 0x0000001005057c10 */ /* 0x000fe4000ff5e0ff */
[----:B---3--:R-:W-:Y:S01]  /*38350*/  IADD3.X R17, R17, UR9, RZ, P1, !PT ;  /* 0x0000000911117c10 */ /* 0x008fe20008ffe4ff */
[----:B-1----:R-:W-:Y:S01]  /*38360*/  IMAD.MOV.U32 R6, RZ, RZ, R12 ;  /* 0x000000ffff067224 */ /* 0x002fe200078e000c */
[----:B----4-:R-:W-:-:S03]  /*38370*/  IADD3.X R10, R10, UR9, RZ, P2, !PT ;  /* 0x000000090a0a7c10 */ /* 0x010fc600097fe4ff */
        /* <DEDUP_REMOVED lines=28> */
[----:B------:R1:W-:Y:S04]  /*38540*/  LDGSTS.E [R4+0x6700], desc[UR14][R6.64], P0 ;  /* 0x0670000006047fae */ /* 0x0003e8000812184e */
[----:B------:R-:W4:Y:S01]  /*38550*/  LDL.LU R19, [R1+0xc30] ;  /* 0x000c300001137983 */ /* 0x000f220000300800 */
[----:B------:R-:W-:-:S05]  /*38560*/  IADD3 R20, P1, R20, UR16, RZ ;  /* 0x0000001014147c10 */ /* 0x000fca000ff3e0ff */
[----:B-1----:R-:W-:Y:S01]  /*38570*/  IMAD.MOV.U32 R6, RZ, RZ, R20 ;  /* 0x000000ffff067224 */ /* 0x002fe200078e0014 */
[----:B------:R-:W-:Y:S02]  /*38580*/  IADD3 R16, P2, R16, UR16, RZ ;  /* 0x0000001010107c10 */ /* 0x000fe4000ff5e0ff */
[----:B------:R-:W-:Y:S01]  /*38590*/  IADD3.X R21, R21, UR9, RZ, P1, !PT ;  /* 0x0000000915157c10 */ /* 0x000fe20008ffe4ff */
[----:B------:R-:W-:Y:S04]  /*385a0*/  STL [R1+0x1268], R20 ;  /* 0x0012681401007387 */ /* 0x000fe80000100800 */
[----:B------:R-:W-:Y:S01]  /*385b0*/  IMAD.MOV.U32 R7, RZ, RZ, R21 ;  /* 0x000000ffff077224 */ /* 0x000fe200078e0015 */
[----:B------:R-:W-:Y:S01]  /*385c0*/  IADD3.X R18, R18, UR9, RZ, P2, !PT ;  /* 0x0000000912127c10 */ /* 0x000fe200097fe4ff */
[----:B------:R-:W-:Y:S04]  /*385d0*/  STL [R1+0x1264], R21 ;  /* 0x0012641501007387 */ /* 0x000fe80000100800 */
[----:B------:R1:W-:Y:S04]  /*385e0*/  STL [R1+0x12a8], R16 ;  /* 0x0012a81001007387 */ /* 0x0003e80000100800 */
[----:B------:R1:W-:Y:S01]  /*385f0*/  LDGSTS.E [R4+0x6b00], desc[UR14][R6.64], P0 ;  /* 0x06b0000006047fae */ /* 0x0003e2000812184e */
[----:B--2---:R-:W-:-:S03]  /*38600*/  IADD3 R8, P1, R8, UR16, RZ ;  /* 0x0000001008087c10 */ /* 0x004fc6000ff3e0ff */
[----:B------:R-:W-:Y:S01]  /*38610*/  STL [R1+0x12a4], R18 ;  /* 0x0012a41201007387 */ /* 0x000fe20000100800 */
[----:B------:R-:W-:Y:S01]  /*38620*/  IADD3 R11, P2, R11, UR16, RZ ;  /* 0x000000100b0b7c10 */ /* 0x000fe2000ff5e0ff */
[----:B-1----:R-:W-:Y:S01]  /*38630*/  IMAD.MOV.U32 R6, RZ, RZ, R16 ;  /* 0x000000ffff067224 */ /* 0x002fe200078e0010 */
[----:B------:R-:W-:Y:S01]  /*38640*/  MOV R7, R18 ;  /* 0x0000001200077202 */ /* 0x000fe20000000f00 */
[----:B------:R-:W2:Y:S04]  /*38650*/  LDL.LU R16, [R1+0xbec] ;  /* 0x000bec0001107983 */ /* 0x000ea80000300800 */
[----:B------:R-:W2:Y:S04]  /*38660*/  LDL.LU R20, [R1+0xc2c] ;  /* 0x000c2c0001147983 */ /* 0x000ea80000300800 */
[----:B------:R1:W-:Y:S04]  /*38670*/  LDGSTS.E [R4+0x6f00], desc[UR14][R6.64], P0 ;  /* 0x06f0000006047fae */ /* 0x0003e8000812184e */
[----:B------:R3:W-:Y:S01]  /*38680*/  STL [R1+0x12e8], R8 ;  /* 0x0012e80801007387 */ /* 0x0007e20000100800 */
[----:B-1----:R-:W-:Y:S01]  /*38690*/  IMAD.MOV.U32 R6, RZ, RZ, R8 ;  /* 0x000000ffff067224 */ /* 0x002fe200078e0008 */
[----:B---3--:R-:W-:-:S05]  /*386a0*/  IADD3.X R12, R12, UR9, RZ, P1, !PT ;  /* 0x000000090c0c7c10 */ /* 0x008fca0008ffe4ff */
[----:B------:R-:W-:Y:S01]  /*386b0*/  IMAD.MOV.U32 R7, RZ, RZ, R12 ;  /* 0x000000ffff077224 */ /* 0x000fe200078e000c */
[----:B------:R1:W-:Y:S01]  /*386c0*/  STL [R1+0x12e4], R12 ;  /* 0x0012e40c01007387 */ /* 0x0003e20000100800 */
[----:B------:R-:W-:-:S03]  /*386d0*/  IADD3.X R17, R17, UR9, RZ, P2, !PT ;  /* 0x0000000911117c10 */ /* 0x000fc600097fe4ff */
[----:B------:R3:W-:Y:S04]  /*386e0*/  STL [R1+0x1328], R11 ;  /* 0x0013280b01007387 */ /* 0x0007e80000100800 */
[----:B------:R-:W2:Y:S04]  /*386f0*/  LDL.LU R8, [R1+0xc70] ;  /* 0x000c700001087983 */ /* 0x000ea80000300800 */
[----:B------:R3:W-:Y:S04]  /*38700*/  STL [R1+0x1324], R17 ;  /* 0x0013241101007387 */ /* 0x0007e80000100800 */
[----:B------:R3:W-:Y:S04]  /*38710*/  LDGSTS.E [R4+0x7300], desc[UR14][R6.64], P0 ;  /* 0x0730000006047fae */ /* 0x0007e8000812184e */
[----:B-1----:R-:W2:Y:S01]  /*38720*/  LDL.LU R12, [R1+0xcb0] ;  /* 0x000cb000010c7983 */ /* 0x002ea20000300800 */
[----:B----4-:R-:W-:Y:S01]  /*38730*/  IADD3 R10, P1, R10, UR16, RZ ;  /* 0x000000100a0a7c10 */ /* 0x010fe2000ff3e0ff */
[----:B---3--:R-:W-:-:S02]  /*38740*/  IMAD.MOV.U32 R6, RZ, RZ, R11 ;  /* 0x000000ffff067224 */ /* 0x008fc400078e000b */
[----:B------:R-:W3:Y:S01]  /*38750*/  LDL.LU R11, [R1+0xc6c] ;  /* 0x000c6c00010b7983 */ /* 0x000ee20000300800 */
[----:B------:R-:W-:-:S03]  /*38760*/  MOV R7, R17 ;  /* 0x0000001100077202 */ /* 0x000fc60000000f00 */
[----:B------:R-:W4:Y:S01]  /*38770*/  LDL.LU R17, [R1+0xcac] ;  /* 0x000cac0001117983 */ /* 0x000f220000300800 */
[----:B------:R-:W-:-:S03]  /*38780*/  IADD3 R5, P2, R5, UR16, RZ ;  /* 0x0000001005057c10 */ /* 0x000fc6000ff5e0ff */
[----:B------:R1:W-:Y:S04]  /*38790*/  LDGSTS.E [R4+0x7700], desc[UR14][R6.64], P0 ;  /* 0x0770000006047fae */ /* 0x0003e8000812184e */
[----:B------:R1:W-:Y:S02]  /*387a0*/  STL [R1+0x1368], R10 ;  /* 0x0013680a01007387 */ /* 0x0003e40000100800 */
[----:B-1----:R-:W-:Y:S01]  /*387b0*/  IMAD.MOV.U32 R6, RZ, RZ, R10 ;  /* 0x000000ffff067224 */ /* 0x002fe200078e000a */
[----:B------:R-:W-:-:S05]  /*387c0*/  IADD3.X R15, R15, UR9, RZ, P1, !PT ;  /* 0x000000090f0f7c10 */ /* 0x000fca0008ffe4ff */
[----:B------:R-:W-:Y:S01]  /*387d0*/  IMAD.MOV.U32 R7, RZ, RZ, R15 ;  /* 0x000000ffff077224 */ /* 0x000fe200078e000f */
[----:B------:R1:W-:Y:S01]  /*387e0*/  STL [R1+0x1364], R15 ;  /* 0x0013640f01007387 */ /* 0x0003e20000100800 */
[----:B------:R-:W-:-:S03]  /*387f0*/  IADD3.X R13, R13, UR9, RZ, P2, !PT ;  /* 0x000000090d0d7c10 */ /* 0x000fc600097fe4ff */
[----:B------:R-:W-:Y:S04]  /*38800*/  STL [R1+0x13a8], R5 ;  /* 0x0013a80501007387 */ /* 0x000fe80000100800 */
[----:B------:R-:W4:Y:S04]  /*38810*/  LDL.LU R10, [R1+0xcf0] ;  /* 0x000cf000010a7983 */ /* 0x000f280000300800 */
[----:B------:R1:W-:Y:S04]  /*38820*/  STL [R1+0x13a4], R13 ;  /* 0x0013a40d01007387 */ /* 0x0003e80000100800 */
[----:B------:R1:W-:Y:S04]  /*38830*/  LDGSTS.E [R4+0x7b00], desc[UR14][R6.64], P0 ;  /* 0x07b0000006047fae */ /* 0x0003e8000812184e */
[----:B-1----:R-:W4:Y:S01]  /*38840*/  LDL.LU R15, [R1+0xd30] ;  /* 0x000d3000010f7983 */ /* 0x002f220000300800 */
[----:B------:R-:W-:-:S03]  /*38850*/  MOV R7, R13 ;  /* 0x0000000d00077202 */ /* 0x000fc60000000f00 */
[----:B------:R-:W4:Y:S04]  /*38860*/  LDL.LU R13, [R1+0xcec] ;  /* 0x000cec00010d7983 */ /* 0x000f280000300800 */
[----:B------:R-:W4:Y:S01]  /*38870*/  LDL.LU R18, [R1+0xd2c] ;  /* 0x000d2c0001127983 */ /* 0x000f220000300800 */
[----:B------:R-:W-:Y:S01]  /*38880*/  IMAD.MOV.U32 R6, RZ, RZ, R5 ;  /* 0x000000ffff067224 */ /* 0x000fe200078e0005 */
[----:B------:R-:W-:Y:S02]  /*38890*/  IADD3 R9, P1, R9, UR16, RZ ;  /* 0x0000001009097c10 */ /* 0x000fe4000ff3e0ff */
[----:B------:R-:W-:Y:S02]  /*388a0*/  IADD3 R19, P2, R19, UR16, RZ ;  /* 0x0000001013137c10 */ /* 0x000fe4000ff5e0ff */
[----:B------:R1:W-:Y:S02]  /*388b0*/  LDGSTS.E [R4+0x7f00], desc[UR14][R6.64], P0 ;  /* 0x07f0000006047fae */ /* 0x0003e4000812184e */
[----:B-1----:R-:W-:-:S02]  /*388c0*/  LOP3.LUT R4, R14, 0x70, RZ, 0x3c, !PT ;  /* 0x000000700e047812 */ /* 0x002fc400078e3cff */
[----:B------:R-:W4:Y:S01]  /*388d0*/  LDL.LU R14, [R1+0xd70] ;  /* 0x000d7000010e7983 */ /* 0x000f220000300800 */
[----:B------:R-:W-:-:S03]  /*388e0*/  IMAD.MOV.U32 R6, RZ, RZ, R9 ;  /* 0x000000ffff067224 */ /* 0x000fc600078e0009 */
[----:B------:R-:W-:Y:S01]  /*388f0*/  STL [R1+0xbf0], R9 ;  /* 0x000bf00901007387 */ /* 0x000fe20000100800 */
[----:B------:R-:W-:-:S03]  /*38900*/  VIADD R4, R4, UR12 ;  /* 0x0000000c04047c36 */ /* 0x000fc60008000000 */
[----:B------:R-:W4:Y:S04]  /*38910*/  LDL.LU R5, [R1+0xdb0] ;  /* 0x000db00001057983 */ /* 0x000f280000300800 */
[----:B------:R-:W-:Y:S01]  /*38920*/  STL [R1+0xc30], R19 ;  /* 0x000c301301007387 */ /* 0x000fe20000100800 */
[----:B--2---:R-:W-:Y:S02]  /*38930*/  IADD3.X R16, R16, UR9, RZ, P1, !PT ;  /* 0x0000000910107c10 */ /* 0x004fe40008ffe4ff */
[----:B------:R-:W-:-:S03]  /*38940*/  IADD3.X R20, R20, UR9, RZ, P2, !PT ;  /* 0x0000000914147c10 */ /* 0x000fc600097fe4ff */
[----:B------:R-:W-:Y:S01]  /*38950*/  IMAD.MOV.U32 R7, RZ, RZ, R16 ;  /* 0x000000ffff077224 */ /* 0x000fe200078e0010 */
[----:B------:R1:W-:Y:S04]  /*38960*/  STL [R1+0xbec], R16 ;  /* 0x000bec1001007387 */ /* 0x0003e80000100800 */
[----:B------:R2:W-:Y:S04]  /*38970*/  LDGSTS.E [R4+0x380], desc[UR14][R6.64], P0 ;  /* 0x0038000006047fae */ /* 0x0005e8000812184e */
[----:B-1----:R-:W4:Y:S04]  /*38980*/  LDL.LU R16, [R1+0xd6c] ;  /* 0x000d6c0001107983 */ /* 0x002f280000300800 */
[----:B------:R-:W4:Y:S01]  /*38990*/  LDL.LU R9, [R1+0xdac] ;  /* 0x000dac0001097983 */ /* 0x000f220000300800 */
[----:B--2---:R-:W-:Y:S01]  /*389a0*/  MOV R6, R19 ;  /* 0x0000001300067202 */ /* 0x004fe20000000f00 */
[----:B------:R-:W-:-:S02]  /*389b0*/  IMAD.MOV.U32 R7, RZ, RZ, R20 ;  /* 0x000000ffff077224 */ /* 0x000fc400078e0014 */
[----:B------:R-:W-:Y:S04]  /*389c0*/  STL [R1+0xc2c], R20 ;  /* 0x000c2c1401007387 */ /* 0x000fe80000100800 */
[----:B------:R1:W-:Y:S01]  /*389d0*/  LDGSTS.E [R4+0x780], desc[UR14][R6.64], P0 ;  /* 0x0078000006047fae */ /* 0x0003e2000812184e */
[----:B------:R-:W-:-:S05]  /*389e0*/  IADD3 R8, P1, R8, UR16, RZ ;  /* 0x0000001008087c10 */ /* 0x000fca000ff3e0ff */
[----:B------:R-:W-:Y:S01]  /*389f0*/  STL [R1+0xc70], R8 ;  /* 0x000c700801007387 */ /* 0x000fe20000100800 */
[----:B-1----:R-:W-:Y:S01]  /*38a00*/  IMAD.MOV.U32 R6, RZ, RZ, R8 ;  /* 0x000000ffff067224 */ /* 0x002fe200078e0008 */
[----:B------:R-:W-:Y:S02]  /*38a10*/  IADD3 R12, P2, R12, UR16, RZ ;  /* 0x000000100c0c7c10 */ /* 0x000fe4000ff5e0ff */
[----:B---3--:R-:W-:Y:S02]  /*38a20*/  IADD3.X R11, R11, UR9, RZ, P1, !PT ;  /* 0x000000090b0b7c10 */ /* 0x008fe40008ffe4ff */
[----:B----4-:R-:W-:-:S03]  /*38a30*/  IADD3.X R17, R17, UR9, RZ, P2, !PT ;  /* 0x0000000911117c10 */ /* 0x010fc600097fe4ff */
[----:B------:R-:W-:Y:S01]  /*38a40*/  IMAD.MOV.U32 R7, RZ, RZ, R11 ;  /* 0x000000ffff077224 */ /* 0x000fe200078e000b */
[----:B------:R1:W-:Y:S04]  /*38a50*/  STL [R1+0xc6c], R11 ;  /* 0x000c6c0b01007387 */ /* 0x0003e80000100800 */
[----:B------:R2:W-:Y:S04]  /*38a60*/  STL [R1+0xcb0], R12 ;  /* 0x000cb00c01007387 */ /* 0x0005e80000100800 */
[----:B------:R3:W-:Y:S04]  /*38a70*/  LDGSTS.E [R4+0xb80], desc[UR14][R6.64], P0 ;  /* 0x00b8000006047fae */ /* 0x0007e8000812184e */
[----:B-1----:R-:W4:Y:S04]  /*38a80*/  LDL.LU R11, [R1+0xdf0] ;  /* 0x000df000010b7983 */ /* 0x002f280000300800 */
[----:B------:R1:W-:Y:S04]  /*38a90*/  STL [R1+0xcac], R17 ;  /* 0x000cac1101007387 */ /* 0x0003e80000100800 */
[----:B------:R-:W4:Y:S01]  /*38aa0*/  LDL.LU R8, [R1+0xe30] ;  /* 0x000e300001087983 */ /* 0x000f220000300800 */
[----:B---3--:R-:W-:-:S03]  /*38ab0*/  MOV R6, R12 ;  /* 0x0000000c00067202 */ /* 0x008fc60000000f00 */
[----:B--2---:R-:W2:Y:S01]  /*38ac0*/  LDL.LU R12, [R1+0xdec] ;  /* 0x000dec00010c7983 */ /* 0x004ea20000300800 */
[----:B------:R-:W-:-:S03]  /*38ad0*/  IMAD.MOV.U32 R7, RZ, RZ, R17 ;  /* 0x000000ffff077224 */ /* 0x000fc600078e0011 */
[----:B-1----:R-:W3:Y:S04]  /*38ae0*/  LDL.LU R17, [R1+0xe2c] ;  /* 0x000e2c0001117983 */ /* 0x002ee80000300800 */
[----:B------:R1:W-:Y:S01]  /*38af0*/  LDGSTS.E [R4+0xf80], desc[UR14][R6.64], P0 ;  /* 0x00f8000006047fae */ /* 0x0003e2000812184e */
[----:B------:R-:W-:-:S05]  /*38b00*/  IADD3 R10, P1, R10, UR16, RZ ;  /* 0x000000100a0a7c10 */ /* 0x000fca000ff3e0ff */
[----:B------:R1:W-:Y:S02]  /*38b10*/  STL [R1+0xcf0], R10 ;  /* 0x000cf00a01007387 */ /* 0x0003e40000100800 */
[----:B-1----:R-:W-:Y:S01]  /*38b20*/  IMAD.MOV.U32 R6, RZ, RZ, R10 ;  /* 0x000000ffff067224 */ /* 0x002fe200078e000a */
[----:B------:R-:W-:Y:S02]  /*38b30*/  IADD3 R15, P2, R15, UR16, RZ ;  /* 0x000000100f0f7c10 */ /* 0x000fe4000ff5e0ff */
[----:B------:R-:W-:Y:S02]  /*38b40*/  IADD3.X R13, R13, UR9, RZ, P1, !PT ;  /* 0x000000090d0d7c10 */ /* 0x000fe40008ffe4ff */
[----:B------:R-:W-:-:S03]  /*38b50*/  IADD3.X R18, R18, UR9, RZ, P2, !PT ;  /* 0x0000000912127c10 */ /* 0x000fc600097fe4ff */
[----:B------:R-:W-:Y:S01]  /*38b60*/  IMAD.MOV.U32 R7, RZ, RZ, R13 ;  /* 0x000000ffff077224 */ /* 0x000fe200078e000d */
[----:B------:R1:W-:Y:S04]  /*38b70*/  STL [R1+0xcec], R13 ;  /* 0x000cec0d01007387 */ /* 0x0003e80000100800 */
[----:B------:R-:W-:Y:S04]  /*38b80*/  STL [R1+0xd30], R15 ;  /* 0x000d300f01007387 */ /* 0x000fe80000100800 */
[----:B------:R-:W3:Y:S04]  /*38b90*/  LDL.LU R10, [R1+0xe70] ;  /* 0x000e7000010a7983 */ /* 0x000ee80000300800 */
[----:B------:R1:W-:Y:S04]  /*38ba0*/  STL [R1+0xd2c], R18 ;  /* 0x000d2c1201007387 */ /* 0x0003e80000100800 */
[----:B------:R1:W-:Y:S04]  /*38bb0*/  LDGSTS.E [R4+0x1380], desc[UR14][R6.64], P0 ;  /* 0x0138000006047fae */ /* 0x0003e8000812184e */
[----:B-1----:R-:W3:Y:S01]  /*38bc0*/  LDL.LU R13, [R1+0xeb0] ;  /* 0x000eb000010d7983 */ /* 0x002ee20000300800 */
[----:B------:R-:W-:-:S03]  /*38bd0*/  IMAD.MOV.U32 R7, RZ, RZ, R18 ;  /* 0x000000ffff077224 */ /* 0x000fc600078e0012 */
[----:B------:R-:W3:Y:S01]  /*38be0*/  LDL.LU R18, [R1+0xe6c] ;  /* 0x000e6c0001127983 */ /* 0x000ee20000300800 */
[----:B------:R-:W-:-:S03]  /*38bf0*/  MOV R6, R15 ;  /* 0x0000000f00067202 */ /* 0x000fc60000000f00 */
[----:B------:R-:W3:Y:S01]  /*38c00*/  LDL.LU R15, [R1+0xeac] ;  /* 0x000eac00010f7983 */ /* 0x000ee20000300800 */
[----:B------:R-:W-:Y:S02]  /*38c10*/  IADD3 R14, P1, R14, UR16, RZ ;  /* 0x000000100e0e7c10 */ /* 0x000fe4000ff3e0ff */
[----:B------:R-:W-:Y:S01]  /*38c20*/  IADD3 R5, P2, R5, UR16, RZ ;  /* 0x0000001005057c10 */ /* 0x000fe2000ff5e0ff */
[----:B------:R1:W-:Y:S04]  /*38c30*/  LDGSTS.E [R4+0x1780], desc[UR14][R6.64], P0 ;  /* 0x0178000006047fae */ /* 0x0003e8000812184e */
[----:B------:R1:W-:Y:S02]  /*38c40*/  STL [R1+0xd70], R14 ;  /* 0x000d700e01007387 */ /* 0x0003e40000100800 */
[----:B-1----:R-:W-:Y:S01]  /*38c50*/  IMAD.MOV.U32 R6, RZ, RZ, R14 ;  /* 0x000000ffff067224 */ /* 0x002fe200078e000e */
[----:B------:R-:W-:-:S02]  /*38c60*/  IADD3.X R16, R16, UR9, RZ, P1, !PT ;  /* 0x0000000910107c10 */ /* 0x000fc40008ffe4ff */
[----:B------:R-:W-:-:S03]  /*38c70*/  IADD3.X R9, R9, UR9, RZ, P2, !PT ;  /* 0x0000000909097c10 */ /* 0x000fc600097fe4ff */
[----:B------:R1:W-:Y:S04]  /*38c80*/  STL [R1+0xd6c], R16 ;  /* 0x000d6c1001007387 */ /* 0x0003e80000100800 */
        /* <DEDUP_REMOVED lines=8> */
[----:B-1----:R-:W-:Y:S01]  /*38d10*/  MOV R6, R5 ;  /* 0x0000000500067202 */ /* 0x002fe20000000f00 */
[----:B------:R-:W-:Y:S01]  /*38d20*/  IMAD.MOV.U32 R7, RZ, RZ, R9 ;  /* 0x000000ffff077224 */ /* 0x000fe200078e0009 */
        /* <DEDUP_REMOVED lines=8> */
[----:B---3--:R-:W-:-:S03]  /*38db0*/  IADD3.X R17, R17, UR9, RZ, P2, !PT ;  /* 0x0000000911117c10 */ /* 0x008fc600097fe4ff */
[----:B------:R1:W-:Y:S04]  /*38dc0*/  STL [R1+0xdec], R12 ;  /* 0x000dec0c01007387 */ /* 0x0003e80000100800 */
[----:B------:R-:W-:Y:S04]  /*38dd0*/  STL [R1+0xe30], R8 ;  /* 0x000e300801007387 */ /* 0x000fe80000100800 */
[----:B----4-:R-:W2:Y:S01]  /*38de0*/  LDL.LU R11, [R1+0xf6c] ;  /* 0x000f6c00010b7983 */ /* 0x010ea20000300800 */
[----:B------:R-:W-:-:S03]  /*38df0*/  IMAD.MOV.U32 R7, RZ, RZ, R12 ;  /* 0x000000ffff077224 */ /* 0x000fc600078e000c */
[----:B------:R3:W-:Y:S04]  /*38e00*/  STL [R1+0xe2c], R17 ;  /* 0x000e2c1101007387 */ /* 0x0007e80000100800 */
[----:B-1----:R-:W4:Y:S04]  /*38e10*/  LDL.LU R12, [R1+0xfac] ;  /* 0x000fac00010c7983 */ /* 0x002f280000300800 */
[----:B------:R1:W-:Y:S02]  /*38e20*/  LDGSTS.E [R4+0x2380], desc[UR14][R6.64], P0 ;  /* 0x0238000006047fae */ /* 0x0003e4000812184e */
[----:B-1----:R-:W-:Y:S01]  /*38e30*/  MOV R6, R8 ;  /* 0x0000000800067202 */ /* 0x002fe20000000f00 */
[----:B------:R-:W-:-:S02]  /*38e40*/  IMAD.MOV.U32 R7, RZ, RZ, R17 ;  /* 0x000000ffff077224 */ /* 0x000fc400078e0011 */
[----:B---3--:R-:W3:Y:S04]  /*38e50*/  LDL.LU R17, [R1+0xff0] ;  /* 0x000ff00001117983 */ /* 0x008ee80000300800 */
[----:B------:R-:W3:Y:S04]  /*38e60*/  LDL.LU R8, [R1+0x1030] ;  /* 0x0010300001087983 */ /* 0x000ee80000300800 */
[----:B------:R1:W-:Y:S01]  /*38e70*/  LDGSTS.E [R4+0x2780], desc[UR14][R6.64], P0 ;  /* 0x0278000006047fae */ /* 0x0003e2000812184e */
[----:B------:R-:W-:-:S05]  /*38e80*/  IADD3 R10, P1, R10, UR16, RZ ;  /* 0x000000100a0a7c10 */ /* 0x000fca000ff3e0ff */
[----:B------:R-:W-:Y:S01]  /*38e90*/  STL [R1+0xe70], R10 ;  /* 0x000e700a01007387 */ /* 0x000fe20000100800 */
[----:B------:R-:W-:Y:S02]  /*38ea0*/  IADD3 R13, P2, R13, UR16, RZ ;  /* 0x000000100d0d7c10 */ /* 0x000fe4000ff5e0ff */
[----:B------:R-:W-:-:S05]  /*38eb0*/  IADD3.X R18, R18, UR9, RZ, P1, !PT ;  /* 0x0000000912127c10 */ /* 0x000fca0008ffe4ff */
[----:B------:R1:W-:Y:S02]  /*38ec0*/  STL [R1+0xe6c], R18 ;  /* 0x000e6c1201007387 */ /* 0x0003e40000100800 */
[----:B-1----:R-:W-:Y:S01]  /*38ed0*/  IMAD.MOV.U32 R7, RZ, RZ, R18 ;  /* 0x000000ffff077224 */ /* 0x002fe200078e0012 */
[----:B------:R-:W-:Y:S01]  /*38ee0*/  IADD3.X R15, R15, UR9, RZ, P2, !PT ;  /* 0x000000090f0f7c10 */ /* 0x000fe200097fe4ff */
[----:B------:R-:W-:Y:S01]  /*38ef0*/  STL [R1+0xeb0], R13 ;  /* 0x000eb00d01007387 */ /* 0x000fe20000100800 */
[----:B------:R-:W-:-:S03]  /*38f00*/  IMAD.MOV.U32 R6, RZ, RZ, R10 ;  /* 0x000000ffff067224 */ /* 0x000fc600078e000a */
[----:B------:R-:W3:Y:S04]  /*38f10*/  LDL.LU R18, [R1+0xfec] ;  /* 0x000fec0001127983 */ /* 0x000ee80000300800 */
[----:B------:R1:W-:Y:S04]  /*38f20*/  STL [R1+0xeac], R15 ;  /* 0x000eac0f01007387 */ /* 0x0003e80000100800 */
[----:B------:R-:W3:Y:S04]  /*38f30*/  LDL.LU R10, [R1+0x102c] ;  /* 0x00102c00010a7983 */ /* 0x000ee80000300800 */
[----:B------:R1:W-:Y:S02]  /*38f40*/  LDGSTS.E [R4+0x2b80], desc[UR14][R6.64], P0 ;  /* 0x02b8000006047fae */ /* 0x0003e4000812184e */
[----:B-1----:R-:W-:Y:S01]  /*38f50*/  MOV R6, R13 ;  /* 0x0000000d00067202 */ /* 0x002fe20000000f00 */
[----:B------:R-:W-:-:S02]  /*38f60*/  IMAD.MOV.U32 R7, RZ, RZ, R15 ;  /* 0x000000ffff077224 */ /* 0x000fc400078e000f */
[----:B------:R-:W3:Y:S04]  /*38f70*/  LDL.LU R15, [R1+0x1070] ;  /* 0x00107000010f7983 */ /* 0x000ee80000300800 */
[----:B------:R-:W3:Y:S04]  /*38f80*/  LDL.LU R13, [R1+0x10b0] ;  /* 0x0010b000010d7983 */ /* 0x000ee80000300800 */
[----:B------:R1:W-:Y:S01]  /*38f90*/  LDGSTS.E [R4+0x2f80], desc[UR14][R6.64], P0 ;  /* 0x02f8000006047fae */ /* 0x0003e2000812184e */
[----:B------:R-:W-:Y:S02]  /*38fa0*/  IADD3 R14, P1, R14, UR16, RZ ;  /* 0x000000100e0e7c10 */ /* 0x000fe4000ff3e0ff */
[----:B------:R-:W-:-:S02]  /*38fb0*/  IADD3 R19, P2, R19, UR16, RZ ;  /* 0x0000001013137c10 */ /* 0x000fc4000ff5e0ff */
[----:B------:R-:W-:Y:S01]  /*38fc0*/  IADD3.X R16, R16, UR9, RZ, P1, !PT ;  /* 0x0000000910107c10 */ /* 0x000fe20008ffe4ff */
[----:B------:R-:W-:Y:S01]  /*38fd0*/  STL [R1+0xef0], R14 ;  /* 0x000ef00e01007387 */ /* 0x000fe20000100800 */
[----:B------:R-:W-:-:S03]  /*38fe0*/  IADD3.X R20, R20, UR9, RZ, P2, !PT ;  /* 0x0000000914147c10 */ /* 0x000fc600097fe4ff */
[----:B------:R1:W-:Y:S02]  /*38ff0*/  STL [R1+0xeec], R16 ;  /* 0x000eec1001007387 */ /* 0x0003e40000100800 */
[----:B-1----:R-:W-:Y:S02]  /*39000*/  IMAD.MOV.U32 R6, RZ, RZ, R14 ;  /* 0x000000ffff067224 */ /* 0x002fe400078e000e */
[----:B------:R-:W-:Y:S01]  /*39010*/  IMAD.MOV.U32 R7, RZ, RZ, R16 ;  /* 0x000000ffff077224 */ /* 0x000fe200078e0010 */
[----:B------:R-:W-:Y:S04]  /*39020*/  STL [R1+0xf30], R19 ;  /* 0x000f301301007387 */ /* 0x000fe80000100800 */
[----:B------:R1:W-:Y:S04]  /*39030*/  LDGSTS.E [R4+0x3380], desc[UR14][R6.64], P0 ;  /* 0x0338000006047fae */ /* 0x0003e8000812184e */
[----:B------:R-:W3:Y:S04]  /*39040*/  LDL.LU R16, [R1+0x106c] ;  /* 0x00106c0001107983 */ /* 0x000ee80000300800 */
[----:B------:R-:W-:Y:S01]  /*39050*/  STL [R1+0xf2c], R20 ;  /* 0x000f2c1401007387 */ /* 0x000fe20000100800 */
[----:B------:R-:W-:-:S03]  /*39060*/  IADD3 R5, P1, R5, UR16, RZ ;  /* 0x0000001005057c10 */ /* 0x000fc6000ff3e0ff */
[----:B------:R-:W3:Y:S01]  /*39070*/  LDL.LU R14, [R1+0x10ac] ;  /* 0x0010ac00010e7983 */ /* 0x000ee20000300800 */
[----:B-1----:R-:W-:Y:S01]  /*39080*/  MOV R6, R19 ;  /* 0x0000001300067202 */ /* 0x002fe20000000f00 */
[----:B------:R-:W-:Y:S01]  /*39090*/  IMAD.MOV.U32 R7, RZ, RZ, R20 ;  /* 0x000000ffff077224 */ /* 0x000fe200078e0014 */
[----:B------:R-:W-:Y:S01]  /*390a0*/  IADD3 R9, P2, R9, UR16, RZ ;  /* 0x0000001009097c10 */ /* 0x000fe2000ff5e0ff */
[----:B------:R-:W-:Y:S04]  /*390b0*/  STL [R1+0xf70], R5 ;  /* 0x000f700501007387 */ /* 0x000fe80000100800 */
[----:B------:R1:W-:Y:S02]  /*390c0*/  LDGSTS.E [R4+0x3780], desc[UR14][R6.64], P0 ;  /* 0x0378000006047fae */ /* 0x0003e4000812184e */
[----:B-1----:R-:W-:Y:S01]  /*390d0*/  IMAD.MOV.U32 R6, RZ, RZ, R5 ;  /* 0x000000ffff067224 */ /* 0x002fe200078e0005 */
[----:B--2---:R-:W-:-:S05]  /*390e0*/  IADD3.X R11, R11, UR9, RZ, P1, !PT ;  /* 0x000000090b0b7c10 */ /* 0x004fca0008ffe4ff */
[----:B------:R-:W-:Y:S01]  /*390f0*/  IMAD.MOV.U32 R7, RZ, RZ, R11 ;  /* 0x000000ffff077224 */ /* 0x000fe200078e000b */
[----:B------:R1:W-:Y:S01]  /*39100*/  STL [R1+0xf6c], R11 ;  /* 0x000f6c0b01007387 */ /* 0x0003e20000100800 */
[----:B----4-:R-:W-:-:S03]  /*39110*/  IADD3.X R12, R12, UR9, RZ, P2, !PT ;  /* 0x000000090c0c7c10 */ /* 0x010fc600097fe4ff */
[----:B------:R-:W-:Y:S04]  /*39120*/  STL [R1+0xfb0], R9 ;  /* 0x000fb00901007387 */ /* 0x000fe80000100800 */
[----:B------:R2:W-:Y:S04]  /*39130*/  LDGSTS.E [R4+0x3b80], desc[UR14][R6.64], P0 ;  /* 0x03b8000006047fae */ /* 0x0005e8000812184e */
[----:B-1----:R-:W4:Y:S04]  /*39140*/  LDL.LU R11, [R1+0x10f0] ;  /* 0x0010f000010b7983 */ /* 0x002f280000300800 */
[----:B------:R1:W-:Y:S04]  /*39150*/  STL [R1+0xfac], R12 ;  /* 0x000fac0c01007387 */ /* 0x0003e80000100800 */
[----:B------:R-:W4:Y:S01]  /*39160*/  LDL.LU R5, [R1+0x1130] ;  /* 0x0011300001057983 */ /* 0x000f220000300800 */
[----:B--2---:R-:W-:Y:S01]  /*39170*/  IMAD.MOV.U32 R7, RZ, RZ, R12 ;  /* 0x000000ffff077224 */ /* 0x004fe200078e000c */
[----:B---3--:R-:W-:-:S02]  /*39180*/  IADD3 R17, P1, R17, UR16, RZ ;  /* 0x0000001011117c10 */ /* 0x008fc4000ff3e0ff */
[----:B-1----:R-:W2:Y:S01]  /*39190*/  LDL.LU R12, [R1+0x10ec] ;  /* 0x0010ec00010c7983 */ /* 0x002ea20000300800 */
[----:B------:R-:W-:-:S03]  /*391a0*/  MOV R6, R9 ;  /* 0x0000000900067202 */ /* 0x000fc60000000f00 */
[----:B------:R-:W3:Y:S01]  /*391b0*/  LDL.LU R9, [R1+0x112c] ;  /* 0x00112c0001097983 */ /* 0x000ee20000300800 */
[----:B------:R-:W-:-:S03]  /*391c0*/  IADD3 R8, P2, R8, UR16, RZ ;  /* 0x0000001008087c10 */ /* 0x000fc6000ff5e0ff */
[----:B------:R1:W-:Y:S04]  /*391d0*/  LDGSTS.E [R4+0x3f80], desc[UR14][R6.64], P0 ;  /* 0x03f8000006047fae */ /* 0x0003e8000812184e */
[----:B------:R-:W-:Y:S01]  /*391e0*/  STL [R1+0xff0], R17 ;  /* 0x000ff01101007387 */ /* 0x000fe20000100800 */
[----:B-1----:R-:W-:Y:S01]  /*391f0*/  IMAD.MOV.U32 R6, RZ, RZ, R17 ;  /* 0x000000ffff067224 */ /* 0x002fe200078e0011 */
[----:B------:R-:W-:-:S05]  /*39200*/  IADD3.X R18, R18, UR9, RZ, P1, !PT ;  /* 0x0000000912127c10 */ /* 0x000fca0008ffe4ff */
[----:B------:R-:W-:Y:S01]  /*39210*/  IMAD.MOV.U32 R7, RZ, RZ, R18 ;  /* 0x000000ffff077224 */ /* 0x000fe200078e0012 */
[----:B------:R-:W-:Y:S01]  /*39220*/  IADD3.X R10, R10, UR9, RZ, P2, !PT ;  /* 0x000000090a0a7c10 */ /* 0x000fe200097fe4ff */
[----:B------:R-:W-:Y:S04]  /*39230*/  STL [R1+0xfec], R18 ;  /* 0x000fec1201007387 */ /* 0x000fe80000100800 */
[----:B------:R-:W-:Y:S04]  /*39240*/  STL [R1+0x1030], R8 ;  /* 0x0010300801007387 */ /* 0x000fe80000100800 */
[----:B------:R1:W-:Y:S04]  /*39250*/  LDGSTS.E [R4+0x4380], desc[UR14][R6.64], P0 ;  /* 0x0438000006047fae */ /* 0x0003e8000812184e */
[----:B------:R1:W-:Y:S02]  /*39260*/  STL [R1+0x102c], R10 ;  /* 0x00102c0a01007387 */ /* 0x0003e40000100800 */
[----:B-1----:R-:W-:Y:S01]  /*39270*/  IMAD.MOV.U32 R7, RZ, RZ, R10 ;  /* 0x000000ffff077224 */ /* 0x002fe200078e000a */
[----:B------:R-:W-:Y:S01]  /*39280*/  MOV R6, R8 ;  /* 0x0000000800067202 */ /* 0x000fe20000000f00 */
[----:B------:R-:W3:Y:S04]  /*39290*/  LDL.LU R10, [R1+0x116c] ;  /* 0x00116c00010a7983 */ /* 0x000ee80000300800 */
[----:B------:R-:W3:Y:S04]  /*392a0*/  LDL.LU R8, [R1+0x1170] ;  /* 0x0011700001087983 */ /* 0x000ee80000300800 */
[----:B------:R-:W3:Y:S04]  /*392b0*/  LDL.LU R24, [R1+0x11ac] ;  /* 0x0011ac0001187983 */ /* 0x000ee80000300800 */
[----:B------:R-:W3:Y:S01]  /*392c0*/  LDL.LU R23, [R1+0x11b0] ;  /* 0x0011b00001177983 */ /* 0x000ee20000300800 */
[----:B------:R-:W-:-:S02]  /*392d0*/  IADD3 R15, P1, R15, UR16, RZ ;  /* 0x000000100f0f7c10 */ /* 0x000fc4000ff3e0ff */
[----:B------:R-:W-:Y:S01]  /*392e0*/  IADD3 R13, P2, R13, UR16, RZ ;  /* 0x000000100d0d7c10 */ /* 0x000fe2000ff5e0ff */
[----:B------:R1:W-:Y:S04]  /*392f0*/  LDGSTS.E [R4+0x4780], desc[UR14][R6.64], P0 ;  /* 0x0478000006047fae */ /* 0x0003e8000812184e */
[----:B------:R1:W-:Y:S02]  /*39300*/  STL [R1+0x1070], R15 ;  /* 0x0010700f01007387 */ /* 0x0003e40000100800 */
[----:B-1----:R-:W-:Y:S01]  /*39310*/  IMAD.MOV.U32 R6, RZ, RZ, R15 ;  /* 0x000000ffff067224 */ /* 0x002fe200078e000f */
[----:B------:R-:W-:-:S05]  /*39320*/  IADD3.X R16, R16, UR9, RZ, P1, !PT ;  /* 0x0000000910107c10 */ /* 0x000fca0008ffe4ff */
[----:B------:R1:W-:Y:S01]  /*39330*/  STL [R1+0x106c], R16 ;  /* 0x00106c1001007387 */ /* 0x0003e20000100800 */
[----:B------:R-:W-:-:S03]  /*39340*/  IADD3.X R14, R14, UR9, RZ, P2, !PT ;  /* 0x000000090e0e7c10 */ /* 0x000fc600097fe4ff */
[----:B------:R-:W-:Y:S04]  /*39350*/  STL [R1+0x10b0], R13 ;  /* 0x0010b00d01007387 */ /* 0x000fe80000100800 */
[----:B------:R1:W-:Y:S04]  /*39360*/  STL [R1+0x10ac], R14 ;  /* 0x0010ac0e01007387 */ /* 0x0003e80000100800 */
[----:B------:R-:W3:Y:S04]  /*39370*/  LDL.LU R22, [R1+0x11ec] ;  /* 0x0011ec0001167983 */ /* 0x000ee80000300800 */
[----:B------:R-:W3:Y:S04]  /*39380*/  LDL.LU R21, [R1+0x11f0] ;  /* 0x0011f00001157983 */ /* 0x000ee80000300800 */
[----:B------:R-:W3:Y:S04]  /*39390*/  LDL.LU R20, [R1+0x122c] ;  /* 0x00122c0001147983 */ /* 0x000ee80000300800 */
[----:B------:R-:W3:Y:S04]  /*393a0*/  LDL.LU R19, [R1+0x1230] ;  /* 0x0012300001137983 */ /* 0x000ee80000300800 */
[----:B------:R-:W3:Y:S01]  /*393b0*/  LDL.LU R17, [R1+0x1270] ;  /* 0x0012700001117983 */ /* 0x000ee20000300800 */
[----:B------:R-:W-:-:S03]  /*393c0*/  IMAD.MOV.U32 R7, RZ, RZ, R16 ;  /* 0x000000ffff077224 */ /* 0x000fc600078e0010 */
[----:B------:R-:W3:Y:S04]  /*393d0*/  LDL.LU R15, [R1+0x12b0] ;  /* 0x0012b000010f7983 */ /* 0x000ee80000300800 */
[----:B------:R1:W-:Y:S02]  /*393e0*/  LDGSTS.E [R4+0x4b80], desc[UR14][R6.64], P0 ;  /* 0x04b8000006047fae */ /* 0x0003e4000812184e */
[----:B-1----:R-:W-:Y:S01]  /*393f0*/  MOV R6, R13 ;  /* 0x0000000d00067202 */ /* 0x002fe20000000f00 */
[----:B------:R-:W-:-:S05]  /*39400*/  IMAD.MOV.U32 R7, RZ, RZ, R14 ;  /* 0x000000ffff077224 */ /* 0x000fca00078e000e */
[----:B------:R1:W-:Y:S01]  /*39410*/  LDGSTS.E [R4+0x4f80], desc[UR14][R6.64], P0 ;  /* 0x04f8000006047fae */ /* 0x0003e2000812184e */
[----:B----4-:R-:W-:-:S05]  /*39420*/  IADD3 R11, P1, R11, UR16, RZ ;  /* 0x000000100b0b7c10 */ /* 0x010fca000ff3e0ff */
[----:B------:R-:W-:Y:S01]  /*39430*/  STL [R1+0x10f0], R11 ;  /* 0x0010f00b01007387 */ /* 0x000fe20000100800 */
[----:B------:R-:W-:Y:S02]  /*39440*/  IADD3 R5, P2, R5, UR16, RZ ;  /* 0x0000001005057c10 */ /* 0x000fe4000ff5e0ff */
[----:B--2---:R-:W-:-:S05]  /*39450*/  IADD3.X R12, R12, UR9, RZ, P1, !PT ;  /* 0x000000090c0c7c10 */ /* 0x004fca0008ffe4ff */
[----:B------:R2:W-:Y:S01]  /*39460*/  STL [R1+0x10ec], R12 ;  /* 0x0010ec0c01007387 */ /* 0x0005e20000100800 */
[----:B---3--:R-:W-:-:S03]  /*39470*/  IADD3.X R9, R9, UR9, RZ, P2, !PT ;  /* 0x0000000909097c10 */ /* 0x008fc600097fe4ff */
[----:B------:R-:W-:Y:S04]  /*39480*/  STL [R1+0x1130], R5 ;  /* 0x0011300501007387 */ /* 0x000fe80000100800 */
[----:B------:R-:W3:Y:S04]  /*39490*/  LDL.LU R18, [R1+0x126c] ;  /* 0x00126c0001127983 */ /* 0x000ee80000300800 */
[----:B------:R4:W-:Y:S04]  /*394a0*/  STL [R1+0x112c], R9 ;  /* 0x00112c0901007387 */ /* 0x0009e80000100800 */
[----:B------:R-:W3:Y:S04]  /*394b0*/  LDL.LU R16, [R1+0x12ac] ;  /* 0x0012ac0001107983 */ /* 0x000ee80000300800 */
[----:B------:R-:W3:Y:S01]  /*394c0*/  LDL.LU R14, [R1+0x12ec] ;  /* 0x0012ec00010e7983 */ /* 0x000ee20000300800 */
[----:B-1----:R-:W-:-:S03]  /*394d0*/  IMAD.MOV.U32 R6, RZ, RZ, R11 ;  /* 0x000000ffff067224 */ /* 0x002fc600078e000b */
[----:B------:R-:W3:Y:S01]  /*394e0*/  LDL.LU R13, [R1+0x12f0] ;  /* 0x0012f000010d7983 */ /* 0x000ee20000300800 */
[----:B------:R-:W-:-:S03]  /*394f0*/  IMAD.MOV.U32 R7, RZ, RZ, R12 ;  /* 0x000000ffff077224 */ /* 0x000fc600078e000c */
[----:B--2---:R-:W2:Y:S04]  /*39500*/  LDL.LU R12, [R1+0x132c] ;  /* 0x00132c00010c7983 */ /* 0x004ea80000300800 */
[----:B------:R-:W2:Y:S04]  /*39510*/  LDL.LU R11, [R1+0x1330] ;  /* 0x00133000010b7983 */ /* 0x000ea80000300800 */
[----:B------:R1:W-:Y:S02]  /*39520*/  LDGSTS.E [R4+0x5380], desc[UR14][R6.64], P0 ;  /* 0x0538000006047fae */ /* 0x0003e4000812184e */
[----:B-1----:R-:W-:Y:S01]  /*39530*/  MOV R6, R5 ;  /* 0x0000000500067202 */ /* 0x002fe20000000f00 */
[----:B------:R-:W-:-:S02]  /*39540*/  IMAD.MOV.U32 R7, RZ, RZ, R9 ;  /* 0x000000ffff077224 */ /* 0x000fc400078e0009 */
[----:B----4-:R-:W4:Y:S04]  /*39550*/  LDL.LU R9, [R1+0x1370] ;  /* 0x0013700001097983 */ /* 0x010f280000300800 */
[----:B------:R-:W4:Y:S04]  /*39560*/  LDL.LU R5, [R1+0x13b0] ;  /* 0x0013b00001057983 */ /* 0x000f280000300800 */
[----:B------:R1:W-:Y:S01]  /*39570*/  LDGSTS.E [R4+0x5780], desc[UR14][R6.64], P0 ;  /* 0x0578000006047fae */ /* 0x0003e2000812184e */
[----:B------:R-:W-:-:S04]  /*39580*/  IADD3 R8, P1, R8, UR16, RZ ;  /* 0x0000001008087c10 */ /* 0x000fc8000ff3e0ff */
[----:B------:R-:W-:Y:S01]  /*39590*/  IADD3.X R10, R10, UR9, RZ, P1, !PT ;  /* 0x000000090a0a7c10 */ /* 0x000fe20008ffe4ff */
[----:B------:R-:W-:Y:S01]  /*395a0*/  STL [R1+0x1170], R8 ;  /* 0x0011700801007387 */ /* 0x000fe20000100800 */
[----:B------:R-:W-:-:S03]  /*395b0*/  IADD3 R23, P2, R23, UR16, RZ ;  /* 0x0000001017177c10 */ /* 0x000fc6000ff5e0ff */
[----:B------:R1:W-:Y:S02]  /*395c0*/  STL [R1+0x116c], R10 ;  /* 0x00116c0a01007387 */ /* 0x0003e40000100800 */
[----:B-1----:R-:W-:Y:S01]  /*395d0*/  IMAD.MOV.U32 R7, RZ, RZ, R10 ;  /* 0x000000ffff077224 */ /* 0x002fe200078e000a */
[----:B------:R-:W-:Y:S01]  /*395e0*/  IADD3.X R24, R24, UR9, RZ, P2, !PT ;  /* 0x0000000918187c10 */ /* 0x000fe200097fe4ff */
[----:B------:R1:W-:Y:S01]  /*395f0*/  STL [R1+0x11b0], R23 ;  /* 0x0011b01701007387 */ /* 0x0003e20000100800 */
[----:B------:R-:W-:-:S03]  /*39600*/  IMAD.MOV.U32 R6, RZ, RZ, R8 ;  /* 0x000000ffff067224 */ /* 0x000fc600078e0008 */
[----:B------:R-:W4:Y:S04]  /*39610*/  LDL.LU R10, [R1+0x136c] ;  /* 0x00136c00010a7983 */ /* 0x000f280000300800 */
[----:B------:R1:W-:Y:S04]  /*39620*/  STL [R1+0x11ac], R24 ;  /* 0x0011ac1801007387 */ /* 0x0003e80000100800 */
[----:B------:R-:W4:Y:S04]  /*39630*/  LDL.LU R8, [R1+0x13ac] ;  /* 0x0013ac0001087983 */ /* 0x000f280000300800 */
[----:B------:R1:W-:Y:S02]  /*39640*/  LDGSTS.E [R4+0x5b80], desc[UR14][R6.64], P0 ;  /* 0x05b8000006047fae */ /* 0x0003e4000812184e */
[----:B-1----:R-:W-:Y:S01]  /*39650*/  MOV R6, R23 ;  /* 0x0000001700067202 */ /* 0x002fe20000000f00 */
[----:B------:R-:W-:-:S05]  /*39660*/  IMAD.MOV.U32 R7, RZ, RZ, R24 ;  /* 0x000000ffff077224 */ /* 0x000fca00078e0018 */
[----:B------:R1:W-:Y:S01]  /*39670*/  LDGSTS.E [R4+0x5f80], desc[UR14][R6.64], P0 ;  /* 0x05f8000006047fae */ /* 0x0003e2000812184e */
[----:B------:R-:W-:-:S04]  /*39680*/  UIADD3 UR4, UR4, 0x1, URZ ;  /* 0x0000000104047890 */ /* 0x000fc8000fffe03f */
[----:B------:R-:W-:Y:S01]  /*39690*/  UISETP.NE.U32.AND UP0, UPT, UR4, UR8, UPT ;  /* 0x000000080400728c */ /* 0x000fe2000bf05070 */
[----:B------:R-:W-:-:S04]  /*396a0*/  IADD3 R21, P1, R21, UR16, RZ ;  /* 0x0000001015157c10 */ /* 0x000fc8000ff3e0ff */
[----:B------:R-:W-:Y:S01]  /*396b0*/  IADD3.X R22, R22, UR9, RZ, P1, !PT ;  /* 0x0000000916167c10 */ /* 0x000fe20008ffe4ff */
[----:B-1----:R-:W-:Y:S01]  /*396c0*/  IMAD.MOV.U32 R6, RZ, RZ, R21 ;  /* 0x000000ffff067224 */ /* 0x002fe200078e0015 */
[----:B------:R-:W-:-:S03]  /*396d0*/  IADD3 R19, P2, R19, UR16, RZ ;  /* 0x0000001013137c10 */ /* 0x000fc6000ff5e0ff */
[----:B------:R-:W-:Y:S01]  /*396e0*/  IMAD.MOV.U32 R7, RZ, RZ, R22 ;  /* 0x000000ffff077224 */ /* 0x000fe200078e0016 */
[----:B------:R-:W-:Y:S02]  /*396f0*/  IADD3.X R20, R20, UR9, RZ, P2, !PT ;  /* 0x0000000914147c10 */ /* 0x000fe400097fe4ff */
[----:B------:R-:W-:Y:S02]  /*39700*/  IADD3 R17, P1, R17, UR16, RZ ;  /* 0x0000001011117c10 */ /* 0x000fe4000ff3e0ff */
[----:B------:R1:W-:Y:S01]  /*39710*/  LDGSTS.E [R4+0x6380], desc[UR14][R6.64], P0 ;  /* 0x0638000006047fae */ /* 0x0003e2000812184e */
[----:B------:R-:W-:Y:S02]  /*39720*/  IADD3 R15, P2, R15, UR16, RZ ;  /* 0x000000100f0f7c10 */ /* 0x000fe4000ff5e0ff */
[----:B-1----:R-:W-:Y:S01]  /*39730*/  MOV R6, R19 ;  /* 0x0000001300067202 */ /* 0x002fe20000000f00 */
[----:B------:R-:W-:-:S05]  /*39740*/  IMAD.MOV.U32 R7, RZ, RZ, R20 ;  /* 0x000000ffff077224 */ /* 0x000fca00078e0014 */
[----:B------:R1:W-:Y:S02]  /*39750*/  LDGSTS.E [R4+0x6780], desc[UR14][R6.64], P0 ;  /* 0x0678000006047fae */ /* 0x0003e4000812184e */
[----:B-1----:R-:W-:Y:S02]  /*39760*/  IMAD.MOV.U32 R6, RZ, RZ, R17 ;  /* 0x000000ffff067224 */ /* 0x002fe400078e0011 */
[----:B------:R1:W-:Y:S04]  /*39770*/  STL [R1+0x11f0], R21 ;  /* 0x0011f01501007387 */ /* 0x0003e80000100800 */
[----:B------:R1:W-:Y:S04]  /*39780*/  STL [R1+0x11ec], R22 ;  /* 0x0011ec1601007387 */ /* 0x0003e80000100800 */
[----:B------:R1:W-:Y:S01]  /*39790*/  STL [R1+0x1230], R19 ;  /* 0x0012301301007387 */ /* 0x0003e20000100800 */
[----:B---3--:R-:W-:-:S05]  /*397a0*/  IADD3.X R18, R18, UR9, RZ, P1, !PT ;  /* 0x0000000912127c10 */ /* 0x008fca0008ffe4ff */
[----:B------:R-:W-:Y:S01]  /*397b0*/  IMAD.MOV.U32 R7, RZ, RZ, R18 ;  /* 0x000000ffff077224 */ /* 0x000fe200078e0012 */
[----:B------:R-:W-:-:S04]  /*397c0*/  IADD3.X R16, R16, UR9, RZ, P2, !PT ;  /* 0x0000000910107c10 */ /* 0x000fc800097fe4ff */
[----:B------:R3:W-:Y:S01]  /*397d0*/  LDGSTS.E [R4+0x6b80], desc[UR14][R6.64], P0 ;  /* 0x06b8000006047fae */ /* 0x0007e2000812184e */
[----:B------:R-:W-:-:S04]  /*397e0*/  IADD3 R13, P1, R13, UR16, RZ ;  /* 0x000000100d0d7c10 */ /* 0x000fc8000ff3e0ff */
[----:B------:R-:W-:Y:S02]  /*397f0*/  IADD3.X R14, R14, UR9, RZ, P1, !PT ;  /* 0x000000090e0e7c10 */ /* 0x000fe40008ffe4ff */
[----:B---3--:R-:W-:Y:S01]  /*39800*/  MOV R6, R15 ;  /* 0x0000000f00067202 */ /* 0x008fe20000000f00 */
[----:B------:R-:W-:Y:S01]  /*39810*/  IMAD.MOV.U32 R7, RZ, RZ, R16 ;  /* 0x000000ffff077224 */ /* 0x000fe200078e0010 */
[----:B--2---:R-:W-:-:S04]  /*39820*/  IADD3 R11, P2, R11, UR16, RZ ;  /* 0x000000100b0b7c10 */ /* 0x004fc8000ff5e0ff */
[----:B------:R2:W-:Y:S01]  /*39830*/  LDGSTS.E [R4+0x6f80], desc[UR14][R6.64], P0 ;  /* 0x06f8000006047fae */ /* 0x0005e2000812184e */
[----:B------:R-:W-:-:S03]  /*39840*/  IADD3.X R12, R12, UR9, RZ, P2, !PT ;  /* 0x000000090c0c7c10 */ /* 0x000fc600097fe4ff */
[----:B------:R1:W-:Y:S01]  /*39850*/  STL [R1+0x122c], R20 ;  /* 0x00122c1401007387 */ /* 0x0003e20000100800 */
[----:B--2---:R-:W-:Y:S02]  /*39860*/  IMAD.MOV.U32 R6, RZ, RZ, R13 ;  /* 0x000000ffff067224 */ /* 0x004fe400078e000d */
[----:B------:R-:W-:Y:S01]  /*39870*/  IMAD.MOV.U32 R7, RZ, RZ, R14 ;  /* 0x000000ffff077224 */ /* 0x000fe200078e000e */
[----:B----4-:R-:W-:Y:S01]  /*39880*/  IADD3 R9, P1, R9, UR16, RZ ;  /* 0x0000001009097c10 */ /* 0x010fe2000ff3e0ff */
[----:B------:R1:W-:Y:S04]  /*39890*/  STL [R1+0x1270], R17 ;  /* 0x0012701101007387 */ /* 0x0003e80000100800 */
[----:B------:R2:W-:Y:S01]  /*398a0*/  LDGSTS.E [R4+0x7380], desc[UR14][R6.64], P0 ;  /* 0x0738000006047fae */ /* 0x0005e2000812184e */
[----:B------:R-:W-:-:S03]  /*398b0*/  IADD3 R5, P2, R5, UR16, RZ ;  /* 0x0000001005057c10 */ /* 0x000fc6000ff5e0ff */
[----:B------:R1:W-:Y:S04]  /*398c0*/  STL [R1+0x126c], R18 ;  /* 0x00126c1201007387 */ /* 0x0003e80000100800 */
[----:B------:R1:W-:Y:S01]  /*398d0*/  STL [R1+0x12b0], R15 ;  /* 0x0012b00f01007387 */ /* 0x0003e20000100800 */
[----:B--2---:R-:W-:Y:S01]  /*398e0*/  MOV R6, R11 ;  /* 0x0000000b00067202 */ /* 0x004fe20000000f00 */
[----:B------:R-:W-:Y:S02]  /*398f0*/  IMAD.MOV.U32 R7, RZ, RZ, R12 ;  /* 0x000000ffff077224 */ /* 0x000fe400078e000c */
[----:B------:R1:W-:Y:S04]  /*39900*/  STL [R1+0x12ac], R16 ;  /* 0x0012ac1001007387 */ /* 0x0003e80000100800 */
[----:B------:R2:W-:Y:S04]  /*39910*/  LDGSTS.E [R4+0x7780], desc[UR14][R6.64], P0 ;  /* 0x0778000006047fae */ /* 0x0005e8000812184e */
[----:B------:R1:W-:Y:S04]  /*39920*/  STL [R1+0x12f0], R13 ;  /* 0x0012f00d01007387 */ /* 0x0003e80000100800 */
[----:B------:R1:W-:Y:S01]  /*39930*/  STL [R1+0x12ec], R14 ;  /* 0x0012ec0e01007387 */ /* 0x0003e20000100800 */
[----:B--2---:R-:W-:-:S03]  /*39940*/  IMAD.MOV.U32 R6, RZ, RZ, R9 ;  /* 0x000000ffff067224 */ /* 0x004fc600078e0009 */
[----:B------:R1:W-:Y:S04]  /*39950*/  STL [R1+0x1330], R11 ;  /* 0x0013300b01007387 */ /* 0x0003e80000100800 */
[----:B------:R1:W-:Y:S04]  /*39960*/  STL [R1+0x132c], R12 ;  /* 0x00132c0c01007387 */ /* 0x0003e80000100800 */
[----:B------:R1:W-:Y:S01]  /*39970*/  STL [R1+0x1370], R9 ;  /* 0x0013700901007387 */ /* 0x0003e20000100800 */
[----:B------:R-:W-:-:S05]  /*39980*/  IADD3.X R10, R10, UR9, RZ, P1, !PT ;  /* 0x000000090a0a7c10 */ /* 0x000fca0008ffe4ff */
[----:B------:R-:W-:Y:S01]  /*39990*/  IMAD.MOV.U32 R7, RZ, RZ, R10 ;  /* 0x000000ffff077224 */ /* 0x000fe200078e000a */
[----:B------:R-:W-:Y:S01]  /*399a0*/  IADD3.X R8, R8, UR9, RZ, P2, !PT ;  /* 0x0000000908087c10 */ /* 0x000fe200097fe4ff */
[----:B------:R1:W-:Y:S04]  /*399b0*/  STL [R1+0x136c], R10 ;  /* 0x00136c0a01007387 */ /* 0x0003e80000100800 */
[----:B------:R2:W-:Y:S04]  /*399c0*/  LDGSTS.E [R4+0x7b80], desc[UR14][R6.64], P0 ;  /* 0x07b8000006047fae */ /* 0x0005e8000812184e */
[----:B------:R1:W-:Y:S04]  /*399d0*/  STL [R1+0x13b0], R5 ;  /* 0x0013b00501007387 */ /* 0x0003e80000100800 */
[----:B------:R1:W-:Y:S01]  /*399e0*/  STL [R1+0x13ac], R8 ;  /* 0x0013ac0801007387 */ /* 0x0003e20000100800 */
[----:B--2---:R-:W-:Y:S01]  /*399f0*/  MOV R6, R5 ;  /* 0x0000000500067202 */ /* 0x004fe20000000f00 */
[----:B------:R-:W-:-:S05]  /*39a00*/  IMAD.MOV.U32 R7, RZ, RZ, R8 ;  /* 0x000000ffff077224 */ /* 0x000fca00078e0008 */
[----:B------:R1:W-:Y:S01]  /*39a10*/  LDGSTS.E [R4+0x7f80], desc[UR14][R6.64], P0 ;  /* 0x07f8000006047fae */ /* 0x0003e2000812184e */
[----:B------:R-:W-:-:S03]  /*39a20*/  PLOP3.LUT P0, PT, PT, PT, UP0, 0x80, 0x0 ;  /* 0x000000000000781c */ /* 0x000fc60003f0f008 */
[----:B------:R-:W0:Y:S10]  /*39a30*/  LDGDEPBAR ;  /* 0x00000000000079af */ /* 0x000e340000000000 */
[----:B-1----:R-:W-:Y:S05]  /*39a40*/  @P0 BRA `(.L_x_1) ;  /* 0xfffffe8800ec0947 */ /* 0x002fea000383ffff */
.L_x_0:
[----:B------:R-:W2:Y:S01]  /*39a50*/  LDL.LU R5, [R1+0x13d4] ;  /* 0x0013d40001057983 */ /* 0x000ea20000300800 */
[----:B------:R-:W-:-:S04]  /*39a60*/  DEPBAR.LE SB0, 0x0 ;  /* 0x000080000000791a */ /* 0x000fc80000000000 */
[----:B------:R-:W3:Y:S01]  /*39a70*/  LDL.LU R4, [R1+0x13d0] ;  /* 0x0013d00001047983 */ /* 0x000ee20000300800 */
[C---:B-----5:R-:W-:Y:S01]  /*39a80*/  VIADD R3, R2.reuse, 0x2 ;  /* 0x0000000202037836 */ /* 0x060fe20000000000 */
[----:B------:R-:W-:Y:S01]  /*39a90*/  ULDC UR6, c[0x0][0x22c] ;  /* 0x00008b0000067ab9 */ /* 0x000fe20000000800 */
[C---:B------:R-:W-:Y:S01]  /*39aa0*/  VIADD R0, R2.reuse, 0x1 ;  /* 0x0000000102007836 */ /* 0x040fe20000000000 */
[----:B------:R-:W-:Y:S01]  /*39ab0*/  ULDC UR4, c[0x0][0x22c] ;  /* 0x00008b0000047ab9 */ /* 0x000fe20000000800 */
[----:B------:R-:W-:Y:S01]  /*39ac0*/  ULDC.64 UR24, c[0x0][0x228] ;  /* 0x00008a0000187ab9 */ /* 0x000fe20000000a00 */
[----:B------:R-:W-:Y:S01]  /*39ad0*/  ISETP.GE.AND P1, PT, R3, UR6, PT ;  /* 0x0000000603007c0c */ /* 0x000fe2000bf26270 */
[----:B------:R-:W-:Y:S01]  /*39ae0*/  ULDC UR6, c[0x0][0x22c] ;  /* 0x00008b0000067ab9 */ /* 0x000fe20000000800 */
[----:B------:R-:W-:Y:S01]  /*39af0*/  IADD3 R3, R2, 0x3, RZ ;  /* 0x0000000302037810 */ /* 0x000fe20007ffe0ff */
[----:B------:R-:W-:Y:S01]  /*39b00*/  ULDC.64 UR10, c[0x0][0x228] ;  /* 0x00008a00000a7ab9 */ /* 0x000fe20000000a00 */
[----:B------:R-:W-:Y:S01]  /*39b10*/  ISETP.GE.AND P0, PT, R0, UR4, PT ;  /* 0x0000000400007c0c */ /* 0x000fe2000bf06270 */
[----:B------:R-:W-:Y:S01]  /*39b20*/  ULDC UR4, c[0x0][0x22c] ;  /* 0x00008b0000047ab9 */ /* 0x000fe20000000800 */
[----:B------:R-:W-:Y:S01]  /*39b30*/  VIADD R0, R2, 0x4 ;  /* 0x0000000402007836 */ /* 0x000fe20000000000 */
[----:B------:R-:W-:Y:S01]  /*39b40*/  ISETP.GE.AND P3, PT, R3, UR4, PT ;  /* 0x0000000403007c0c */ /* 0x000fe2000bf66270 */
[----:B------:R-:W-:Y:S01]  /*39b50*/  ULDC UR4, c[0x0][0x244] ;  /* 0x0000910000047ab9 */ /* 0x000fe20000000800 */
[----:B------:R-:W1:Y:S01]  /*39b60*/  LDC R3, c[0x0][0x244] ;  /* 0x00009100ff037b82 */ /* 0x000e620000000800 */
[----:B------:R-:W-:Y:S01]  /*39b70*/  ULDC.64 UR8, c[0x0][0x228] ;  /* 0x00008a0000087ab9 */ /* 0x000fe20000000a00 */
[----:B------:R-:W-:Y:S01]  /*39b80*/  ISETP.GE.AND P4, PT, R0, UR6, PT ;  /* 0x0000000600007c0c */ /* 0x000fe2000bf86270 */
[----:B------:R-:W-:Y:S01]  /*39b90*/  ULDC.64 UR12, c[0x0][0x228] ;  /* 0x00008a00000c7ab9 */ /* 0x000fe20000000a00 */
[----:B------:R-:W-:Y:S01]  /*39ba0*/  ULDC UR17, c[0x0][0x22c] ;  /* 0x00008b0000117ab9 */ /* 0x000fe20000000800 */
[----:B------:R-:W-:Y:S01]  /*39bb0*/  ULDC UR16, c[0x0][0x248] ;  /* 0x0000920000107ab9 */ /* 0x000fe20000000800 */
[----:B------:R-:W-:Y:S01]  /*39bc0*/  ULDC.64 UR22, c[0x0][0x228] ;  /* 0x00008a0000167ab9 */ /* 0x000fe20000000a00 */
[----:B------:R-:W-:Y:S01]  /*39bd0*/  ULDC.64 UR20, c[0x0][0x228] ;  /* 0x00008a0000147ab9 */ /* 0x000fe20000000a00 */
[----:B------:R-:W-:Y:S01]  /*39be0*/  ULDC.64 UR18, c[0x0][0x228] ;  /* 0x00008a0000127ab9 */ /* 0x000fe20000000a00 */
[----:B------:R-:W-:Y:S01]  /*39bf0*/  ULDC.64 UR26, c[0x0][0x228] ;  /* 0x00008a00001a7ab9 */ /* 0x000fe20000000a00 */
[----:B------:R-:W-:Y:S01]  /*39c00*/  BAR.SYNC.DEFER_BLOCKING 0x0 ;  /* 0x0000000000007b1d */ /* 0x000fe20000010000 */
[----:B--2---:R-:W-:-:S02]  /*39c10*/  ISETP.GE.AND P2, PT, R2, R5, PT ;  /* 0x000000050200720c */ /* 0x004fc40003f46270 */
[C---:B---3--:R-:W-:Y:S01]  /*39c20*/  ISETP.GE.AND P5, PT, R252.reuse, R4, PT ;  /* 0x00000004fc00720c */ /* 0x048fe20003fa6270 */
[----:B------:R-:W-:Y:S02]  /*39c30*/  IMAD R0, R252, UR4, RZ ;  /* 0x00000004fc007c24 */ /* 0x000fe4000f8e02ff */
[----:B------:R-:W2:Y:S01]  /*39c40*/  S2R R4, SR_TID.X ;  /* 0x0000000000047919 */ /* 0x000ea20000002100 */
[----:B------:R-:W-:Y:S01]  /*39c50*/  ULDC.64 UR6, c[0x0][0x220] ;  /* 0x0000880000067ab9 */ /* 0x000fe20000000a00 */
[----:B--2---:R-:W-:-:S04]  /*39c60*/  LOP3.LUT R4, R4, 0x1f, RZ, 0xc0, !PT ;  /* 0x0000001f04047812 */ /* 0x004fc800078ec0ff */
[----:B------:R-:W-:Y:S01]  /*39c70*/  LEA R216, R4, UR5, 0x4 ;  /* 0x0000000504d87c11 */ /* 0x000fe2000f8e20ff */
[----:B------:R-:W-:Y:S01]  /*39c80*/  ULDC.64 UR4, c[0x0][0x220] ;  /* 0x0000880000047ab9 */ /* 0x000fe20000000a00 */
[----:B------:R-:W2:Y:S04]  /*39c90*/  LDL.LU R4, [R1+0x980] ;  /* 0x0009800001047983 */ /* 0x000ea80000300800 */
[----:B------:R-:W2:Y:S04]  /*39ca0*/  LDL.LU R5, [R1+0x988] ;  /* 0x0009880001057983 */ /* 0x000ea80000300800 */
[----:B------:R-:W2:Y:S04]  /*39cb0*/  LDL.LU R6, [R1+0x970] ;  /* 0x0009700001067983 */ /* 0x000ea80000300800 */
[----:B------:R-:W-:Y:S04]  /*39cc0*/  STL [R1+0x9b4], R216 ;  /* 0x0009b4d801007387 */ /* 0x000fe80000100800 */
[----:B------:R-:W2:Y:S04]  /*39cd0*/  LDL.LU R7, [R1+0x978] ;  /* 0x0009780001077983 */ /* 0x000ea80000300800 */
[----:B--2---:R2:W-:Y:S01]  /*39ce0*/  STSM.16.M88.4 [R216], R4 ;  /* 0x00000004d8007844 */ /* 0x0045e20000000200 */
[----:B------:R-:W-:-:S03]  /*39cf0*/  NOP ;  /* 0x0000000000007918 */ /* 0x000fc60000000000 */
[----:B------:R-:W3:Y:S04]  /*39d00*/  LDS.128 R8, [R216] ;  /* 0x00000000d8087984 */ /* 0x000ee80000000c00 */
[----:B--2---:R-:W2:Y:S04]  /*39d10*/  LDL.LU R4, [R1+0x960] ;  /* 0x0009600001047983 */ /* 0x004ea80000300800 */
[----:B------:R-:W2:Y:S04]  /*39d20*/  LDL.LU R5, [R1+0x968] ;  /* 0x0009680001057983 */ /* 0x000ea80000300800 */
[----:B------:R-:W2:Y:S04]  /*39d30*/  LDL.LU R6, [R1+0x950] ;  /* 0x0009500001067983 */ /* 0x000ea80000300800 */
[----:B------:R-:W2:Y:S01]  /*39d40*/  LDL.LU R7, [R1+0x958] ;  /* 0x0009580001077983 */ /* 0x000ea20000300800 */
[----:B------:R-:W-:-:S03]  /*39d50*/  NOP ;  /* 0x0000000000007918 */ /* 0x000fc60000000000 */
[----:B---3--:R-:W-:Y:S01]  /*39d60*/  STL [R1+0x24], R9 ;  /* 0x0000240901007387 */ /* 0x008fe20000100800 */
[----:B------:R-:W-:-:S03]  /*39d70*/  IMAD.MOV.U32 R245, RZ, RZ, R8 ;  /* 0x000000fffff57224 */ /* 0x000fc600078e0008 */
[----:B------:R-:W-:Y:S04]  /*39d80*/  STL.64 [R1+0x28], R10 ;  /* 0x0000280a01007387 */ /* 0x000fe80000100a00 */
        /* <DEDUP_REMOVED lines=19> */
[----:B---3--:R-:W-:Y:S04]  /*39ec0*/  STL.64 [R1+0x10], R8 ;  /* 0x0000100801007387 */ /* 0x008fe80000100a00 */
[----:B------:R-:W-:Y:S04]  /*39ed0*/  STL.64 [R1+0x18], R10 ;  /* 0x0000180a01007387 */ /* 0x000fe80000100a00 */
[----:B--2---:R2:W-:Y:S01]  /*39ee0*/  STSM.16.M88.4 [R216], R4 ;  /* 0x00000004d8007844 */ /* 0x0045e20000000200 */
[----:B------:R-:W-:-:S03]  /*39ef0*/  NOP ;  /* 0x0000000000007918 */ /* 0x000fc60000000000 */
[----:B------:R-:W-:Y:S04]  /*39f00*/  LDS.128 R248, [R216] ;  /* 0x00000000d8f87984 */ /* 0x000fe80000000c00 */
[----:B--2---:R-:W2:Y:S04]  /*39f10*/  LDL.LU R4, [R1+0x940] ;  /* 0x0009400001047983 */ /* 0x004ea80000300800 */
[----:B------:R-:W2:Y:S04]  /*39f20*/  LDL.LU R5, [R1+0x948] ;  /* 0x0009480001057983 */ /* 0x000ea80000300800 */
[----:B------:R-:W2:Y:S04]  /*39f30*/  LDL.LU R6, [R1+0x930] ;  /* 0x0009300001067983 */ /* 0x000ea80000300800 */
[----:B------:R-:W2:Y:S01]  /*39f40*/  LDL.LU R7, [R1+0x938] ;  /* 0x0009380001077983 */ /* 0x000ea20000300800 */
[----:B------:R-:W-:-:S03]  /*39f50*/  NOP ;  /* 0x0000000000007918 */ /* 0x000fc60000000000 */
        /* <DEDUP_REMOVED lines=658> */
[----:B---3--:R-:W-:Y:S04]  /*3c880*/  STL [R1+0x13ec], R240 ;  /* 0x0013ecf001007387 */ /* 0x008fe80000100800 */
[----:B------:R-:W-:Y:S04]  /*3c890*/  STL [R1+0x13e8], R241 ;  /* 0x0013e8f101007387 */ /* 0x000fe80000100800 */
[----:B------:R-:W-:Y:S04]  /*3c8a0*/  STL [R1+0x13e4], R242 ;  /* 0x0013e4f201007387 */ /* 0x000fe80000100800 */
[----:B------:R-:W-:Y:S04]  /*3c8b0*/  STL [R1+0x13e0], R243 ;  /* 0x0013e0f301007387 */ /* 0x000fe80000100800 */
        /* <DEDUP_REMOVED lines=12> */
[----:B------:R-:W3:Y:S04]  /*3c980*/  LDL.LU R20, [R1+0x3d0] ;  /* 0x0003d00001147983 */ /* 0x000ee80000300800 */
[----:B------:R-:W3:Y:S04]  /*3c990*/  LDL.LU R21, [R1+0x3d8] ;  /* 0x0003d80001157983 */ /* 0x000ee80000300800 */
[----:B------:R-:W3:Y:S04]  /*3c9a0*/  LDL.LU R22, [R1+0x370] ;  /* 0x0003700001167983 */ /* 0x000ee80000300800 */
[----:B------:R-:W3:Y:S04]  /*3c9b0*/  LDL.LU R23, [R1+0x378] ;  /* 0x0003780001177983 */ /* 0x000ee80000300800 */
[----:B--2---:R-:W-:Y:S01]  /*3c9c0*/  STSM.16.M88.4 [R216], R4 ;  /* 0x00000004d8007844 */ /* 0x004fe20000000200 */
[----:B------:R-:W-:-:S03]  /*3c9d0*/  NOP ;  /* 0x0000000000007918 */ /* 0x000fc60000000000 */
[----:B------:R-:W2:Y:S01]  /*3c9e0*/  LDS.128 R8, [R216] ;  /* 0x00000000d8087984 */ /* 0x000ea20000000c00 */
[----:B------:R-:W-:-:S03]  /*3c9f0*/  NOP ;  /* 0x0000000000007918 */ /* 0x000fc60000000000 */
[----:B--2---:R-:W-:Y:S04]  /*3ca00*/  STL [R1+0x1404], R10 ;  /* 0x0014040a01007387 */ /* 0x004fe80000100800 */
[----:B------:R-:W-:Y:S04]  /*3ca10*/  STL [R1+0x1400], R11 ;  /* 0x0014000b01007387 */ /* 0x000fe80000100800 */
        /* <DEDUP_REMOVED lines=8> */
[----:B---3--:R-:W-:Y:S01]  /*3caa0*/  STSM.16.M88.4 [R216], R20 ;  /* 0x00000014d8007844 */ /* 0x008fe20000000200 */
[----:B------:R-:W-:-:S03]  /*3cab0*/  NOP ;  /* 0x0000000000007918 */ /* 0x000fc60000000000 */
[----:B------:R-:W-:Y:S01]  /*3cac0*/  LDS.128 R4, [R216] ;  /* 0x00000000d8047984 */ /* 0x000fe20000000c00 */
[----:B------:R-:W-:-:S03]  /*3cad0*/  NOP ;  /* 0x0000000000007918 */ /* 0x000fc60000000000 */
[----:B--2---:R-:W-:Y:S01]  /*3cae0*/  STSM.16.M88.4 [R216], R12 ;  /* 0x0000000cd8007844 */ /* 0x004fe20000000200 */
[----:B------:R-:W-:-:S03]  /*3caf0*/  NOP ;  /* 0x0000000000007918 */ /* 0x000fc60000000000 */
[----:B------:R-:W-:Y:S01]  /*3cb00*/  LDS.128 R12, [R216] ;  /* 0x00000000d80c7984 */ /* 0x000fe20000000c00 */
[----:B------:R-:W-:-:S03]  /*3cb10*/  NOP ;  /* 0x0000000000007918 */ /* 0x000fc60000000000 */
[----:B----4-:R2:W-:Y:S01]  /*3cb20*/  STSM.16.M88.4 [R216], R16 ;  /* 0x00000010d8007844 */ /* 0x0105e20000000200 */
[----:B------:R-:W-:-:S03]  /*3cb30*/  NOP ;  /* 0x0000000000007918 */ /* 0x000fc60000000000 */
[----:B------:R-:W-:Y:S04]  /*3cb40*/  LDS.128 R24, [R216] ;  /* 0x00000000d8187984 */ /* 0x000fe80000000c00 */
[----:B--2---:R-:W2:Y:S04]  /*3cb50*/  LDL.LU R16, [R1+0x324] ;  /* 0x0003240001107983 */ /* 0x004ea80000300800 */
[----:B------:R-:W2:Y:S04]  /*3cb60*/  LDL.LU R17, [R1+0x32c] ;  /* 0x00032c0001117983 */ /* 0x000ea80000300800 */
[----:B------:R-:W2:Y:S04]  /*3cb70*/  LDL.LU R18, [R1+0x84] ;  /* 0x0000840001127983 */ /* 0x000ea80000300800 */
[----:B------:R-:W2:Y:S01]  /*3cb80*/  LDL.LU R19, [R1+0x8c] ;  /* 0x00008c0001137983 */ /* 0x000ea20000300800 */
[----:B------:R-:W-:-:S03]  /*3cb90*/  NOP ;  /* 0x0000000000007918 */ /* 0x000fc60000000000 */
        /* <DEDUP_REMOVED lines=12> */
[----:B--2---:R-:W-:Y:S01]  /*3cc60*/  STSM.16.M88.4 [R216], R16 ;  /* 0x00000010d8007844 */ /* 0x004fe20000000200 */
[----:B------:R-:W-:-:S03]  /*3cc70*/  NOP ;  /* 0x0000000000007918 */ /* 0x000fc60000000000 */
[----:B------:R-:W-:Y:S01]  /*3cc80*/  LDS.128 R20, [R216] ;  /* 0x00000000d8147984 */ /* 0x000fe20000000c00 */
[----:B------:R-:W-:-:S03]  /*3cc90*/  NOP ;  /* 0x0000000000007918 */ /* 0x000fc60000000000 */
[----:B---3--:R-:W-:Y:S01]  /*3cca0*/  STSM.16.M88.4 [R216], R36 ;  /* 0x00000024d8007844 */ /* 0x008fe20000000200 */
[----:B------:R-:W-:-:S03]  /*3ccb0*/  NOP ;  /* 0x0000000000007918 */ /* 0x000fc60000000000 */
[----:B------:R-:W-:Y:S01]  /*3ccc0*/  LDS.128 R16, [R216] ;  /* 0x00000000d8107984 */ /* 0x000fe20000000c00 */
[----:B------:R-:W-:-:S03]  /*3ccd0*/  NOP ;  /* 0x0000000000007918 */ /* 0x000fc60000000000 */
[----:B----4-:R-:W-:Y:S01]  /*3cce0*/  STSM.16.M88.4 [R216], R28 ;  /* 0x0000001cd8007844 */ /* 0x010fe20000000200 */
[----:B------:R-:W-:-:S03]  /*3ccf0*/  NOP ;  /* 0x0000000000007918 */ /* 0x000fc60000000000 */
[----:B------:R-:W-:Y:S01]  /*3cd00*/  LDS.128 R28, [R216] ;  /* 0x00000000d81c7984 */ /* 0x000fe20000000c00 */
[----:B------:R-:W-:-:S03]  /*3cd10*/  NOP ;  /* 0x0000000000007918 */ /* 0x000fc60000000000 */
[----:B------:R2:W-:Y:S01]  /*3cd20*/  STSM.16.M88.4 [R216], R32 ;  /* 0x00000020d8007844 */ /* 0x0005e20000000200 */
        /* <DEDUP_REMOVED lines=349> */
[----:B------:R-:W2:Y:S04]  /*3e300*/  LDS.128 R204, [R216] ;  /* 0x00000000d8cc7984 */ /* 0x000ea80000000c00 */
[----:B--2---:R2:W-:Y:S04]  /*3e310*/  STL [R1+0x13dc], R207 ;  /* 0x0013dccf01007387 */ /* 0x0045e80000100800 */
[----:B--2---:R-:W2:Y:S01]  /*3e320*/  LDL.LU R207, [R1+0x9b4] ;  /* 0x0009b40001cf7983 */ /* 0x004ea20000300800 */
        /* <DEDUP_REMOVED lines=17> */
[----:B----4-:R2:W-:Y:S01]  /*3e440*/  STSM.16.M88.4 [R207], R216 ;  /* 0x000000d8cf007844 */ /* 0x0105e20000000200 */
        /* <DEDUP_REMOVED lines=8> */
[----:B--2---:R2:W-:Y:S01]  /*3e4d0*/  STSM.16.M88.4 [R207], R216 ;  /* 0x000000d8cf007844 */ /* 0x0045e20000000200 */
[----:B------:R-:W-:-:S03]  /*3e4e0*/  NOP ;  /* 0x0000000000007918 */ /* 0x000fc60000000000 */
[----:B------:R-:W3:Y:S04]  /*3e4f0*/  LDS.128 R228, [R207] ;  /* 0x00000000cfe47984 */ /* 0x000ee80000000c00 */
[----:B--2---:R-:W2:Y:S04]  /*3e500*/  LDL.LU R216, [R1+0x9a4] ;  /* 0x0009a40001d87983 */ /* 0x004ea80000300800 */
[----:B------:R-:W2:Y:S04]  /*3e510*/  LDL.LU R217, [R1+0x9ac] ;  /* 0x0009ac0001d97983 */ /* 0x000ea80000300800 */
[----:B------:R-:W4:Y:S04]  /*3e520*/  LDL.LU R223, [R1+0x9b0] ;  /* 0x0009b00001df7983 */ /* 0x000f280000300800 */
[----:B------:R-:W2:Y:S04]  /*3e530*/  LDL.LU R218, [R1+0x844] ;  /* 0x0008440001da7983 */ /* 0x000ea80000300800 */
[----:B------:R-:W2:Y:S01]  /*3e540*/  LDL.LU R219, [R1+0x84c] ;  /* 0x00084c0001db7983 */ /* 0x000ea20000300800 */
[----:B------:R-:W-:Y:S01]  /*3e550*/  NOP ;  /* 0x0000000000007918 */ /* 0x000fe20000000000 */
[C---:B------:R-:W-:Y:S01]  /*3e560*/  LEA R224, P6, R0.reuse, UR6, 0x2 ;  /* 0x0000000600e07c11 */ /* 0x040fe2000f8c10ff */
[----:B------:R-:W-:Y:S01]  /*3e570*/  ULDC UR6, c[0x0][0x248] ;  /* 0x0000920000067ab9 */ /* 0x000fe20000000800 */
[----:B--2---:R2:W-:Y:S01]  /*3e580*/  STSM.16.M88.4 [R207], R216 ;  /* 0x000000d8cf007844 */ /* 0x0045e20000000200 */
[----:B-1----:R-:W-:Y:S01]  /*3e590*/  LEA R3, R3, R0, 0x5 ;  /* 0x0000000003037211 */ /* 0x002fe200078e28ff */
[----:B------:R-:W-:Y:S01]  /*3e5a0*/  NOP ;  /* 0x0000000000007918 */ /* 0x000fe20000000000 */
[----:B------:R-:W-:Y:S01]  /*3e5b0*/  LEA.HI.X.SX32 R225, R0, UR7, 0x2, P6 ;  /* 0x0000000700e17c11 */ /* 0x000fe2000b0f16ff */
[----:B------:R-:W1:Y:S04]  /*3e5c0*/  LDS.128 R232, [R207] ;  /* 0x00000000cfe87984 */ /* 0x000e680000000c00 */
[----:B--2---:R-:W2:Y:S04]  /*3e5d0*/  LDL.LU R216, [R1+0x884] ;  /* 0x0008840001d87983 */ /* 0x004ea80000300800 */
[----:B------:R-:W2:Y:S04]  /*3e5e0*/  LDL.LU R217, [R1+0x88c] ;  /* 0x00088c0001d97983 */ /* 0x000ea80000300800 */
[----:B------:R-:W2:Y:S04]  /*3e5f0*/  LDL.LU R218, [R1+0x6d4] ;  /* 0x0006d40001da7983 */ /* 0x000ea80000300800 */
[----:B------:R-:W2:Y:S01]  /*3e600*/  LDL.LU R219, [R1+0x6dc] ;  /* 0x0006dc0001db7983 */ /* 0x000ea20000300800 */
[----:B------:R-:W-:Y:S01]  /*3e610*/  LEA R226, P6, R3, UR4, 0x2 ;  /* 0x0000000403e27c11 */ /* 0x000fe2000f8c10ff */
[----:B------:R-:W-:-:S02]  /*3e620*/  NOP ;  /* 0x0000000000007918 */ /* 0x000fc40000000000 */
[----:B------:R-:W3:Y:S04]  /*3e630*/  LDL.LU R240, [R1+0x10] ;  /* 0x0000100001f07983 */ /* 0x000ee80000300800 */
[----:B------:R-:W3:Y:S04]  /*3e640*/  LDL.LU R10, [R1+0x24] ;  /* 0x00002400010a7983 */ /* 0x000ee80000300800 */
[----:B------:R-:W3:Y:S04]  /*3e650*/  LDL.LU R239, [R1+0x4] ;  /* 0x0000040001ef7983 */ /* 0x000ee80000300800 */
[----:B------:R-:W3:Y:S04]  /*3e660*/  LDL.LU R238, [R1+0x14] ;  /* 0x0000140001ee7983 */ /* 0x000ee80000300800 */
[----:B------:R-:W3:Y:S01]  /*3e670*/  LDL.LU R237, [R1+0x28] ;  /* 0x0000280001ed7983 */ /* 0x000ee20000300800 */
[----:B------:R-:W-:-:S03]  /*3e680*/  ISETP.LT.AND P5, PT, R2, UR25, !P5 ;  /* 0x0000001902007c0c */ /* 0x000fc6000efa1270 */
[----:B------:R-:W3:Y:S01]  /*3e690*/  LDL.LU R236, [R1+0x8] ;  /* 0x0000080001ec7983 */ /* 0x000ee20000300800 */
[----:B------:R-:W-:Y:S01]  /*3e6a0*/  LEA.HI.X.SX32 R227, R3, UR5, 0x2, P6 ;  /* 0x0000000503e37c11 */ /* 0x000fe2000b0f16ff */
[C---:B------:R-:W-:Y:S01]  /*3e6b0*/  IMAD R3, R2.reuse, UR6, RZ ;  /* 0x0000000602037c24 */ /* 0x040fe2000f8e02ff */
[----:B------:R-:W-:Y:S01]  /*3e6c0*/  ULDC.64 UR4, c[0x0][0x228] ;  /* 0x00008a0000047ab9 */ /* 0x000fe20000000a00 */
[----:B------:R-:W3:Y:S01]  /*3e6d0*/  LDL.LU R243, [R1+0x18] ;  /* 0x0000180001f37983 */ /* 0x000ee20000300800 */
[----:B----4-:R-:W-:Y:S01]  /*3e6e0*/  ISETP.LT.AND P2, PT, R223, UR4, !P2 ;  /* 0x00000004df007c0c */ /* 0x010fe2000d741270 */
[----:B------:R-:W-:Y:S01]  /*3e6f0*/  ULDC UR4, c[0x0][0x248] ;  /* 0x0000920000047ab9 */ /* 0x000fe20000000800 */
[----:B------:R-:W-:Y:S01]  /*3e700*/  VIADD R0, R2, 0x5 ;  /* 0x0000000502007836 */ /* 0x000fe20000000000 */
[----:B------:R-:W4:Y:S01]  /*3e710*/  LDL.LU R242, [R1+0x2c] ;  /* 0x00002c0001f27983 */ /* 0x000f220000300800 */
[----:B------:R-:W-:-:S03]  /*3e720*/  ULDC.64 UR6, c[0x0][0x228] ;  /* 0x00008a0000067ab9 */ /* 0x000fc60000000a00 */
[----:B------:R-:W4:Y:S01]  /*3e730*/  LDL.LU R241, [R1+0xc] ;  /* 0x00000c0001f17983 */ /* 0x000f220000300800 */
[----:B------:R-:W-:Y:S01]  /*3e740*/  ISETP.LT.AND P6, PT, R252, UR6, !P1 ;  /* 0x00000006fc007c0c */ /* 0x000fe2000cfc1270 */
[----:B------:R-:W-:Y:S02]  /*3e750*/  ULDC UR6, c[0x0][0x248] ;  /* 0x0000920000067ab9 */ /* 0x000fe40000000800 */
[----:B--2---:R2:W-:Y:S02]  /*3e760*/  STSM.16.M88.4 [R207], R216 ;  /* 0x000000d8cf007844 */ /* 0x0045e40000000200 */
[----:B--2---:R-:W-:Y:S01]  /*3e770*/  IMAD.WIDE R216, R3, 0x4, R224 ;  /* 0x0000000403d87825 */ /* 0x004fe200078e02e0 */
[----:B------:R-:W-:-:S04]  /*3e780*/  NOP ;  /* 0x0000000000007918 */ /* 0x000fc80000000000 */
[----:B------:R2:W-:Y:S01]  /*3e790*/  @P5 STG.E desc[UR14][R216.64], R245 ;  /* 0x000000f5d8005986 */ /* 0x0005e2000c10190e */
[----:B------:R-:W-:Y:S01]  /*3e7a0*/  ISETP.LT.AND P5, PT, R252, UR10, !P0 ;  /* 0x0000000afc007c0c */ /* 0x000fe2000c7a1270 */
[----:B------:R-:W-:Y:S01]  /*3e7b0*/  IMAD.WIDE R218, R3, 0x4, R226 ;  /* 0x0000000403da7825 */ /* 0x000fe200078e02e2 */
[C---:B------:R-:W-:Y:S01]  /*3e7c0*/  ISETP.LT.AND P1, PT, R223.reuse, UR12, !P1 ;  /* 0x0000000cdf007c0c */ /* 0x040fe2000cf21270 */
[----:B------:R-:W-:Y:S01]  /*3e7d0*/  ULDC UR10, c[0x0][0x228] ;  /* 0x00008a00000a7ab9 */ /* 0x000fe20000000800 */
[----:B------:R-:W-:Y:S01]  /*3e7e0*/  ISETP.LT.AND P0, PT, R223, UR8, !P0 ;  /* 0x00000008df007c0c */ /* 0x000fe2000c701270 */
[----:B------:R-:W-:Y:S01]  /*3e7f0*/  VIADD R3, R3, UR4 ;  /* 0x0000000403037c36 */ /* 0x000fe20008000000 */
[----:B------:R-:W-:Y:S01]  /*3e800*/  @P2 STG.E desc[UR14][R218.64], R244 ;  /* 0x000000f4da002986 */ /* 0x000fe2000c10190e */
[----:B------:R-:W-:Y:S01]  /*3e810*/  IADD3 R11, R2, 0x6, RZ ;  /* 0x00000006020b7810 */ /* 0x000fe20007ffe0ff */
[----:B------:R-:W-:Y:S01]  /*3e820*/  ULDC UR4, c[0x0][0x22c] ;  /* 0x00008b0000047ab9 */ /* 0x000fe20000000800 */
[----:B------:R-:W-:Y:S01]  /*3e830*/  ULDC UR8, c[0x0][0x22c] ;  /* 0x00008b0000087ab9 */ /* 0x000fe20000000800 */
[----:B------:R-:W-:Y:S01]  /*3e840*/  ULDC UR12, c[0x0][0x228] ;  /* 0x00008a00000c7ab9 */ /* 0x000fe20000000800 */
[----:B--2---:R-:W-:-:S05]  /*3e850*/  IMAD.WIDE R216, R3, 0x4, R224 ;  /* 0x0000000403d87825 */ /* 0x004fca00078e02e0 */
[----:B---3--:R2:W-:Y:S04]  /*3e860*/  @P5 STG.E desc[UR14][R216.64], R240 ;  /* 0x000000f0d8005986 */ /* 0x0085e8000c10190e */
[----:B--2---:R-:W2:Y:S01]  /*3e870*/  LDL.LU R240, [R1+0x1c] ;  /* 0x00001c0001f07983 */ /* 0x004ea20000300800 */
[----:B------:R-:W-:Y:S01]  /*3e880*/  ISETP.GE.AND P2, PT, R0, UR17, PT ;  /* 0x0000001100007c0c */ /* 0x000fe2000bf46270 */
[C---:B------:R-:W-:Y:S02]  /*3e890*/  VIADD R0, R3.reuse, UR16 ;  /* 0x0000001003007c36 */ /* 0x040fe40008000000 */
[----:B------:R-:W-:Y:S01]  /*3e8a0*/  IMAD.WIDE R218, R3, 0x4, R226 ;  /* 0x0000000403da7825 */ /* 0x000fe200078e02e2 */
[----:B------:R-:W-:Y:S01]  /*3e8b0*/  ISETP.GE.AND P5, PT, R11, UR4, PT ;  /* 0x000000040b007c0c */ /* 0x000fe2000bfa6270 */
[----:B------:R-:W-:Y:S01]  /*3e8c0*/  ULDC UR4, c[0x0][0x248] ;  /* 0x0000920000047ab9 */ /* 0x000fe20000000800 */
[----:B------:R-:W-:Y:S01]  /*3e8d0*/  ULDC.64 UR16, c[0x0][0x228] ;  /* 0x00008a0000107ab9 */ /* 0x000fe20000000a00 */
[C---:B------:R-:W-:Y:S01]  /*3e8e0*/  IMAD.WIDE R244, R0.reuse, 0x4, R224 ;  /* 0x0000000400f47825 */ /* 0x040fe200078e02e0 */
[----:B------:R3:W-:Y:S03]  /*3e8f0*/  @P0 STG.E desc[UR14][R218.64], R248 ;  /* 0x000000f8da000986 */ /* 0x0007e6000c10190e */
[----:B------:R-:W-:Y:S01]  /*3e900*/  IMAD.WIDE R246, R0, 0x4, R226 ;  /* 0x0000000400f67825 */ /* 0x000fe200078e02e2 */
[----:B------:R1:W-:Y:S01]  /*3e910*/  @P6 STG.E desc[UR14][R244.64], R10 ;  /* 0x0000000af4006986 */ /* 0x0003e2000c10190e */
[----:B------:R-:W-:Y:S01]  /*3e920*/  ISETP.LT.AND P6, PT, R252, UR16, !P4 ;  /* 0x00000010fc007c0c */ /* 0x000fe2000e7c1270 */
[----:B------:R-:W-:-:S02]  /*3e930*/  ULDC UR16, c[0x0][0x228] ;  /* 0x00008a0000107ab9 */ /* 0x000fc40000000800 */
[----:B------:R4:W-:Y:S01]  /*3e940*/  @P1 STG.E desc[UR14][R246.64], R239 ;  /* 0x000000eff6001986 */ /* 0x0009e2000c10190e */
[----:B------:R-:W-:Y:S01]  /*3e950*/  ISETP.LT.AND P1, PT, R252, UR22, !P3 ;  /* 0x00000016fc007c0c */ /* 0x000fe2000df21270 */
[----:B------:R-:W-:Y:S01]  /*3e960*/  VIADD R216, R2, 0x7 ;  /* 0x0000000702d87836 */ /* 0x000fe20000000000 */
[C---:B------:R-:W-:Y:S01]  /*3e970*/  ISETP.LT.AND P3, PT, R223.reuse, UR20, !P3 ;  /* 0x00000014df007c0c */ /* 0x040fe2000df61270 */
[----:B------:R-:W-:Y:S01]  /*3e980*/  VIADD R3, R0, UR4 ;  /* 0x0000000400037c36 */ /* 0x000fe20008000000 */
[----:B------:R-:W-:Y:S01]  /*3e990*/  ISETP.LT.AND P4, PT, R223, UR18, !P4 ;  /* 0x00000012df007c0c */ /* 0x000fe2000e781270 */
[----:B------:R-:W-:Y:S01]  /*3e9a0*/  ULDC UR4, c[0x0][0x22c] ;  /* 0x00008b0000047ab9 */ /* 0x000fe20000000800 */
[----:B------:R-:W-:Y:S01]  /*3e9b0*/  ISETP.GE.AND P0, PT, R216, UR8, PT ;  /* 0x00000008d8007c0c */ /* 0x000fe2000bf06270 */
[C---:B------:R-:W-:Y:S01]  /*3e9c0*/  VIADD R0, R3.reuse, UR6 ;  /* 0x0000000603007c36 */ /* 0x040fe20008000000 */
[----:B---3--:R-:W-:Y:S01]  /*3e9d0*/  IADD3 R248, R2, 0x8, RZ ;  /* 0x0000000802f87810 */ /* 0x008fe20007ffe0ff */
[C---:B------:R-:W-:Y:S01]  /*3e9e0*/  IMAD.WIDE R216, R3.reuse, 0x4, R224 ;  /* 0x0000000403d87825 */ /* 0x040fe200078e02e0 */
[----:B------:R-:W-:Y:S01]  /*3e9f0*/  ULDC UR8, c[0x0][0x228] ;  /* 0x00008a0000087ab9 */ /* 0x000fe20000000800 */
[----:B------:R-:W-:Y:S01]  /*3ea00*/  ULDC UR6, c[0x0][0x248] ;  /* 0x0000920000067ab9 */ /* 0x000fe20000000800 */
[----:B------:R-:W-:Y:S01]  /*3ea10*/  ULDC UR18, c[0x0][0x228] ;  /* 0x00008a0000127ab9 */ /* 0x000fe20000000800 */
[----:B------:R-:W-:Y:S01]  /*3ea20*/  IMAD.WIDE R218, R3, 0x4, R226 ;  /* 0x0000000403da7825 */ /* 0x000fe200078e02e2 */
[----:B------:R3:W-:Y:S03]  /*3ea30*/  @P1 STG.E desc[UR14][R216.64], R238 ;  /* 0x000000eed8001986 */ /* 0x0007e6000c10190e */
[C---:B-1----:R-:W-:Y:S01]  /*3ea40*/  IMAD.WIDE R244, R0.reuse, 0x4, R224 ;  /* 0x0000000400f47825 */ /* 0x042fe200078e02e0 */
[----:B------:R1:W-:Y:S03]  /*3ea50*/  @P3 STG.E desc[UR14][R218.64], R249 ;  /* 0x000000f9da003986 */ /* 0x0003e6000c10190e */
[----:B----4-:R-:W-:Y:S01]  /*3ea60*/  IMAD.WIDE R246, R0, 0x4, R226 ;  /* 0x0000000400f67825 */ /* 0x010fe200078e02e2 */
[----:B------:R4:W-:Y:S01]  /*3ea70*/  @P6 STG.E desc[UR14][R244.64], R237 ;  /* 0x000000edf4006986 */ /* 0x0009e2000c10190e */
[----:B------:R-:W-:Y:S01]  /*3ea80*/  ISETP.LT.AND P6, PT, R252, UR24, !P5 ;  /* 0x00000018fc007c0c */ /* 0x000fe2000efc1270 */
[----:B------:R-:W-:Y:S01]  /*3ea90*/  ULDC.64 UR24, c[0x0][0x228] ;  /* 0x00008a0000187ab9 */ /* 0x000fe20000000a00 */
[----:B------:R-:W-:Y:S01]  /*3eaa0*/  ISETP.GE.AND P1, PT, R248, UR4, PT ;  /* 0x00000004f8007c0c */ /* 0x000fe2000bf26270 */
[----:B------:R4:W-:Y:S01]  /*3eab0*/  @P4 STG.E desc[UR14][R246.64], R236 ;  /* 0x000000ecf6004986 */ /* 0x0009e2000c10190e */
[----:B------:R-:W-:Y:S01]  /*3eac0*/  ULDC UR4, c[0x0][0x248] ;  /* 0x0000920000047ab9 */ /* 0x000fe20000000800 */
[----:B------:R-:W-:Y:S01]  /*3ead0*/  ISETP.LT.AND P4, PT, R252, UR26, !P2 ;  /* 0x0000001afc007c0c */ /* 0x000fe2000d781270 */
[----:B---3--:R-:W-:Y:S01]  /*3eae0*/  VIADD R216, R2, 0x9 ;  /* 0x0000000902d87836 */ /* 0x008fe20000000000 */
[C---:B------:R-:W-:Y:S01]  /*3eaf0*/  ISETP.LT.AND P2, PT, R223.reuse, UR24, !P2 ;  /* 0x00000018df007c0c */ /* 0x040fe2000d741270 */
[----:B------:R-:W-:Y:S01]  /*3eb00*/  VIADD R3, R0, UR4 ;  /* 0x0000000400037c36 */ /* 0x000fe20008000000 */
[----:B------:R-:W-:Y:S01]  /*3eb10*/  ISETP.LT.AND P5, PT, R223, UR8, !P5 ;  /* 0x00000008df007c0c */ /* 0x000fe2000efa1270 */
[----:B------:R-:W-:Y:S01]  /*3eb20*/  ULDC UR4, c[0x0][0x22c] ;  /* 0x00008b0000047ab9 */ /* 0x000fe20000000800 */
[----:B------:R-:W-:Y:S01]  /*3eb30*/  IADD3 R248, R2, 0xa, RZ ;  /* 0x0000000a02f87810 */ /* 0x000fe20007ffe0ff */
[C---:B------:R-:W-:Y:S01]  /*3eb40*/  VIADD R0, R3.reuse, UR6 ;  /* 0x0000000603007c36 */ /* 0x040fe20008000000 */
[----:B------:R-:W-:Y:S01]  /*3eb50*/  ISETP.GE.AND P3, PT, R216, UR4, PT ;  /* 0x00000004d8007c0c */ /* 0x000fe2000bf66270 */
[C---:B------:R-:W-:Y:S01]  /*3eb60*/  IMAD.WIDE R216, R3.reuse, 0x4, R224 ;  /* 0x0000000403d87825 */ /* 0x040fe200078e02e0 */
[----:B------:R-:W-:Y:S01]  /*3eb70*/  ULDC UR4, c[0x0][0x22c] ;  /* 0x00008b0000047ab9 */ /* 0x000fe20000000800 */
[----:B------:R-:W-:Y:S01]  /*3eb80*/  ULDC UR8, c[0x0][0x22c] ;  /* 0x00008b0000087ab9 */ /* 0x000fe20000000800 */
[----:B------:R-:W-:Y:S01]  /*3eb90*/  ULDC UR6, c[0x0][0x248] ;  /* 0x0000920000067ab9 */ /* 0x000fe20000000800 */
[----:B-1----:R-:W-:Y:S01]  /*3eba0*/  IMAD.WIDE R218, R3, 0x4, R226 ;  /* 0x0000000403da7825 */ /* 0x002fe200078e02e2 */
[----:B------:R1:W-:Y:S03]  /*3ebb0*/  @P4 STG.E desc[UR14][R216.64], R243 ;  /* 0x000000f3d8004986 */ /* 0x0003e6000c10190e */
[C---:B----4-:R-:W-:Y:S01]  /*3ebc0*/  IMAD.WIDE R244, R0.reuse, 0x4, R224 ;  /* 0x0000000400f47825 */ /* 0x050fe200078e02e0 */
[----:B------:R3:W-:Y:S03]  /*3ebd0*/  @P2 STG.E desc[UR14][R218.64], R250 ;  /* 0x000000fada002986 */ /* 0x0007e6000c10190e */
[----:B------:R-:W-:Y:S01]  /*3ebe0*/  IMAD.WIDE R246, R0, 0x4, R226 ;  /* 0x0000000400f67825 */ /* 0x000fe200078e02e2 */
[----:B------:R-:W-:Y:S01]  /*3ebf0*/  @P6 STG.E desc[UR14][R244.64], R242 ;  /* 0x000000f2f4006986 */ /* 0x000fe2000c10190e */
[----:B------:R-:W-:Y:S01]  /*3ec00*/  ISETP.GE.AND P4, PT, R248, UR4, PT ;  /* 0x00000004f8007c0c */ /* 0x000fe2000bf86270 */
[----:B------:R-:W-:-:S02]  /*3ec10*/  ULDC UR4, c[0x0][0x248] ;  /* 0x0000920000047ab9 */ /* 0x000fc40000000800 */
[----:B------:R-:W-:Y:S01]  /*3ec20*/  @P5 STG.E desc[UR14][R246.64], R241 ;  /* 0x000000f1f6005986 */ /* 0x000fe2000c10190e */
[----:B------:R-:W-:Y:S01]  /*3ec30*/  ISETP.LT.AND P5, PT, R252, UR10, !P0 ;  /* 0x0000000afc007c0c */ /* 0x000fe2000c7a1270 */
[----:B-1----:R-:W-:Y:S01]  /*3ec40*/  VIADD R216, R2, 0xb ;  /* 0x0000000b02d87836 */ /* 0x002fe20000000000 */
[----:B------:R-:W-:Y:S01]  /*3ec50*/  ISETP.LT.AND P6, PT, R252, UR16, !P1 ;  /* 0x00000010fc007c0c */ /* 0x000fe2000cfc1270 */
[----:B------:R-:W-:Y:S01]  /*3ec60*/  VIADD R3, R0, UR4 ;  /* 0x0000000400037c36 */ /* 0x000fe20008000000 */
[----:B------:R-:W-:Y:S01]  /*3ec70*/  IADD3 R248, R2, 0xc, RZ ;  /* 0x0000000c02f87810 */ /* 0x000fe20007ffe0ff */
[----:B------:R-:W-:Y:S01]  /*3ec80*/  ULDC UR4, c[0x0][0x22c] ;  /* 0x00008b0000047ab9 */ /* 0x000fe20000000800 */
[----:B------:R-:W-:Y:S01]  /*3ec90*/  ISETP.GE.AND P2, PT, R216, UR8, PT ;  /* 0x00000008d8007c0c */ /* 0x000fe2000bf46270 */
[----:B------:R-:W-:Y:S01]  /*3eca0*/  IMAD.WIDE R216, R3, 0x4, R224 ;  /* 0x0000000403d87825 */ /* 0x000fe200078e02e0 */
[C---:B------:R-:W-:Y:S01]  /*3ecb0*/  ISETP.LT.AND P0, PT, R223.reuse, UR12, !P0 ;  /* 0x0000000cdf007c0c */ /* 0x040fe2000c701270 */
[----:B------:R-:W-:Y:S01]  /*3ecc0*/  ULDC UR8, c[0x0][0x22c] ;  /* 0x00008b0000087ab9 */ /* 0x000fe20000000800 */
[----:B------:R-:W-:Y:S01]  /*3ecd0*/  ISETP.LT.AND P1, PT, R223, UR18, !P1 ;  /* 0x00000012df007c0c */ /* 0x000fe2000cf21270 */
[C---:B------:R-:W-:Y:S01]  /*3ece0*/  VIADD R0, R3.reuse, UR6 ;  /* 0x0000000603007c36 */ /* 0x040fe20008000000 */
[----:B------:R-:W-:Y:S01]  /*3ecf0*/  ULDC UR6, c[0x0][0x248] ;  /* 0x0000920000067ab9 */ /* 0x000fe20000000800 */
[----:B---3--:R-:W-:Y:S01]  /*3ed00*/  IMAD.WIDE R218, R3, 0x4, R226 ;  /* 0x0000000403da7825 */ /* 0x008fe200078e02e2 */
[----:B------:R-:W-:Y:S01]  /*3ed10*/  ULDC UR10, c[0x0][0x228] ;  /* 0x00008a00000a7ab9 */ /* 0x000fe20000000800 */
[----:B------:R-:W3:Y:S01]  /*3ed20*/  LDL.LU R3, [R1+0x40] ;  /* 0x0000400001037983 */ /* 0x000ee20000300800 */
[----:B------:R-:W-:Y:S01]  /*3ed30*/  ULDC UR12, c[0x0][0x228] ;  /* 0x00008a00000c7ab9 */ /* 0x000fe20000000800 */
[----:B------:R-:W-:-:S02]  /*3ed40*/  ULDC UR16, c[0x0][0x228] ;  /* 0x00008a0000107ab9 */ /* 0x000fc40000000800 */
[----:B--2---:R1:W-:Y:S01]  /*3ed50*/  @P5 STG.E desc[UR14][R216.64], R240 ;  /* 0x000000f0d8005986 */ /* 0x0043e2000c10190e */
[----:B------:R-:W-:-:S03]  /*3ed60*/  ULDC UR18, c[0x0][0x228] ;  /* 0x00008a0000127ab9 */ /* 0x000fc60000000800 */
[----:B-1----:R-:W2:Y:S01]  /*3ed70*/  LDL.LU R217, [R1+0x60] ;  /* 0x0000600001d97983 */ /* 0x002ea20000300800 */
[----:B------:R-:W-:-:S03]  /*3ed80*/  IMAD.WIDE R244, R0, 0x4, R224 ;  /* 0x0000000400f47825 */ /* 0x000fc600078e02e0 */
[----:B------:R-:W4:Y:S01]  /*3ed90*/  LDL.LU R250, [R1+0x64] ;  /* 0x0000640001fa7983 */ /* 0x000f220000300800 */
[----:B------:R-:W-:-:S03]  /*3eda0*/  IMAD.WIDE R246, R0, 0x4, R226 ;  /* 0x0000000400f67825 */ /* 0x000fc600078e02e2 */
[----:B------:R-:W4:Y:S01]  /*3edb0*/  LDL.LU R249, [R1+0x44] ;  /* 0x0000440001f97983 */ /* 0x000f220000300800 */
[----:B------:R-:W-:Y:S01]  /*3edc0*/  ISETP.GE.AND P5, PT, R248, UR4, PT ;  /* 0x00000004f8007c0c */ /* 0x000fe2000bfa6270 */
[----:B------:R-:W-:Y:S02]  /*3edd0*/  ULDC UR4, c[0x0][0x248] ;  /* 0x0000920000047ab9 */ /* 0x000fe40000000800 */
[----:B------:R-:W4:Y:S01]  /*3ede0*/  LDL.LU R11, [R1+0x54] ;  /* 0x00005400010b7983 */ /* 0x000f220000300800 */
[----:B------:R-:W-:-:S03]  /*3edf0*/  VIADD R216, R2, 0xd ;  /* 0x0000000d02d87836 */ /* 0x000fc60000000000 */
[----:B------:R-:W4:Y:S04]  /*3ee00*/  LDL.LU R10, [R1+0x34] ;  /* 0x00003400010a7983 */ /* 0x000f280000300800 */
[----:B------:R-:W4:Y:S04]  /*3ee10*/  LDL.LU R239, [R1+0x68] ;  /* 0x0000680001ef7983 */ /* 0x000f280000300800 */
[----:B------:R1:W-:Y:S04]  /*3ee20*/  @P0 STG.E desc[UR14][R218.64], R251 ;  /* 0x000000fbda000986 */ /* 0x0003e8000c10190e */
[----:B------:R-:W4:Y:S04]  /*3ee30*/  LDL.LU R238, [R1+0x48] ;  /* 0x0000480001ee7983 */ /* 0x000f280000300800 */
[----:B------:R-:W4:Y:S04]  /*3ee40*/  LDL.LU R237, [R1+0x58] ;  /* 0x0000580001ed7983 */ /* 0x000f280000300800 */
[----:B------:R-:W4:Y:S01]  /*3ee50*/  LDL.LU R236, [R1+0x38] ;  /* 0x0000380001ec7983 */ /* 0x000f220000300800 */
[----:B------:R-:W-:Y:S01]  /*3ee60*/  ISETP.GE.AND P0, PT, R216, UR8, PT ;  /* 0x00000008d8007c0c */ /* 0x000fe2000bf06270 */
[----:B------:R-:W-:-:S02]  /*3ee70*/  ULDC UR8, c[0x0][0x22c] ;  /* 0x00008b0000087ab9 */ /* 0x000fc40000000800 */
[----:B------:R-:W4:Y:S04]  /*3ee80*/  LDL.LU R243, [R1+0x6c] ;  /* 0x00006c0001f37983 */ /* 0x000f280000300800 */
[----:B------:R-:W4:Y:S04]  /*3ee90*/  LDL.LU R242, [R1+0x4c] ;  /* 0x00004c0001f27983 */ /* 0x000f280000300800 */
[----:B------:R-:W4:Y:S04]  /*3eea0*/  LDL.LU R241, [R1+0x5c] ;  /* 0x00005c0001f17983 */ /* 0x000f280000300800 */
[----:B------:R-:W4:Y:S04]  /*3eeb0*/  LDL.LU R240, [R1+0x3c] ;  /* 0x00003c0001f07983 */ /* 0x000f280000300800 */
[----:B-1----:R-:W4:Y:S04]  /*3eec0*/  LDL.LU R251, [R1+0x30] ;  /* 0x0000300001fb7983 */ /* 0x002f280000300800 */
[----:B--2---:R-:W-:Y:S04]  /*3eed0*/  @P6 STG.E desc[UR14][R244.64], R217 ;  /* 0x000000d9f4006986 */ /* 0x004fe8000c10190e */
[----:B---3--:R1:W-:Y:S02]  /*3eee0*/  @P1 STG.E desc[UR14][R246.64], R3 ;  /* 0x00000003f6001986 */ /* 0x0083e4000c10190e */
[----:B-1----:R-:W-:Y:S01]  /*3eef0*/  VIADD R3, R0, UR4 ;  /* 0x0000000400037c36 */ /* 0x002fe20008000000 */
[----:B------:R-:W-:Y:S01]  /*3ef00*/  ISETP.LT.AND P1, PT, R252, UR10, !P3 ;  /* 0x0000000afc007c0c */ /* 0x000fe2000df21270 */
[----:B------:R-:W-:-:S02]  /*3ef10*/  ULDC UR4, c[0x0][0x22c] ;  /* 0x00008b0000047ab9 */ /* 0x000fc40000000800 */
[C---:B------:R-:W-:Y:S02]  /*3ef20*/  VIADD R0, R3.reuse, UR6 ;  /* 0x0000000603007c36 */ /* 0x040fe40008000000 */
[----:B------:R-:W-:-:S04]  /*3ef30*/  IMAD.WIDE R216, R3, 0x4, R224 ;  /* 0x0000000403d87825 */ /* 0x000fc800078e02e0 */
[----:B------:R-:W-:Y:S01]  /*3ef40*/  IMAD.WIDE R218, R3, 0x4, R226 ;  /* 0x0000000403da7825 */ /* 0x000fe200078e02e2 */
[C---:B------:R-:W-:Y:S01]  /*3ef50*/  ISETP.LT.AND P3, PT, R223.reuse, UR12, !P3 ;  /* 0x0000000cdf007c0c */ /* 0x040fe2000df61270 */
[----:B------:R-:W2:Y:S01]  /*3ef60*/  LDL.LU R3, [R1+0x50] ;  /* 0x0000500001037983 */ /* 0x000ea20000300800 */
[----:B------:R-:W-:Y:S01]  /*3ef70*/  ISETP.LT.AND P6, PT, R252, UR16, !P4 ;  /* 0x00000010fc007c0c */ /* 0x000fe2000e7c1270 */
[----:B------:R-:W-:Y:S01]  /*3ef80*/  IMAD.WIDE R244, R0, 0x4, R224 ;  /* 0x0000000400f47825 */ /* 0x000fe200078e02e0 */
[----:B------:R-:W-:Y:S01]  /*3ef90*/  ISETP.LT.AND P4, PT, R223, UR18, !P4 ;  /* 0x00000012df007c0c */ /* 0x000fe2000e781270 */
[----:B------:R-:W-:Y:S01]  /*3efa0*/  ULDC UR10, c[0x0][0x228] ;  /* 0x00008a00000a7ab9 */ /* 0x000fe20000000800 */
[----:B------:R-:W-:Y:S01]  /*3efb0*/  IADD3 R248, R2, 0xe, RZ ;  /* 0x0000000e02f87810 */ /* 0x000fe20007ffe0ff */
[----:B------:R-:W-:Y:S01]  /*3efc0*/  IMAD.WIDE R246, R0, 0x4, R226 ;  /* 0x0000000400f67825 */ /* 0x000fe200078e02e2 */
[----:B------:R-:W-:Y:S01]  /*3efd0*/  ULDC UR12, c[0x0][0x228] ;  /* 0x00008a00000c7ab9 */ /* 0x000fe20000000800 */
[----:B------:R-:W-:Y:S01]  /*3efe0*/  ULDC UR16, c[0x0][0x228] ;  /* 0x00008a0000107ab9 */ /* 0x000fe20000000800 */
[----:B------:R-:W-:Y:S01]  /*3eff0*/  ULDC UR18, c[0x0][0x228] ;  /* 0x00008a0000127ab9 */ /* 0x000fe20000000800 */
[----:B------:R-:W-:Y:S01]  /*3f000*/  ULDC UR6, c[0x0][0x248] ;  /* 0x0000920000067ab9 */ /* 0x000fe20000000800 */
[----:B--2---:R1:W-:Y:S01]  /*3f010*/  @P1 STG.E desc[UR14][R216.64], R3 ;  /* 0x00000003d8001986 */ /* 0x0043e2000c10190e */
[----:B------:R-:W-:Y:S01]  /*3f020*/  ISETP.GE.AND P1, PT, R248, UR4, PT ;  /* 0x00000004f8007c0c */ /* 0x000fe2000bf26270 */
[----:B------:R-:W-:-:S02]  /*3f030*/  ULDC UR4, c[0x0][0x248] ;  /* 0x0000920000047ab9 */ /* 0x000fc40000000800 */
[----:B----4-:R2:W-:Y:S04]  /*3f040*/  @P3 STG.E desc[UR14][R218.64], R251 ;  /* 0x000000fbda003986 */ /* 0x0105e8000c10190e */
[----:B------:R3:W-:Y:S01]  /*3f050*/  @P6 STG.E desc[UR14][R244.64], R250 ;  /* 0x000000faf4006986 */ /* 0x0007e2000c10190e */
[C---:B------:R-:W-:Y:S01]  /*3f060*/  ISETP.LT.AND P6, PT, R252.reuse, UR16, !P5 ;  /* 0x00000010fc007c0c */ /* 0x040fe2000efc1270 */
[----:B------:R-:W-:Y:S02]  /*3f070*/  ULDC UR16, c[0x0][0x228] ;  /* 0x00008a0000107ab9 */ /* 0x000fe40000000800 */
[----:B------:R4:W-:Y:S01]  /*3f080*/  @P4 STG.E desc[UR14][R246.64], R249 ;  /* 0x000000f9f6004986 */ /* 0x0009e2000c10190e */
[----:B------:R-:W-:Y:S01]  /*3f090*/  ISETP.LT.AND P4, PT, R252, UR10, !P2 ;  /* 0x0000000afc007c0c */ /* 0x000fe2000d781270 */
[----:B-1----:R-:W-:Y:S01]  /*3f0a0*/  VIADD R216, R2, 0xf ;  /* 0x0000000f02d87836 */ /* 0x002fe20000000000 */
[C---:B------:R-:W-:Y:S01]  /*3f0b0*/  ISETP.LT.AND P2, PT, R223.reuse, UR12, !P2 ;  /* 0x0000000cdf007c0c */ /* 0x040fe2000d741270 */
[----:B------:R-:W-:Y:S01]  /*3f0c0*/  VIADD R3, R0, UR4 ;  /* 0x0000000400037c36 */ /* 0x000fe20008000000 */
[----:B------:R-:W-:Y:S01]  /*3f0d0*/  ISETP.LT.AND P5, PT, R223, UR18, !P5 ;  /* 0x00000012df007c0c */ /* 0x000fe2000efa1270 */
[----:B------:R-:W-:Y:S01]  /*3f0e0*/  ULDC UR4, c[0x0][0x22c] ;  /* 0x00008b0000047ab9 */ /* 0x000fe20000000800 */
[----:B------:R-:W-:Y:S01]  /*3f0f0*/  ISETP.GE.AND P3, PT, R216, UR8, PT ;  /* 0x00000008d8007c0c */ /* 0x000fe2000bf66270 */
[C---:B------:R-:W-:Y:S01]  /*3f100*/  VIADD R0, R3.reuse, UR6 ;  /* 0x0000000603007c36 */ /* 0x040fe20008000000 */
[----:B------:R-:W-:Y:S01]  /*3f110*/  IADD3 R248, R2, 0x10, RZ ;  /* 0x0000001002f87810 */ /* 0x000fe20007ffe0ff */
[C---:B------:R-:W-:Y:S01]  /*3f120*/  IMAD.WIDE R216, R3.reuse, 0x4, R224 ;  /* 0x0000000403d87825 */ /* 0x040fe200078e02e0 */
[----:B------:R-:W-:Y:S01]  /*3f130*/  ULDC UR10, c[0x0][0x228] ;  /* 0x00008a00000a7ab9 */ /* 0x000fe20000000800 */
[----:B------:R-:W-:Y:S01]  /*3f140*/  ULDC UR12, c[0x0][0x228] ;  /* 0x00008a00000c7ab9 */ /* 0x000fe20000000800 */
[----:B------:R-:W-:Y:S01]  /*3f150*/  ULDC UR18, c[0x0][0x228] ;  /* 0x00008a0000127ab9 */ /* 0x000fe20000000800 */
[----:B--2---:R-:W-:Y:S01]  /*3f160*/  IMAD.WIDE R218, R3, 0x4, R226 ;  /* 0x0000000403da7825 */ /* 0x004fe200078e02e2 */
[----:B------:R1:W-:Y:S01]  /*3f170*/  @P4 STG.E desc[UR14][R216.64], R11 ;  /* 0x0000000bd8004986 */ /* 0x0003e2000c10190e */
[----:B------:R-:W-:Y:S01]  /*3f180*/  ULDC UR6, c[0x0][0x248] ;  /* 0x0000920000067ab9 */ /* 0x000fe20000000800 */
[----:B------:R-:W-:Y:S01]  /*3f190*/  ULDC UR8, c[0x0][0x22c] ;  /* 0x00008b0000087ab9 */ /* 0x000fe20000000800 */
[C---:B---3--:R-:W-:Y:S01]  /*3f1a0*/  IMAD.WIDE R244, R0.reuse, 0x4, R224 ;  /* 0x0000000400f47825 */ /* 0x048fe200078e02e0 */
[----:B------:R2:W-:Y:S03]  /*3f1b0*/  @P2 STG.E desc[UR14][R218.64], R10 ;  /* 0x0000000ada002986 */ /* 0x0005e6000c10190e */
[----:B----4-:R-:W-:Y:S01]  /*3f1c0*/  IMAD.WIDE R246, R0, 0x4, R226 ;  /* 0x0000000400f67825 */ /* 0x010fe200078e02e2 */
[----:B------:R3:W-:Y:S01]  /*3f1d0*/  @P6 STG.E desc[UR14][R244.64], R239 ;  /* 0x000000eff4006986 */ /* 0x0007e2000c10190e */
[----:B------:R-:W-:Y:S01]  /*3f1e0*/  ISETP.GE.AND P4, PT, R248, UR4, PT ;  /* 0x00000004f8007c0c */ /* 0x000fe2000bf86270 */
[----:B------:R-:W-:-:S02]  /*3f1f0*/  ULDC UR4, c[0x0][0x248] ;  /* 0x0000920000047ab9 */ /* 0x000fc40000000800 */
[----:B------:R4:W-:Y:S01]  /*3f200*/  @P5 STG.E desc[UR14][R246.64], R238 ;  /* 0x000000eef6005986 */ /* 0x0009e2000c10190e */
[----:B------:R-:W-:Y:S01]  /*3f210*/  ISETP.LT.AND P5, PT, R252, UR10, !P0 ;  /* 0x0000000afc007c0c */ /* 0x000fe2000c7a1270 */
[----:B-1----:R-:W-:Y:S01]  /*3f220*/  VIADD R216, R2, 0x11 ;  /* 0x0000001102d87836 */ /* 0x002fe20000000000 */
[C---:B------:R-:W-:Y:S01]  /*3f230*/  ISETP.LT.AND P0, PT, R223.reuse, UR12, !P0 ;  /* 0x0000000cdf007c0c */ /* 0x040fe2000c701270 */
[----:B------:R-:W-:Y:S01]  /*3f240*/  VIADD R3, R0, UR4 ;  /* 0x0000000400037c36 */ /* 0x000fe20008000000 */
[----:B------:R-:W-:Y:S01]  /*3f250*/  ISETP.LT.AND P6, PT, R252, UR16, !P1 ;  /* 0x00000010fc007c0c */ /* 0x000fe2000cfc1270 */
[----:B------:R-:W-:Y:S01]  /*3f260*/  ULDC UR10, c[0x0][0x228] ;  /* 0x00008a00000a7ab9 */ /* 0x000fe20000000800 */
[----:B------:R-:W-:Y:S01]  /*3f270*/  ISETP.LT.AND P1, PT, R223, UR18, !P1 ;  /* 0x00000012df007c0c */ /* 0x000fe2000cf21270 */
[C---:B------:R-:W-:Y:S01]  /*3f280*/  VIADD R0, R3.reuse, UR6 ;  /* 0x0000000603007c36 */ /* 0x040fe20008000000 */
[----:B------:R-:W-:Y:S01]  /*3f290*/  ISETP.GE.AND P2, PT, R216, UR8, PT ;  /* 0x00000008d8007c0c */ /* 0x000fe2000bf46270 */
[C---:B------:R-:W-:Y:S01]  /*3f2a0*/  IMAD.WIDE R216, R3.reuse, 0x4, R224 ;  /* 0x0000000403d87825 */ /* 0x040fe200078e02e0 */
[----:B------:R-:W-:Y:S01]  /*3f2b0*/  IADD3 R248, R2, 0x12, RZ ;  /* 0x0000001202f87810 */ /* 0x000fe20007ffe0ff */
[----:B------:R-:W-:Y:S01]  /*3f2c0*/  ULDC UR4, c[0x0][0x22c] ;  /* 0x00008b0000047ab9 */ /* 0x000fe20000000800 */
[----:B------:R-:W-:Y:S01]  /*3f2d0*/  ULDC UR8, c[0x0][0x22c] ;  /* 0x00008b0000087ab9 */ /* 0x000fe20000000800 */
[----:B--2---:R-:W-:Y:S01]  /*3f2e0*/  IMAD.WIDE R218, R3, 0x4, R226 ;  /* 0x0000000403da7825 */ /* 0x004fe200078e02e2 */
[----:B------:R1:W-:Y:S01]  /*3f2f0*/  @P5 STG.E desc[UR14][R216.64], R237 ;  /* 0x000000edd8005986 */ /* 0x0003e2000c10190e */
[----:B------:R-:W-:Y:S01]  /*3f300*/  ULDC UR6, c[0x0][0x248] ;  /* 0x0000920000067ab9 */ /* 0x000fe20000000800 */
[----:B------:R-:W-:Y:S01]  /*3f310*/  ULDC UR12, c[0x0][0x228] ;  /* 0x00008a00000c7ab9 */ /* 0x000fe20000000800 */
[C---:B---3--:R-:W-:Y:S01]  /*3f320*/  IMAD.WIDE R244, R0.reuse, 0x4, R224 ;  /* 0x0000000400f47825 */ /* 0x048fe200078e02e0 */
[----:B------:R2:W-:Y:S01]  /*3f330*/  @P0 STG.E desc[UR14][R218.64], R236 ;  /* 0x000000ecda000986 */ /* 0x0005e2000c10190e */
[----:B------:R-:W-:Y:S01]  /*3f340*/  ULDC UR16, c[0x0][0x228] ;  /* 0x00008a0000107ab9 */ /* 0x000fe20000000800 */
[----:B------:R-:W-:Y:S01]  /*3f350*/  ULDC UR18, c[0x0][0x228] ;  /* 0x00008a0000127ab9 */ /* 0x000fe20000000800 */
[----:B----4-:R-:W-:Y:S01]  /*3f360*/  IMAD.WIDE R246, R0, 0x4, R226 ;  /* 0x0000000400f67825 */ /* 0x010fe200078e02e2 */
        /* <DEDUP_REMOVED lines=17> */
[----:B--2---:R-:W-:Y:S01]  /*3f480*/  IMAD.WIDE R218, R3, 0x4, R226 ;  /* 0x0000000403da7825 */ /* 0x004fe200078e02e2 */
[----:B------:R1:W-:Y:S01]  /*3f490*/  @P1 STG.E desc[UR14][R216.64], R241 ;  /* 0x000000f1d8001986 */ /* 0x0003e2000c10190e */
[----:B------:R-:W-:Y:S01]  /*3f4a0*/  ULDC UR10, c[0x0][0x228] ;  /* 0x00008a00000a7ab9 */ /* 0x000fe20000000800 */
[----:B------:R-:W-:Y:S01]  /*3f4b0*/  ULDC UR12, c[0x0][0x228] ;  /* 0x00008a00000c7ab9 */ /* 0x000fe20000000800 */
[----:B------:R-:W-:Y:S01]  /*3f4c0*/  ULDC UR16, c[0x0][0x228] ;  /* 0x00008a0000107ab9 */ /* 0x000fe20000000800 */
[----:B------:R-:W2:Y:S01]  /*3f4d0*/  LDL.LU R3, [R1+0xa0] ;  /* 0x0000a00001037983 */ /* 0x000ea20000300800 */
[----:B------:R-:W-:-:S03]  /*3f4e0*/  ULDC UR18, c[0x0][0x228] ;  /* 0x00008a0000127ab9 */ /* 0x000fc60000000800 */
[----:B-1----:R-:W3:Y:S01]  /*3f4f0*/  LDL.LU R217, [R1+0xc0] ;  /* 0x0000c00001d97983 */ /* 0x002ee20000300800 */
        /* <DEDUP_REMOVED lines=9> */
[----:B------:R1:W-:Y:S04]  /*3f590*/  @P3 STG.E desc[UR14][R218.64], R240 ;  /* 0x000000f0da003986 */ /* 0x0003e8000c10190e */
[----:B------:R-:W4:Y:S04]  /*3f5a0*/  LDL.LU R10, [R1+0x94] ;  /* 0x00009400010a7983 */ /* 0x000f280000300800 */
        /* <DEDUP_REMOVED lines=10> */
[----:B---3--:R-:W-:Y:S04]  /*3f650*/  @P6 STG.E desc[UR14][R244.64], R217 ;  /* 0x000000d9f4006986 */ /* 0x008fe8000c10190e */
[----:B--2---:R1:W-:Y:S02]  /*3f660*/  @P4 STG.E desc[UR14][R246.64], R3 ;  /* 0x00000003f6004986 */ /* 0x0043e4000c10190e */
        /* <DEDUP_REMOVED lines=1000> */
[----:B------:R-:W-:Y:S01]  /*434f0*/  @P4 STG.E desc[UR14][R216.64], R11 ;  /* 0x0000000bd8004986 */ /* 0x000fe2000c10190e */
        /* <DEDUP_REMOVED lines=10> */
[----:B------:R-:W-:Y:S01]  /*435a0*/  VIADD R3, R2, 0x59 ;  /* 0x0000005902037836 */ /* 0x000fe20000000000 */
[C---:B------:R-:W-:Y:S01]  /*435b0*/  ISETP.LT.AND P0, PT, R223.reuse, UR12, !P0 ;  /* 0x0000000cdf007c0c */ /* 0x040fe2000c701270 */
[----:B-1----:R-:W-:Y:S01]  /*435c0*/  VIADD R218, R0, UR4 ;  /* 0x0000000400da7c36 */ /* 0x002fe20008000000 */
[----:B------:R-:W-:Y:S01]  /*435d0*/  ISETP.LT.AND P6, PT, R252, UR16, !P1 ;  /* 0x00000010fc007c0c */ /* 0x000fe2000cfc1270 */
[----:B------:R-:W-:Y:S01]  /*435e0*/  ULDC UR10, c[0x0][0x228] ;  /* 0x00008a00000a7ab9 */ /* 0x000fe20000000800 */
[----:B------:R-:W-:Y:S01]  /*435f0*/  ISETP.LT.AND P1, PT, R223, UR18, !P1 ;  /* 0x00000012df007c0c */ /* 0x000fe2000cf21270 */
[C---:B------:R-:W-:Y:S01]  /*43600*/  VIADD R0, R218.reuse, UR6 ;  /* 0x00000006da007c36 */ /* 0x040fe20008000000 */
[----:B------:R-:W-:Y:S01]  /*43610*/  ISETP.GE.AND P2, PT, R3, UR8, PT ;  /* 0x0000000803007c0c */ /* 0x000fe2000bf46270 */
[C---:B------:R-:W-:Y:S01]  /*43620*/  IMAD.WIDE R216, R218.reuse, 0x4, R224 ;  /* 0x00000004dad87825 */ /* 0x040fe200078e02e0 */
[----:B------:R-:W-:Y:S01]  /*43630*/  ULDC UR4, c[0x0][0x22c] ;  /* 0x00008b0000047ab9 */ /* 0x000fe20000000800 */
[----:B------:R-:W-:Y:S01]  /*43640*/  ULDC UR12, c[0x0][0x228] ;  /* 0x00008a00000c7ab9 */ /* 0x000fe20000000800 */
[----:B------:R-:W-:Y:S01]  /*43650*/  ULDC UR16, c[0x0][0x228] ;  /* 0x00008a0000107ab9 */ /* 0x000fe20000000800 */
[----:B------:R-:W-:Y:S01]  /*43660*/  IMAD.WIDE R218, R218, 0x4, R226 ;  /* 0x00000004dada7825 */ /* 0x000fe200078e02e2 */
[----:B------:R-:W-:Y:S01]  /*43670*/  @P5 STG.E desc[UR14][R216.64], R237 ;  /* 0x000000edd8005986 */ /* 0x000fe2000c10190e */
[----:B------:R-:W-:Y:S01]  /*43680*/  ULDC UR18, c[0x0][0x228] ;  /* 0x00008a0000127ab9 */ /* 0x000fe20000000800 */
[----:B------:R-:W-:Y:S01]  /*43690*/  ULDC UR6, c[0x0][0x248] ;  /* 0x0000920000067ab9 */ /* 0x000fe20000000800 */
[----:B--2---:R-:W-:Y:S01]  /*436a0*/  IMAD.WIDE R244, R0, 0x4, R224 ;  /* 0x0000000400f47825 */ /* 0x004fe200078e02e0 */
[----:B------:R-:W-:-:S03]  /*436b0*/  IADD3 R3, R2, 0x5a, RZ ;  /* 0x0000005a02037810 */ /* 0x000fc60007ffe0ff */
[----:B---3--:R-:W-:Y:S01]  /*436c0*/  IMAD.WIDE R246, R0, 0x4, R226 ;  /* 0x0000000400f67825 */ /* 0x008fe200078e02e2 */
[----:B------:R1:W-:Y:S01]  /*436d0*/  @P0 STG.E desc[UR14][R218.64], R236 ;  /* 0x000000ecda000986 */ /* 0x0003e2000c10190e */
[----:B------:R-:W-:Y:S01]  /*436e0*/  ISETP.GE.AND P5, PT, R3, UR4, PT ;  /* 0x0000000403007c0c */ /* 0x000fe2000bfa6270 */
[----:B------:R-:W-:Y:S01]  /*436f0*/  ULDC UR4, c[0x0][0x248] ;  /* 0x0000920000047ab9 */ /* 0x000fe20000000800 */
[----:B------:R-:W-:Y:S01]  /*43700*/  ULDC UR8, c[0x0][0x22c] ;  /* 0x00008b0000087ab9 */ /* 0x000fe20000000800 */
[----:B------:R-:W-:Y:S04]  /*43710*/  @P6 STG.E desc[UR14][R244.64], R243 ;  /* 0x000000f3f4006986 */ /* 0x000fe8000c10190e */
[----:B------:R-:W-:Y:S01]  /*43720*/  @P1 STG.E desc[UR14][R246.64], R242 ;  /* 0x000000f2f6001986 */ /* 0x000fe2000c10190e */
[----:B------:R-:W-:Y:S01]  /*43730*/  ISETP.LT.AND P1, PT, R252, UR10, !P3 ;  /* 0x0000000afc007c0c */ /* 0x000fe2000df21270 */
[----:B------:R-:W-:-:S02]  /*43740*/  VIADD R3, R2, 0x5b ;  /* 0x0000005b02037836 */ /* 0x000fc40000000000 */
[----:B-1----:R-:W-:Y:S01]  /*43750*/  VIADD R218, R0, UR4 ;  /* 0x0000000400da7c36 */ /* 0x002fe20008000000 */
[----:B------:R-:W-:Y:S01]  /*43760*/  ISETP.LT.AND P3, PT, R223, UR12, !P3 ;  /* 0x0000000cdf007c0c */ /* 0x000fe2000df61270 */
[----:B------:R-:W-:Y:S01]  /*43770*/  ULDC UR4, c[0x0][0x22c] ;  /* 0x00008b0000047ab9 */ /* 0x000fe20000000800 */
[----:B------:R-:W-:Y:S01]  /*43780*/  ISETP.LT.AND P6, PT, R252, UR16, !P4 ;  /* 0x00000010fc007c0c */ /* 0x000fe2000e7c1270 */
[C---:B------:R-:W-:Y:S01]  /*43790*/  IMAD.WIDE R216, R218.reuse, 0x4, R224 ;  /* 0x00000004dad87825 */ /* 0x040fe200078e02e0 */
[----:B------:R-:W-:Y:S01]  /*437a0*/  ISETP.GE.AND P0, PT, R3, UR8, PT ;  /* 0x0000000803007c0c */ /* 0x000fe2000bf06270 */
[----:B------:R-:W-:Y:S01]  /*437b0*/  ULDC UR10, c[0x0][0x228] ;  /* 0x00008a00000a7ab9 */ /* 0x000fe20000000800 */
[----:B------:R-:W-:Y:S01]  /*437c0*/  ULDC UR12, c[0x0][0x228] ;  /* 0x00008a00000c7ab9 */ /* 0x000fe20000000800 */
[C---:B------:R-:W-:Y:S01]  /*437d0*/  VIADD R0, R218.reuse, UR6 ;  /* 0x00000006da007c36 */ /* 0x040fe20008000000 */
[----:B------:R-:W-:Y:S01]  /*437e0*/  ULDC UR16, c[0x0][0x228] ;  /* 0x00008a0000107ab9 */ /* 0x000fe20000000800 */
[----:B------:R1:W-:Y:S01]  /*437f0*/  @P1 STG.E desc[UR14][R216.64], R241 ;  /* 0x000000f1d8001986 */ /* 0x0003e2000c10190e */
[----:B------:R-:W-:Y:S01]  /*43800*/  ISETP.LT.AND P4, PT, R223, UR18, !P4 ;  /* 0x00000012df007c0c */ /* 0x000fe2000e781270 */
[----:B------:R-:W-:Y:S01]  /*43810*/  IMAD.WIDE R218, R218, 0x4, R226 ;  /* 0x00000004dada7825 */ /* 0x000fe200078e02e2 */
[----:B------:R-:W-:Y:S01]  /*43820*/  IADD3 R3, R2, 0x5c, RZ ;  /* 0x0000005c02037810 */ /* 0x000fe20007ffe0ff */
[----:B------:R-:W-:Y:S01]  /*43830*/  ULDC UR18, c[0x0][0x228] ;  /* 0x00008a0000127ab9 */ /* 0x000fe20000000800 */
[----:B------:R-:W-:Y:S01]  /*43840*/  ULDC UR6, c[0x0][0x248] ;  /* 0x0000920000067ab9 */ /* 0x000fe20000000800 */
[----:B------:R-:W-:Y:S01]  /*43850*/  ULDC UR8, c[0x0][0x22c] ;  /* 0x00008b0000087ab9 */ /* 0x000fe20000000800 */
[----:B-1----:R-:W2:Y:S04]  /*43860*/  LDL.LU R216, [R1+0x700] ;  /* 0x0007000001d87983 */ /* 0x002ea80000300800 */
        /* <DEDUP_REMOVED lines=14> */
[----:B------:R-:W-:-:S04]  /*43950*/  IMAD.WIDE R244, R0, 0x4, R224 ;  /* 0x0000000400f47825 */ /* 0x000fc800078e02e0 */
[----:B------:R-:W-:Y:S01]  /*43960*/  IMAD.WIDE R246, R0, 0x4, R226 ;  /* 0x0000000400f67825 */ /* 0x000fe200078e02e2 */
[----:B------:R1:W-:Y:S01]  /*43970*/  @P3 STG.E desc[UR14][R218.64], R240 ;  /* 0x000000f0da003986 */ /* 0x0003e2000c10190e */
[----:B------:R-:W-:Y:S01]  /*43980*/  ISETP.GE.AND P1, PT, R3, UR4, PT ;  /* 0x0000000403007c0c */ /* 0x000fe2000bf26270 */
[----:B------:R-:W-:Y:S01]  /*43990*/  ULDC UR4, c[0x0][0x248] ;  /* 0x0000920000047ab9 */ /* 0x000fe20000000800 */
[----:B------:R-:W-:Y:S02]  /*439a0*/  VIADD R3, R2, 0x5d ;  /* 0x0000005d02037836 */ /* 0x000fe40000000000 */
[----:B-1----:R-:W-:-:S03]  /*439b0*/  VIADD R218, R0, UR4 ;  /* 0x0000000400da7c36 */ /* 0x002fc60008000000 */
[----:B------:R-:W-:Y:S01]  /*439c0*/  ISETP.GE.AND P3, PT, R3, UR8, PT ;  /* 0x0000000803007c0c */ /* 0x000fe2000bf66270 */
[----:B------:R-:W-:Y:S01]  /*439d0*/  ULDC UR4, c[0x0][0x22c] ;  /* 0x00008b0000047ab9 */ /* 0x000fe20000000800 */
[----:B------:R-:W4:Y:S01]  /*439e0*/  LDL.LU R240, [R1+0x4dc] ;  /* 0x0004dc0001f07983 */ /* 0x000f220000300800 */
[----:B------:R-:W-:Y:S01]  /*439f0*/  VIADD R0, R218, UR6 ;  /* 0x00000006da007c36 */ /* 0x000fe20008000000 */
[----:B------:R-:W-:Y:S01]  /*43a00*/  IADD3 R3, R2, 0x5e, RZ ;  /* 0x0000005e02037810 */ /* 0x000fe20007ffe0ff */
[----:B------:R-:W-:Y:S01]  /*43a10*/  ULDC UR6, c[0x0][0x248] ;  /* 0x0000920000067ab9 */ /* 0x000fe20000000800 */
[----:B------:R-:W-:Y:S01]  /*43a20*/  ULDC UR8, c[0x0][0x22c] ;  /* 0x00008b0000087ab9 */ /* 0x000fe20000000800 */
[----:B--2---:R1:W-:Y:S01]  /*43a30*/  @P6 STG.E desc[UR14][R244.64], R216 ;  /* 0x000000d8f4006986 */ /* 0x0043e2000c10190e */
[C---:B------:R-:W-:Y:S01]  /*43a40*/  ISETP.LT.AND P6, PT, R252.reuse, UR16, !P5 ;  /* 0x00000010fc007c0c */ /* 0x040fe2000efc1270 */
[----:B------:R-:W-:Y:S02]  /*43a50*/  ULDC UR16, c[0x0][0x228] ;  /* 0x00008a0000107ab9 */ /* 0x000fe40000000800 */
[----:B---3--:R2:W-:Y:S01]  /*43a60*/  @P4 STG.E desc[UR14][R246.64], R217 ;  /* 0x000000d9f6004986 */ /* 0x0085e2000c10190e */
[----:B------:R-:W-:Y:S01]  /*43a70*/  ISETP.LT.AND P4, PT, R252, UR10, !P2 ;  /* 0x0000000afc007c0c */ /* 0x000fe2000d781270 */
[----:B------:R-:W-:Y:S01]  /*43a80*/  ULDC UR10, c[0x0][0x228] ;  /* 0x00008a00000a7ab9 */ /* 0x000fe20000000800 */
[C---:B------:R-:W-:Y:S01]  /*43a90*/  ISETP.LT.AND P2, PT, R223.reuse, UR12, !P2 ;  /* 0x0000000cdf007c0c */ /* 0x040fe2000d741270 */
[----:B------:R-:W-:Y:S01]  /*43aa0*/  ULDC UR12, c[0x0][0x228] ;  /* 0x00008a00000c7ab9 */ /* 0x000fe20000000800 */
[----:B------:R-:W-:Y:S01]  /*43ab0*/  ISETP.LT.AND P5, PT, R223, UR18, !P5 ;  /* 0x00000012df007c0c */ /* 0x000fe2000efa1270 */
[----:B------:R-:W-:Y:S01]  /*43ac0*/  ULDC UR18, c[0x0][0x228] ;  /* 0x00008a0000127ab9 */ /* 0x000fe20000000800 */
[----:B-1----:R-:W-:-:S04]  /*43ad0*/  IMAD.WIDE R244, R0, 0x4, R224 ;  /* 0x0000000400f47825 */ /* 0x002fc800078e02e0 */
[----:B--2---:R-:W-:-:S04]  /*43ae0*/  IMAD.WIDE R216, R218, 0x4, R224 ;  /* 0x00000004dad87825 */ /* 0x004fc800078e02e0 */
[--C-:B------:R-:W-:Y:S01]  /*43af0*/  IMAD.WIDE R218, R218, 0x4, R226.reuse ;  /* 0x00000004dada7825 */ /* 0x100fe200078e02e2 */
[----:B----4-:R-:W-:Y:S03]  /*43b00*/  @P4 STG.E desc[UR14][R216.64], R10 ;  /* 0x0000000ad8004986 */ /* 0x010fe6000c10190e */
[----:B------:R-:W-:Y:S01]  /*43b10*/  IMAD.WIDE R246, R0, 0x4, R226 ;  /* 0x0000000400f67825 */ /* 0x000fe200078e02e2 */
[----:B------:R1:W-:Y:S01]  /*43b20*/  @P2 STG.E desc[UR14][R218.64], R248 ;  /* 0x000000f8da002986 */ /* 0x0003e2000c10190e */
[----:B------:R-:W-:Y:S01]  /*43b30*/  ISETP.GE.AND P4, PT, R3, UR4, PT ;  /* 0x0000000403007c0c */ /* 0x000fe2000bf86270 */
[----:B------:R-:W-:Y:S02]  /*43b40*/  ULDC UR4, c[0x0][0x248] ;  /* 0x0000920000047ab9 */ /* 0x000fe40000000800 */
[----:B------:R2:W-:Y:S01]  /*43b50*/  @P6 STG.E desc[UR14][R244.64], R251 ;  /* 0x000000fbf4006986 */ /* 0x0005e2000c10190e */
[----:B------:R-:W-:Y:S01]  /*43b60*/  ISETP.LT.AND P6, PT, R252, UR16, !P1 ;  /* 0x00000010fc007c0c */ /* 0x000fe2000cfc1270 */
[----:B------:R-:W-:-:S02]  /*43b70*/  VIADD R3, R2, 0x5f ;  /* 0x0000005f02037836 */ /* 0x000fc40000000000 */
[----:B------:R3:W-:Y:S01]  /*43b80*/  @P5 STG.E desc[UR14][R246.64], R250 ;  /* 0x000000faf6005986 */ /* 0x0007e2000c10190e */
[----:B------:R-:W-:Y:S01]  /*43b90*/  ISETP.LT.AND P5, PT, R252, UR10, !P0 ;  /* 0x0000000afc007c0c */ /* 0x000fe2000c7a1270 */
[----:B------:R-:W-:Y:S01]  /*43ba0*/  ULDC UR10, c[0x0][0x228] ;  /* 0x00008a00000a7ab9 */ /* 0x000fe20000000800 */
[C---:B------:R-:W-:Y:S01]  /*43bb0*/  ISETP.LT.AND P0, PT, R223.reuse, UR12, !P0 ;  /* 0x0000000cdf007c0c */ /* 0x040fe2000c701270 */
[----:B-1----:R-:W-:Y:S01]  /*43bc0*/  VIADD R218, R0, UR4 ;  /* 0x0000000400da7c36 */ /* 0x002fe20008000000 */
[----:B------:R-:W-:Y:S01]  /*43bd0*/  ISETP.LT.AND P1, PT, R223, UR18, !P1 ;  /* 0x00000012df007c0c */ /* 0x000fe2000cf21270 */
[----:B------:R-:W-:Y:S01]  /*43be0*/  ULDC UR4, c[0x0][0x22c] ;  /* 0x00008b0000047ab9 */ /* 0x000fe20000000800 */
[----:B------:R-:W-:Y:S01]  /*43bf0*/  ISETP.GE.AND P2, PT, R3, UR8, PT ;  /* 0x0000000803007c0c */ /* 0x000fe2000bf46270 */
[C---:B------:R-:W-:Y:S01]  /*43c00*/  VIADD R0, R218.reuse, UR6 ;  /* 0x00000006da007c36 */ /* 0x040fe20008000000 */
[----:B------:R-:W-:Y:S01]  /*43c10*/  ULDC UR12, c[0x0][0x228] ;  /* 0x00008a00000c7ab9 */ /* 0x000fe20000000800 */
[----:B------:R-:W-:Y:S01]  /*43c20*/  IMAD.WIDE R216, R218, 0x4, R224 ;  /* 0x00000004dad87825 */ /* 0x000fe200078e02e0 */
[----:B------:R-:W-:Y:S01]  /*43c30*/  IADD3 R3, R2, 0x60, RZ ;  /* 0x0000006002037810 */ /* 0x000fe20007ffe0ff */
[----:B------:R-:W-:Y:S01]  /*43c40*/  ULDC UR16, c[0x0][0x228] ;  /* 0x00008a0000107ab9 */ /* 0x000fe20000000800 */
[----:B------:R-:W-:Y:S01]  /*43c50*/  ULDC UR18, c[0x0][0x228] ;  /* 0x00008a0000127ab9 */ /* 0x000fe20000000800 */
[----:B------:R-:W-:Y:S01]  /*43c60*/  IMAD.WIDE R218, R218, 0x4, R226 ;  /* 0x00000004dada7825 */ /* 0x000fe200078e02e2 */
[----:B------:R-:W-:Y:S01]  /*43c70*/  @P5 STG.E desc[UR14][R216.64], R249 ;  /* 0x000000f9d8005986 */ /* 0x000fe2000c10190e */
[----:B------:R-:W-:Y:S01]  /*43c80*/  ULDC UR6, c[0x0][0x248] ;  /* 0x0000920000067ab9 */ /* 0x000fe20000000800 */
[----:B------:R-:W-:Y:S01]  /*43c90*/  ULDC UR8, c[0x0][0x22c] ;  /* 0x00008b0000087ab9 */ /* 0x000fe20000000800 */
[C---:B--2---:R-:W-:Y:S01]  /*43ca0*/  IMAD.WIDE R244, R0.reuse, 0x4, R224 ;  /* 0x0000000400f47825 */ /* 0x044fe200078e02e0 */
[----:B------:R1:W-:Y:S03]  /*43cb0*/  @P0 STG.E desc[UR14][R218.64], R11 ;  /* 0x0000000bda000986 */ /* 0x0003e6000c10190e */
[----:B---3--:R-:W-:Y:S01]  /*43cc0*/  IMAD.WIDE R246, R0, 0x4, R226 ;  /* 0x0000000400f67825 */ /* 0x008fe200078e02e2 */
[----:B------:R2:W-:Y:S01]  /*43cd0*/  @P6 STG.E desc[UR14][R244.64], R239 ;  /* 0x000000eff4006986 */ /* 0x0005e2000c10190e */
[----:B------:R-:W-:Y:S01]  /*43ce0*/  ISETP.GE.AND P5, PT, R3, UR4, PT ;  /* 0x0000000403007c0c */ /* 0x000fe2000bfa6270 */
[----:B------:R-:W-:-:S02]  /*43cf0*/  ULDC UR4, c[0x0][0x248] ;  /* 0x0000920000047ab9 */ /* 0x000fc40000000800 */
[----:B------:R3:W-:Y:S01]  /*43d00*/  @P1 STG.E desc[UR14][R246.64], R238 ;  /* 0x000000eef6001986 */ /* 0x0007e2000c10190e */
[C---:B------:R-:W-:Y:S02]  /*43d10*/  ISETP.LT.AND P1, PT, R252.reuse, UR10, !P3 ;  /* 0x0000000afc007c0c */ /* 0x040fe4000df21270 */
[----:B------:R-:W-:Y:S01]  /*43d20*/  ISETP.LT.AND P6, PT, R252, UR16, !P4 ;  /* 0x00000010fc007c0c */ /* 0x000fe2000e7c1270 */
[----:B-1----:R-:W-:Y:S01]  /*43d30*/  VIADD R218, R0, UR4 ;  /* 0x0000000400da7c36 */ /* 0x002fe20008000000 */
[C---:B------:R-:W-:Y:S01]  /*43d40*/  ISETP.LT.AND P3, PT, R223.reuse, UR12, !P3 ;  /* 0x0000000cdf007c0c */ /* 0x040fe2000df61270 */
[----:B------:R-:W-:Y:S01]  /*43d50*/  VIADD R3, R2, 0x61 ;  /* 0x0000006102037836 */ /* 0x000fe20000000000 */
[----:B------:R-:W-:Y:S01]  /*43d60*/  ISETP.LT.AND P4, PT, R223, UR18, !P4 ;  /* 0x00000012df007c0c */ /* 0x000fe2000e781270 */
[C---:B------:R-:W-:Y:S01]  /*43d70*/  VIADD R0, R218.reuse, UR6 ;  /* 0x00000006da007c36 */ /* 0x040fe20008000000 */
[----:B------:R-:W-:Y:S01]  /*43d80*/  ULDC UR10, c[0x0][0x228] ;  /* 0x00008a00000a7ab9 */ /* 0x000fe20000000800 */
[C---:B------:R-:W-:Y:S01]  /*43d90*/  IMAD.WIDE R216, R218.reuse, 0x4, R224 ;  /* 0x00000004dad87825 */ /* 0x040fe200078e02e0 */
[----:B------:R-:W-:Y:S01]  /*43da0*/  ISETP.GE.AND P0, PT, R3, UR8, PT ;  /* 0x0000000803007c0c */ /* 0x000fe2000bf06270 */
[----:B------:R-:W-:Y:S01]  /*43db0*/  ULDC UR4, c[0x0][0x22c] ;  /* 0x00008b0000047ab9 */ /* 0x000fe20000000800 */
[----:B------:R-:W4:Y:S01]  /*43dc0*/  LDL.LU R10, [R1+0x1404] ;  /* 0x00140400010a7983 */ /* 0x000f220000300800 */
[----:B------:R-:W-:Y:S01]  /*43dd0*/  IMAD.WIDE R218, R218, 0x4, R226 ;  /* 0x00000004dada7825 */ /* 0x000fe200078e02e2 */
[----:B------:R-:W-:Y:S01]  /*43de0*/  ULDC UR12, c[0x0][0x228] ;  /* 0x00008a00000c7ab9 */ /* 0x000fe20000000800 */
[----:B------:R-:W-:Y:S01]  /*43df0*/  ULDC UR16, c[0x0][0x228] ;  /* 0x00008a0000107ab9 */ /* 0x000fe20000000800 */
[----:B------:R-:W-:Y:S01]  /*43e00*/  ULDC UR18, c[0x0][0x228] ;  /* 0x00008a0000127ab9 */ /* 0x000fe20000000800 */
[----:B--2---:R-:W-:Y:S01]  /*43e10*/  IMAD.WIDE R244, R0, 0x4, R224 ;  /* 0x0000000400f47825 */ /* 0x004fe200078e02e0 */
[----:B------:R-:W-:Y:S01]  /*43e20*/  @P1 STG.E desc[UR14][R216.64], R237 ;  /* 0x000000edd8001986 */ /* 0x000fe2000c10190e */
[----:B------:R-:W-:-:S02]  /*43e30*/  ULDC UR6, c[0x0][0x248] ;  /* 0x0000920000067ab9 */ /* 0x000fc40000000800 */
[----:B---3--:R-:W-:Y:S01]  /*43e40*/  IMAD.WIDE R246, R0, 0x4, R226 ;  /* 0x0000000400f67825 */ /* 0x008fe200078e02e2 */
[----:B------:R-:W-:Y:S01]  /*43e50*/  IADD3 R3, R2, 0x62, RZ ;  /* 0x0000006202037810 */ /* 0x000fe20007ffe0ff */
[----:B------:R1:W-:Y:S01]  /*43e60*/  @P3 STG.E desc[UR14][R218.64], R236 ;  /* 0x000000ecda003986 */ /* 0x0003e2000c10190e */
[----:B------:R-:W-:-:S03]  /*43e70*/  ULDC UR8, c[0x0][0x22c] ;  /* 0x00008b0000087ab9 */ /* 0x000fc60000000800 */
[----:B------:R2:W-:Y:S01]  /*43e80*/  @P6 STG.E desc[UR14][R244.64], R243 ;  /* 0x000000f3f4006986 */ /* 0x0005e2000c10190e */
[----:B------:R-:W-:Y:S01]  /*43e90*/  ISETP.GE.AND P1, PT, R3, UR4, PT ;  /* 0x0000000403007c0c */ /* 0x000fe2000bf26270 */
[----:B------:R-:W-:Y:S02]  /*43ea0*/  ULDC UR4, c[0x0][0x248] ;  /* 0x0000920000047ab9 */ /* 0x000fe40000000800 */
[----:B------:R-:W-:Y:S01]  /*43eb0*/  @P4 STG.E desc[UR14][R246.64], R242 ;  /* 0x000000f2f6004986 */ /* 0x000fe2000c10190e */
[C---:B------:R-:W-:Y:S02]  /*43ec0*/  ISETP.LT.AND P4, PT, R252.reuse, UR10, !P2 ;  /* 0x0000000afc007c0c */ /* 0x040fe4000d781270 */
[----:B------:R-:W-:Y:S01]  /*43ed0*/  ISETP.LT.AND P6, PT, R252, UR16, !P5 ;  /* 0x00000010fc007c0c */ /* 0x000fe2000efc1270 */
[----:B-1----:R-:W-:Y:S01]  /*43ee0*/  VIADD R218, R0, UR4 ;  /* 0x0000000400da7c36 */ /* 0x002fe20008000000 */
[C---:B------:R-:W-:Y:S01]  /*43ef0*/  ISETP.LT.AND P2, PT, R223.reuse, UR12, !P2 ;  /* 0x0000000cdf007c0c */ /* 0x040fe2000d741270 */
[----:B------:R-:W-:Y:S01]  /*43f00*/  VIADD R3, R2, 0x63 ;  /* 0x0000006302037836 */ /* 0x000fe20000000000 */
[----:B------:R-:W-:Y:S01]  /*43f10*/  ISETP.LT.AND P5, PT, R223, UR18, !P5 ;  /* 0x00000012df007c0c */ /* 0x000fe2000efa1270 */
[C---:B------:R-:W-:Y:S01]  /*43f20*/  IMAD.WIDE R216, R218.reuse, 0x4, R224 ;  /* 0x00000004dad87825 */ /* 0x040fe200078e02e0 */
[----:B------:R-:W-:Y:S01]  /*43f30*/  ULDC UR10, c[0x0][0x228] ;  /* 0x00008a00000a7ab9 */ /* 0x000fe20000000800 */
[----:B------:R-:W-:Y:S01]  /*43f40*/  ULDC UR4, c[0x0][0x22c] ;  /* 0x00008b0000047ab9 */ /* 0x000fe20000000800 */
[----:B------:R-:W-:Y:S01]  /*43f50*/  ULDC UR16, c[0x0][0x228] ;  /* 0x00008a0000107ab9 */ /* 0x000fe20000000800 */
[C---:B------:R-:W-:Y:S01]  /*43f60*/  VIADD R0, R218.reuse, UR6 ;  /* 0x00000006da007c36 */ /* 0x040fe20008000000 */
[----:B------:R-:W-:Y:S01]  /*43f70*/  ISETP.GE.AND P3, PT, R3, UR8, PT ;  /* 0x0000000803007c0c */ /* 0x000fe2000bf66270 */
[----:B------:R1:W-:Y:S01]  /*43f80*/  @P4 STG.E desc[UR14][R216.64], R241 ;  /* 0x000000f1d8004986 */ /* 0x0003e2000c10190e */
[----:B------:R-:W-:Y:S01]  /*43f90*/  IMAD.WIDE R218, R218, 0x4, R226 ;  /* 0x00000004dada7825 */ /* 0x000fe200078e02e2 */
[----:B------:R-:W-:Y:S01]  /*43fa0*/  ULDC UR12, c[0x0][0x228] ;  /* 0x00008a00000c7ab9 */ /* 0x000fe20000000800 */
[----:B------:R-:W-:Y:S01]  /*43fb0*/  ULDC UR18, c[0x0][0x228] ;  /* 0x00008a0000127ab9 */ /* 0x000fe20000000800 */
[----:B------:R-:W-:Y:S01]  /*43fc0*/  ULDC UR6, c[0x0][0x248] ;  /* 0x0000920000067ab9 */ /* 0x000fe20000000800 */
[----:B--2---:R-:W-:Y:S01]  /*43fd0*/  IMAD.WIDE R244, R0, 0x4, R224 ;  /* 0x0000000400f47825 */ /* 0x004fe200078e02e0 */
[----:B------:R-:W-:Y:S01]  /*43fe0*/  IADD3 R3, R2, 0x64, RZ ;  /* 0x0000006402037810 */ /* 0x000fe20007ffe0ff */
[----:B------:R-:W-:Y:S01]  /*43ff0*/  ULDC UR8, c[0x0][0x22c] ;  /* 0x00008b0000087ab9 */ /* 0x000fe20000000800 */
[----:B-1----:R-:W2:Y:S04]  /*44000*/  LDL.LU R216, [R1+0x520] ;  /* 0x0005200001d87983 */ /* 0x002ea80000300800 */
[----:B------:R-:W3:Y:S04]  /*44010*/  LDL.LU R217, [R1+0x4b0] ;  /* 0x0004b00001d97983 */ /* 0x000ee80000300800 */
[----:B------:R-:W4:Y:S01]  /*44020*/  LDL.LU R11, [R1+0x4a0] ;  /* 0x0004a000010b7983 */ /* 0x000f220000300800 */
[----:B------:R-:W-:-:S03]  /*44030*/  IMAD.WIDE R246, R0, 0x4, R226 ;  /* 0x0000000400f67825 */ /* 0x000fc600078e02e2 */
[----:B------:R1:W-:Y:S01]  /*44040*/  @P2 STG.E desc[UR14][R218.64], R240 ;  /* 0x000000f0da002986 */ /* 0x0003e2000c10190e */
[----:B------:R-:W-:Y:S01]  /*44050*/  ISETP.GE.AND P4, PT, R3, UR4, PT ;  /* 0x0000000403007c0c */ /* 0x000fe2000bf86270 */
[----:B------:R-:W-:Y:S02]  /*44060*/  ULDC UR4, c[0x0][0x248] ;  /* 0x0000920000047ab9 */ /* 0x000fe40000000800 */
[----:B------:R-:W4:Y:S04]  /*44070*/  LDL.LU R248, [R1+0x524] ;  /* 0x0005240001f87983 */ /* 0x000f280000300800 */
[----:B------:R-:W4:Y:S04]  /*44080*/  LDL.LU R251, [R1+0x4b4] ;  /* 0x0004b40001fb7983 */ /* 0x000f280000300800 */
[----:B------:R-:W4:Y:S01]  /*44090*/  LDL.LU R250, [R1+0x4a4] ;  /* 0x0004a40001fa7983 */ /* 0x000f220000300800 */
[----:B-1----:R-:W-:Y:S01]  /*440a0*/  VIADD R218, R0, UR4 ;  /* 0x0000000400da7c36 */ /* 0x002fe20008000000 */
        /* <DEDUP_REMOVED lines=10> */
[----:B--2---:R-:W-:Y:S04]  /*44150*/  @P6 STG.E desc[UR14][R244.64], R216 ;  /* 0x000000d8f4006986 */ /* 0x004fe8000c10190e */
[----:B---3--:R1:W-:Y:S01]  /*44160*/  @P5 STG.E desc[UR14][R246.64], R217 ;  /* 0x000000d9f6005986 */ /* 0x0083e2000c10190e */
[----:B------:R-:W-:Y:S01]  /*44170*/  ISETP.LT.AND P5, PT, R252, UR10, !P0 ;  /* 0x0000000afc007c0c */ /* 0x000fe2000c7a1270 */
[----:B------:R-:W-:-:S02]  /*44180*/  VIADD R3, R2, 0x65 ;  /* 0x0000006502037836 */ /* 0x000fc40000000000 */
[----:B-1----:R-:W-:Y:S01]  /*44190*/  IMAD.WIDE R216, R218, 0x4, R224 ;  /* 0x00000004dad87825 */ /* 0x002fe200078e02e0 */
[----:B------:R-:W-:Y:S01]  /*441a0*/  ISETP.LT.AND P6, PT, R252, UR16, !P1 ;  /* 0x00000010fc007c0c */ /* 0x000fe2000cfc1270 */
[----:B------:R-:W-:-:S08]  /*441b0*/  ULDC UR10, c[0x0][0x228] ;  /* 0x00008a00000a7ab9 */ /* 0x000fd00000000800 */
[----:B----4-:R1:W-:Y:S01]  /*441c0*/  @P5 STG.E desc[UR14][R216.64], R11 ;  /* 0x0000000bd8005986 */ /* 0x0103e2000c10190e */
[C---:B------:R-:W-:Y:S01]  /*441d0*/  ISETP.LT.AND P0, PT, R223.reuse, UR12, !P0 ;  /* 0x0000000cdf007c0c */ /* 0x040fe2000c701270 */
[C---:B------:R-:W-:Y:S01]  /*441e0*/  VIADD R0, R218.reuse, UR6 ;  /* 0x00000006da007c36 */ /* 0x040fe20008000000 */
[----:B------:R-:W-:Y:S01]  /*441f0*/  ISETP.LT.AND P1, PT, R223, UR18, !P1 ;  /* 0x00000012df007c0c */ /* 0x000fe2000cf21270 */
[----:B------:R-:W-:Y:S01]  /*44200*/  ULDC UR16, c[0x0][0x228] ;  /* 0x00008a0000107ab9 */ /* 0x000fe20000000800 */
[----:B-1----:R-:W2:Y:S01]  /*44210*/  LDL.LU R11, [R1+0x1400] ;  /* 0x00140000010b7983 */ /* 0x002ea20000300800 */
[----:B------:R-:W-:Y:S01]  /*44220*/  IMAD.WIDE R218, R218, 0x4, R226 ;  /* 0x00000004dada7825 */ /* 0x000fe200078e02e2 */
[----:B------:R-:W-:Y:S01]  /*44230*/  ISETP.GE.AND P2, PT, R3, UR8, PT ;  /* 0x0000000803007c0c */ /* 0x000fe2000bf46270 */
[----:B------:R-:W-:Y:S01]  /*44240*/  ULDC UR12, c[0x0][0x228] ;  /* 0x00008a00000c7ab9 */ /* 0x000fe20000000800 */
[----:B------:R-:W3:Y:S01]  /*44250*/  LDL.LU R217, [R1+0x480] ;  /* 0x0004800001d97983 */ /* 0x000ee20000300800 */
[----:B------:R-:W-:Y:S01]  /*44260*/  IMAD.WIDE R244, R0, 0x4, R224 ;  /* 0x0000000400f47825 */ /* 0x000fe200078e02e0 */
[----:B------:R-:W-:Y:S01]  /*44270*/  IADD3 R3, R2, 0x66, RZ ;  /* 0x0000006602037810 */ /* 0x000fe20007ffe0ff */
[----:B------:R-:W-:Y:S01]  /*44280*/  ULDC UR18, c[0x0][0x228] ;  /* 0x00008a0000127ab9 */ /* 0x000fe20000000800 */
[----:B------:R-:W-:Y:S01]  /*44290*/  ULDC UR6, c[0x0][0x248] ;  /* 0x0000920000067ab9 */ /* 0x000fe20000000800 */
[----:B------:R-:W-:Y:S01]  /*442a0*/  IMAD.WIDE R246, R0, 0x4, R226 ;  /* 0x0000000400f67825 */ /* 0x000fe200078e02e2 */
[----:B------:R-:W-:Y:S01]  /*442b0*/  ISETP.GE.AND P5, PT, R3, UR4, PT ;  /* 0x0000000403007c0c */ /* 0x000fe2000bfa6270 */
[----:B------:R-:W-:Y:S01]  /*442c0*/  ULDC UR4, c[0x0][0x248] ;  /* 0x0000920000047ab9 */ /* 0x000fe20000000800 */
[----:B------:R-:W-:Y:S01]  /*442d0*/  ULDC UR8, c[0x0][0x22c] ;  /* 0x00008b0000087ab9 */ /* 0x000fe20000000800 */
[----:B------:R-:W-:Y:S01]  /*442e0*/  VIADD R3, R2, 0x67 ;  /* 0x0000006702037836 */ /* 0x000fe20000000000 */
[----:B---3--:R1:W-:Y:S04]  /*442f0*/  @P0 STG.E desc[UR14][R218.64], R217 ;  /* 0x000000d9da000986 */ /* 0x0083e8000c10190e */
[----:B------:R3:W-:Y:S01]  /*44300*/  @P6 STG.E desc[UR14][R244.64], R248 ;  /* 0x000000f8f4006986 */ /* 0x0007e2000c10190e */
[----:B------:R-:W-:Y:S01]  /*44310*/  ISETP.LT.AND P6, PT, R252, UR16, !P4 ;  /* 0x00000010fc007c0c */ /* 0x000fe2000e7c1270 */
[----:B------:R-:W-:-:S02]  /*44320*/  ULDC UR16, c[0x0][0x228] ;  /* 0x00008a0000107ab9 */ /* 0x000fc40000000800 */
        /* <DEDUP_REMOVED lines=16> */
[----:B------:R-:W-:-:S02]  /*44430*/  ULDC UR8, c[0x0][0x22c] ;  /* 0x00008b0000087ab9 */ /* 0x000fc40000000800 */
[C---:B---3--:R-:W-:Y:S01]  /*44440*/  IMAD.WIDE R244, R0.reuse, 0x4, R224 ;  /* 0x0000000400f47825 */ /* 0x048fe200078e02e0 */
[----:B------:R1:W-:Y:S03]  /*44450*/  @P3 STG.E desc[UR14][R218.64], R249 ;  /* 0x000000f9da003986 */ /* 0x0003e6000c10190e */
[----:B----4-:R-:W-:Y:S01]  /*44460*/  IMAD.WIDE R246, R0, 0x4, R226 ;  /* 0x0000000400f67825 */ /* 0x010fe200078e02e2 */
[----:B------:R3:W-:Y:S01]  /*44470*/  @P6 STG.E desc[UR14][R244.64], R239 ;  /* 0x000000eff4006986 */ /* 0x0007e2000c10190e */
[----:B------:R-:W-:Y:S01]  /*44480*/  ISETP.GE.AND P1, PT, R3, UR4, PT ;  /* 0x0000000403007c0c */ /* 0x000fe2000bf26270 */
[----:B------:R-:W-:Y:S02]  /*44490*/  ULDC UR4, c[0x0][0x248] ;  /* 0x0000920000047ab9 */ /* 0x000fe40000000800 */
[----:B------:R4:W-:Y:S01]  /*444a0*/  @P4 STG.E desc[UR14][R246.64], R238 ;  /* 0x000000eef6004986 */ /* 0x0009e2000c10190e */
[----:B------:R-:W-:-:S02]  /*444b0*/  ISETP.LT.AND P4, PT, R252, UR10, !P2 ;  /* 0x0000000afc007c0c */ /* 0x000fc4000d781270 */
        /* <DEDUP_REMOVED lines=10> */
[----:B------:R-:W-:Y:S01]  /*44560*/  ULDC UR12, c[0x0][0x228] ;  /* 0x00008a00000c7ab9 */ /* 0x000fe20000000800 */
[----:B------:R-:W-:Y:S01]  /*44570*/  IMAD.WIDE R218, R218, 0x4, R226 ;  /* 0x00000004dada7825 */ /* 0x000fe200078e02e2 */
[----:B------:R-:W-:Y:S01]  /*44580*/  @P4 STG.E desc[UR14][R216.64], R237 ;  /* 0x000000edd8004986 */ /* 0x000fe2000c10190e */
[----:B------:R-:W-:Y:S01]  /*44590*/  ULDC UR16, c[0x0][0x228] ;  /* 0x00008a0000107ab9 */ /* 0x000fe20000000800 */
[----:B------:R-:W-:Y:S01]  /*445a0*/  ULDC UR18, c[0x0][0x228] ;  /* 0x00008a0000127ab9 */ /* 0x000fe20000000800 */
[----:B---3--:R-:W-:Y:S01]  /*445b0*/  IMAD.WIDE R244, R0, 0x4, R224 ;  /* 0x0000000400f47825 */ /* 0x008fe200078e02e0 */
[----:B------:R-:W-:Y:S01]  /*445c0*/  IADD3 R3, R2, 0x6a, RZ ;  /* 0x0000006a02037810 */ /* 0x000fe20007ffe0ff */
[----:B------:R-:W-:-:S02]  /*445d0*/  ULDC UR6, c[0x0][0x248] ;  /* 0x0000920000067ab9 */ /* 0x000fc40000000800 */
[----:B----4-:R-:W-:Y:S01]  /*445e0*/  IMAD.WIDE R246, R0, 0x4, R226 ;  /* 0x0000000400f67825 */ /* 0x010fe200078e02e2 */
        /* <DEDUP_REMOVED lines=25> */
[----:B-1----:R-:W3:Y:S04]  /*44780*/  LDL.LU R216, [R1+0x4c0] ;  /* 0x0004c00001d87983 */ /* 0x002ee80000300800 */
[----:B------:R-:W4:Y:S04]  /*44790*/  LDL.LU R217, [R1+0x460] ;  /* 0x0004600001d97983 */ /* 0x000f280000300800 */
[----:B------:R-:W2:Y:S01]  /*447a0*/  LDL.LU R236, [R1+0x450] ;  /* 0x0004500001ec7983 */ /* 0x000ea20000300800 */
[----:B------:R-:W-:-:S04]  /*447b0*/  IMAD.WIDE R244, R0, 0x4, R224 ;  /* 0x0000000400f47825 */ /* 0x000fc800078e02e0 */
[C---:B------:R-:W-:Y:S01]  /*447c0*/  IMAD.WIDE R246, R0.reuse, 0x4, R226 ;  /* 0x0000000400f67825 */ /* 0x040fe200078e02e2 */
[----:B------:R1:W-:Y:S01]  /*447d0*/  @P0 STG.E desc[UR14][R218.64], R240 ;  /* 0x000000f0da000986 */ /* 0x0003e2000c10190e */
[----:B------:R-:W-:Y:S01]  /*447e0*/  ISETP.GE.AND P5, PT, R3, UR4, PT ;  /* 0x0000000403007c0c */ /* 0x000fe2000bfa6270 */
[----:B------:R-:W-:Y:S02]  /*447f0*/  ULDC UR4, c[0x0][0x248] ;  /* 0x0000920000047ab9 */ /* 0x000fe40000000800 */
[----:B------:R-:W2:Y:S04]  /*44800*/  LDL.LU R248, [R1+0x464] ;  /* 0x0004640001f87983 */ /* 0x000ea80000300800 */
[----:B------:R-:W2:Y:S01]  /*44810*/  LDL.LU R251, [R1+0x454] ;  /* 0x0004540001fb7983 */ /* 0x000ea20000300800 */
[----:B-1----:R-:W-:-:S03]  /*44820*/  VIADD R218, R0, UR4 ;  /* 0x0000000400da7c36 */ /* 0x002fc60008000000 */
[----:B------:R-:W2:Y:S04]  /*44830*/  LDL.LU R250, [R1+0x414] ;  /* 0x0004140001fa7983 */ /* 0x000ea80000300800 */
[----:B---3--:R-:W-:Y:S01]  /*44840*/  @P6 STG.E desc[UR14][R244.64], R216 ;  /* 0x000000d8f4006986 */ /* 0x008fe2000c10190e */
[----:B------:R-:W-:Y:S01]  /*44850*/  VIADD R3, R2, 0x6d ;  /* 0x0000006d02037836 */ /* 0x000fe20000000000 */
[----:B------:R-:W-:Y:S02]  /*44860*/  ULDC UR4, c[0x0][0x22c] ;  /* 0x00008b0000047ab9 */ /* 0x000fe40000000800 */
[----:B----4-:R1:W-:Y:S01]  /*44870*/  @P1 STG.E desc[UR14][R246.64], R217 ;  /* 0x000000d9f6001986 */ /* 0x0103e2000c10190e */
[----:B------:R-:W-:Y:S01]  /*44880*/  ISETP.LT.AND P1, PT, R252, UR10, !P3 ;  /* 0x0000000afc007c0c */ /* 0x000fe2000df21270 */
[----:B------:R-:W-:-:S02]  /*44890*/  VIADD R0, R218, UR6 ;  /* 0x00000006da007c36 */ /* 0x000fc40008000000 */
[----:B------:R-:W3:Y:S01]  /*448a0*/  LDL.LU R249, [R1+0x4c8] ;  /* 0x0004c80001f97983 */ /* 0x000ee20000300800 */
[----:B-1----:R-:W-:-:S03]  /*448b0*/  IMAD.WIDE R216, R218, 0x4, R224 ;  /* 0x00000004dad87825 */ /* 0x002fc600078e02e0 */
[----:B------:R-:W4:Y:S01]  /*448c0*/  LDL.LU R239, [R1+0x468] ;  /* 0x0004680001ef7983 */ /* 0x000f220000300800 */
[----:B------:R-:W-:Y:S01]  /*448d0*/  ISETP.LT.AND P3, PT, R223, UR12, !P3 ;  /* 0x0000000cdf007c0c */ /* 0x000fe2000df61270 */
[----:B------:R-:W-:Y:S01]  /*448e0*/  ULDC UR10, c[0x0][0x228] ;  /* 0x00008a00000a7ab9 */ /* 0x000fe20000000800 */
[----:B------:R-:W-:Y:S01]  /*448f0*/  ISETP.LT.AND P6, PT, R252, UR16, !P4 ;  /* 0x00000010fc007c0c */ /* 0x000fe2000e7c1270 */
[----:B------:R-:W4:Y:S01]  /*44900*/  LDL.LU R238, [R1+0x458] ;  /* 0x0004580001ee7983 */ /* 0x000f220000300800 */
[----:B------:R-:W-:Y:S01]  /*44910*/  IMAD.WIDE R218, R218, 0x4, R226 ;  /* 0x00000004dada7825 */ /* 0x000fe200078e02e2 */
[----:B------:R-:W-:Y:S01]  /*44920*/  ISETP.GE.AND P0, PT, R3, UR8, PT ;  /* 0x0000000803007c0c */ /* 0x000fe2000bf06270 */
[----:B------:R-:W-:Y:S01]  /*44930*/  ULDC UR12, c[0x0][0x228] ;  /* 0x00008a00000c7ab9 */ /* 0x000fe20000000800 */
[----:B------:R-:W4:Y:S01]  /*44940*/  LDL.LU R237, [R1+0x418] ;  /* 0x0004180001ed7983 */ /* 0x000f220000300800 */
[----:B------:R-:W-:-:S03]  /*44950*/  ULDC UR6, c[0x0][0x248] ;  /* 0x0000920000067ab9 */ /* 0x000fc60000000800 */
[----:B--2---:R1:W-:Y:S01]  /*44960*/  @P1 STG.E desc[UR14][R216.64], R236 ;  /* 0x000000ecd8001986 */ /* 0x0043e2000c10190e */
[----:B------:R-:W-:Y:S01]  /*44970*/  ISETP.LT.AND P4, PT, R223, UR18, !P4 ;  /* 0x00000012df007c0c */ /* 0x000fe2000e781270 */
[----:B------:R-:W-:Y:S01]  /*44980*/  IMAD.WIDE R244, R0, 0x4, R224 ;  /* 0x0000000400f47825 */ /* 0x000fe200078e02e0 */
[----:B------:R-:W-:Y:S01]  /*44990*/  IADD3 R3, R2, 0x6e, RZ ;  /* 0x0000006e02037810 */ /* 0x000fe20007ffe0ff */
[----:B------:R-:W2:Y:S01]  /*449a0*/  LDL.LU R243, [R1+0x4cc] ;  /* 0x0004cc0001f37983 */ /* 0x000ea20000300800 */
[----:B------:R-:W-:Y:S01]  /*449b0*/  ULDC UR16, c[0x0][0x228] ;  /* 0x00008a0000107ab9 */ /* 0x000fe20000000800 */
[----:B------:R-:W-:Y:S01]  /*449c0*/  IMAD.WIDE R246, R0, 0x4, R226 ;  /* 0x0000000400f67825 */ /* 0x000fe200078e02e2 */
[----:B------:R-:W-:Y:S01]  /*449d0*/  ULDC UR18, c[0x0][0x228] ;  /* 0x00008a0000127ab9 */ /* 0x000fe20000000800 */
[----:B------:R-:W2:Y:S01]  /*449e0*/  LDL.LU R242, [R1+0x46c] ;  /* 0x00046c0001f27983 */ /* 0x000ea20000300800 */
[----:B------:R-:W-:-:S03]  /*449f0*/  ULDC UR8, c[0x0][0x22c] ;  /* 0x00008b0000087ab9 */ /* 0x000fc60000000800 */
[----:B------:R-:W2:Y:S04]  /*44a00*/  LDL.LU R241, [R1+0x45c] ;  /* 0x00045c0001f17983 */ /* 0x000ea80000300800 */
[----:B------:R-:W2:Y:S04]  /*44a10*/  LDL.LU R240, [R1+0x41c] ;  /* 0x00041c0001f07983 */ /* 0x000ea80000300800 */
[----:B-1----:R-:W2:Y:S04]  /*44a20*/  LDL.LU R236, [R1+0x13fc] ;  /* 0x0013fc0001ec7983 */ /* 0x002ea80000300800 */
[----:B------:R-:W3:Y:S04]  /*44a30*/  LDL.LU R216, [R1+0x410] ;  /* 0x0004100001d87983 */ /* 0x000ee80000300800 */
[----:B------:R-:W4:Y:S01]  /*44a40*/  LDL.LU R217, [R1+0x4c4] ;  /* 0x0004c40001d97983 */ /* 0x000f220000300800 */
[----:B------:R-:W-:Y:S01]  /*44a50*/  ISETP.GE.AND P1, PT, R3, UR4, PT ;  /* 0x0000000403007c0c */ /* 0x000fe2000bf26270 */
[----:B------:R-:W-:Y:S01]  /*44a60*/  ULDC UR4, c[0x0][0x248] ;  /* 0x0000920000047ab9 */ /* 0x000fe20000000800 */
[----:B------:R-:W-:Y:S01]  /*44a70*/  VIADD R3, R2, 0x6f ;  /* 0x0000006f02037836 */ /* 0x000fe20000000000 */
[----:B---3--:R1:W-:Y:S04]  /*44a80*/  @P3 STG.E desc[UR14][R218.64], R216 ;  /* 0x000000d8da003986 */ /* 0x0083e8000c10190e */
[----:B----4-:R3:W-:Y:S01]  /*44a90*/  @P6 STG.E desc[UR14][R244.64], R217 ;  /* 0x000000d9f4006986 */ /* 0x0107e2000c10190e */
        /* <DEDUP_REMOVED lines=12> */
[----:B---3--:R-:W-:Y:S01]  /*44b60*/  IMAD.WIDE R216, R218, 0x4, R224 ;  /* 0x00000004dad87825 */ /* 0x008fe200078e02e0 */
[----:B------:R-:W-:Y:S01]  /*44b70*/  IADD3 R3, R2, 0x70, RZ ;  /* 0x0000007002037810 */ /* 0x000fe20007ffe0ff */
[----:B------:R-:W-:Y:S01]  /*44b80*/  ULDC UR18, c[0x0][0x228] ;  /* 0x00008a0000127ab9 */ /* 0x000fe20000000800 */
[----:B------:R-:W-:Y:S01]  /*44b90*/  ULDC UR6, c[0x0][0x248] ;  /* 0x0000920000067ab9 */ /* 0x000fe20000000800 */
[----:B------:R-:W-:Y:S01]  /*44ba0*/  IMAD.WIDE R218, R218, 0x4, R226 ;  /* 0x00000004dada7825 */ /* 0x000fe200078e02e2 */
[----:B------:R-:W-:Y:S01]  /*44bb0*/  @P4 STG.E desc[UR14][R216.64], R251 ;  /* 0x000000fbd8004986 */ /* 0x000fe2000c10190e */
[----:B------:R-:W-:-:S02]  /*44bc0*/  ULDC UR8, c[0x0][0x22c] ;  /* 0x00008b0000087ab9 */ /* 0x000fc40000000800 */
[C---:B------:R-:W-:Y:S01]  /*44bd0*/  IMAD.WIDE R244, R0.reuse, 0x4, R224 ;  /* 0x0000000400f47825 */ /* 0x040fe200078e02e0 */
        /* <DEDUP_REMOVED lines=30> */
[----:B--2---:R-:W-:Y:S04]  /*44dc0*/  @P6 STG.E desc[UR14][R244.64], R243 ;  /* 0x000000f3f4006986 */ /* 0x004fe8000c10190e */
        /* <DEDUP_REMOVED lines=22> */
[----:B------:R-:W4:Y:S01]  /*44f30*/  LDL.LU R237, [R1+0x420] ;  /* 0x0004200001ed7983 */ /* 0x000f220000300800 */
[----:B------:R-:W-:-:S04]  /*44f40*/  IMAD.WIDE R244, R0, 0x4, R224 ;  /* 0x0000000400f47825 */ /* 0x000fc800078e02e0 */
[----:B------:R-:W-:Y:S01]  /*44f50*/  IMAD.WIDE R246, R0, 0x4, R226 ;  /* 0x0000000400f67825 */ /* 0x000fe200078e02e2 */
[----:B------:R1:W-:Y:S01]  /*44f60*/  @P3 STG.E desc[UR14][R218.64], R240 ;  /* 0x000000f0da003986 */ /* 0x0003e2000c10190e */
[----:B------:R-:W-:Y:S01]  /*44f70*/  ISETP.GE.AND P1, PT, R3, UR4, PT ;  /* 0x0000000403007c0c */ /* 0x000fe2000bf26270 */
[----:B------:R-:W-:Y:S01]  /*44f80*/  ULDC UR4, c[0x0][0x248] ;  /* 0x0000920000047ab9 */ /* 0x000fe20000000800 */
[----:B------:R-:W-:Y:S01]  /*44f90*/  VIADD R3, R2, 0x75 ;  /* 0x0000007502037836 */ /* 0x000fe20000000000 */
[----:B------:R-:W4:Y:S04]  /*44fa0*/  LDL.LU R238, [R1+0x424] ;  /* 0x0004240001ee7983 */ /* 0x000f280000300800 */
[----:B------:R-:W4:Y:S01]  /*44fb0*/  LDL.LU R248, [R1+0x1b4] ;  /* 0x0001b40001f87983 */ /* 0x000f220000300800 */
[----:B-1----:R-:W-:-:S03]  /*44fc0*/  VIADD R218, R0, UR4 ;  /* 0x0000000400da7c36 */ /* 0x002fc60008000000 */
[----:B------:R-:W4:Y:S01]  /*44fd0*/  LDL.LU R251, [R1+0x478] ;  /* 0x0004780001fb7983 */ /* 0x000f220000300800 */
[----:B------:R-:W-:Y:S01]  /*44fe0*/  ISETP.GE.AND P3, PT, R3, UR8, PT ;  /* 0x0000000803007c0c */ /* 0x000fe2000bf66270 */
[----:B------:R-:W-:Y:S02]  /*44ff0*/  ULDC UR4, c[0x0][0x22c] ;  /* 0x00008b0000047ab9 */ /* 0x000fe40000000800 */
[----:B------:R-:W4:Y:S01]  /*45000*/  LDL.LU R250, [R1+0x438] ;  /* 0x0004380001fa7983 */ /* 0x000f220000300800 */
[----:B------:R-:W-:-:S03]  /*45010*/  IADD3 R3, R2, 0x76, RZ ;  /* 0x0000007602037810 */ /* 0x000fc60007ffe0ff */
[----:B--2---:R-:W-:Y:S01]  /*45020*/  @P6 STG.E desc[UR14][R244.64], R216 ;  /* 0x000000d8f4006986 */ /* 0x004fe2000c10190e */
[----:B------:R-:W-:Y:S01]  /*45030*/  VIADD R0, R218, UR6 ;  /* 0x00000006da007c36 */ /* 0x000fe20008000000 */
[----:B------:R-:W-:Y:S02]  /*45040*/  ULDC UR8, c[0x0][0x22c] ;  /* 0x00008b0000087ab9 */ /* 0x000fe40000000800 */
[----:B------:R-:W2:Y:S01]  /*45050*/  LDL.LU R249, [R1+0x428] ;  /* 0x0004280001f97983 */ /* 0x000ea20000300800 */
[C---:B------:R-:W-:Y:S01]  /*45060*/  ISETP.LT.AND P6, PT, R252.reuse, UR16, !P5 ;  /* 0x00000010fc007c0c */ /* 0x040fe2000efc1270 */
[----:B------:R-:W-:Y:S01]  /*45070*/  ULDC UR16, c[0x0][0x228] ;  /* 0x00008a0000107ab9 */ /* 0x000fe20000000800 */
[----:B------:R-:W-:Y:S01]  /*45080*/  ULDC UR6, c[0x0][0x248] ;  /* 0x0000920000067ab9 */ /* 0x000fe20000000800 */
[----:B---3--:R1:W-:Y:S01]  /*45090*/  @P4 STG.E desc[UR14][R246.64], R217 ;  /* 0x000000d9f6004986 */ /* 0x0083e2000c10190e */
[----:B------:R-:W-:Y:S01]  /*450a0*/  ISETP.LT.AND P4, PT, R252, UR10, !P2 ;  /* 0x0000000afc007c0c */ /* 0x000fe2000d781270 */
[----:B------:R-:W-:-:S02]  /*450b0*/  ULDC UR10, c[0x0][0x228] ;  /* 0x00008a00000a7ab9 */ /* 0x000fc40000000800 */
[----:B------:R-:W3:Y:S04]  /*450c0*/  LDL.LU R239, [R1+0x1b8] ;  /* 0x0001b80001ef7983 */ /* 0x000ee80000300800 */
[----:B------:R-:W3:Y:S01]  /*450d0*/  LDL.LU R243, [R1+0x47c] ;  /* 0x00047c0001f37983 */ /* 0x000ee20000300800 */
[----:B-1----:R-:W-:-:S03]  /*450e0*/  IMAD.WIDE R216, R218, 0x4, R224 ;  /* 0x00000004dad87825 */ /* 0x002fc600078e02e0 */
[----:B------:R-:W3:Y:S04]  /*450f0*/  LDL.LU R242, [R1+0x43c] ;  /* 0x00043c0001f27983 */ /* 0x000ee80000300800 */
[----:B------:R-:W3:Y:S04]  /*45100*/  LDL.LU R241, [R1+0x42c] ;  /* 0x00042c0001f17983 */ /* 0x000ee80000300800 */
[----:B------:R-:W3:Y:S04]  /*45110*/  LDL.LU R240, [R1+0x1bc] ;  /* 0x0001bc0001f07983 */ /* 0x000ee80000300800 */
[----:B----4-:R1:W-:Y:S01]  /*45120*/  @P4 STG.E desc[UR14][R216.64], R237 ;  /* 0x000000edd8004986 */ /* 0x0103e2000c10190e */
[----:B------:R-:W-:-:S02]  /*45130*/  ISETP.GE.AND P4, PT, R3, UR4, PT ;  /* 0x0000000403007c0c */ /* 0x000fc4000bf86270 */
[C---:B------:R-:W-:Y:S02]  /*45140*/  ISETP.LT.AND P2, PT, R223.reuse, UR12, !P2 ;  /* 0x0000000cdf007c0c */ /* 0x040fe4000d741270 */
[----:B------:R-:W-:Y:S01]  /*45150*/  ISETP.LT.AND P5, PT, R223, UR18, !P5 ;  /* 0x00000012df007c0c */ /* 0x000fe2000efa1270 */
[----:B------:R-:W-:Y:S01]  /*45160*/  IMAD.WIDE R218, R218, 0x4, R226 ;  /* 0x00000004dada7825 */ /* 0x000fe200078e02e2 */
[----:B------:R-:W-:Y:S01]  /*45170*/  ULDC UR12, c[0x0][0x228] ;  /* 0x00008a00000c7ab9 */ /* 0x000fe20000000800 */
[----:B------:R-:W-:Y:S01]  /*45180*/  ULDC UR4, c[0x0][0x248] ;  /* 0x0000920000047ab9 */ /* 0x000fe20000000800 */
[----:B------:R-:W-:Y:S01]  /*45190*/  ULDC UR18, c[0x0][0x228] ;  /* 0x00008a0000127ab9 */ /* 0x000fe20000000800 */
[----:B-1----:R-:W4:Y:S04]  /*451a0*/  LDL.LU R237, [R1+0x13f8] ;  /* 0x0013f80001ed7983 */ /* 0x002f280000300800 */
[----:B------:R-:W2:Y:S04]  /*451b0*/  LDL.LU R216, [R1+0x474] ;  /* 0x0004740001d87983 */ /* 0x000ea80000300800 */
[----:B------:R-:W3:Y:S04]  /*451c0*/  LDL.LU R217, [R1+0x434] ;  /* 0x0004340001d97983 */ /* 0x000ee80000300800 */
[----:B------:R-:W4:Y:S01]  /*451d0*/  LDL.LU R3, [R1+0x1b0] ;  /* 0x0001b00001037983 */ /* 0x000f220000300800 */
[----:B------:R-:W-:-:S04]  /*451e0*/  IMAD.WIDE R244, R0, 0x4, R224 ;  /* 0x0000000400f47825 */ /* 0x000fc800078e02e0 */
[----:B------:R-:W-:Y:S01]  /*451f0*/  IMAD.WIDE R246, R0, 0x4, R226 ;  /* 0x0000000400f67825 */ /* 0x000fe200078e02e2 */
[----:B----4-:R1:W-:Y:S04]  /*45200*/  @P2 STG.E desc[UR14][R218.64], R3 ;  /* 0x00000003da002986 */ /* 0x0103e8000c10190e */
[----:B--2---:R-:W-:Y:S01]  /*45210*/  @P6 STG.E desc[UR14][R244.64], R216 ;  /* 0x000000d8f4006986 */ /* 0x004fe2000c10190e */
[C---:B------:R-:W-:Y:S01]  /*45220*/  ISETP.LT.AND P6, PT, R252.reuse, UR16, !P1 ;  /* 0x00000010fc007c0c */ /* 0x040fe2000cfc1270 */
[----:B------:R-:W-:Y:S02]  /*45230*/  ULDC UR16, c[0x0][0x228] ;  /* 0x00008a0000107ab9 */ /* 0x000fe40000000800 */
[----:B---3--:R2:W-:Y:S01]  /*45240*/  @P5 STG.E desc[UR14][R246.64], R217 ;  /* 0x000000d9f6005986 */ /* 0x0085e2000c10190e */
[----:B------:R-:W-:Y:S01]  /*45250*/  ISETP.LT.AND P5, PT, R252, UR10, !P0 ;  /* 0x0000000afc007c0c */ /* 0x000fe2000c7a1270 */
[----:B------:R-:W-:Y:S01]  /*45260*/  ULDC UR10, c[0x0][0x228] ;  /* 0x00008a00000a7ab9 */ /* 0x000fe20000000800 */
[C---:B------:R-:W-:Y:S01]  /*45270*/  ISETP.LT.AND P0, PT, R223.reuse, UR12, !P0 ;  /* 0x0000000cdf007c0c */ /* 0x040fe2000c701270 */
[----:B-1----:R-:W-:Y:S01]  /*45280*/  VIADD R218, R0, UR4 ;  /* 0x0000000400da7c36 */ /* 0x002fe20008000000 */
[----:B------:R-:W-:Y:S01]  /*45290*/  ISETP.LT.AND P1, PT, R223, UR18, !P1 ;  /* 0x00000012df007c0c */ /* 0x000fe2000cf21270 */
[----:B------:R-:W-:Y:S01]  /*452a0*/  VIADD R3, R2, 0x77 ;  /* 0x0000007702037836 */ /* 0x000fe20000000000 */
[----:B------:R-:W-:Y:S01]  /*452b0*/  ULDC UR4, c[0x0][0x22c] ;  /* 0x00008b0000047ab9 */ /* 0x000fe20000000800 */
[C---:B------:R-:W-:Y:S01]  /*452c0*/  VIADD R0, R218.reuse, UR6 ;  /* 0x00000006da007c36 */ /* 0x040fe20008000000 */
[----:B------:R-:W-:Y:S01]  /*452d0*/  ULDC UR12, c[0x0][0x228] ;  /* 0x00008a00000c7ab9 */ /* 0x000fe20000000800 */
[----:B------:R-:W-:Y:S01]  /*452e0*/  ULDC UR18, c[0x0][0x228] ;  /* 0x00008a0000127ab9 */ /* 0x000fe20000000800 */
[----:B--2---:R-:W-:Y:S01]  /*452f0*/  IMAD.WIDE R216, R218, 0x4, R224 ;  /* 0x00000004dad87825 */ /* 0x004fe200078e02e0 */
[----:B------:R-:W-:Y:S01]  /*45300*/  ISETP.GE.AND P2, PT, R3, UR8, PT ;  /* 0x0000000803007c0c */ /* 0x000fe2000bf46270 */
[----:B------:R-:W-:-:S02]  /*45310*/  ULDC UR6, c[0x0][0x248] ;  /* 0x0000920000067ab9 */ /* 0x000fc40000000800 */
[----:B------:R-:W-:Y:S01]  /*45320*/  IMAD.WIDE R218, R218, 0x4, R226 ;  /* 0x00000004dada7825 */ /* 0x000fe200078e02e2 */
[----:B------:R-:W-:-:S03]  /*45330*/  IADD3 R3, R2, 0x78, RZ ;  /* 0x0000007802037810 */ /* 0x000fc60007ffe0ff */
[C---:B------:R-:W-:Y:S01]  /*45340*/  IMAD.WIDE R244, R0.reuse, 0x4, R224 ;  /* 0x0000000400f47825 */ /* 0x040fe200078e02e0 */
[----:B------:R-:W-:Y:S03]  /*45350*/  @P5 STG.E desc[UR14][R216.64], R238 ;  /* 0x000000eed8005986 */ /* 0x000fe6000c10190e */
[----:B------:R-:W-:Y:S01]  /*45360*/  IMAD.WIDE R246, R0, 0x4, R226 ;  /* 0x0000000400f67825 */ /* 0x000fe200078e02e2 */
[----:B------:R1:W-:Y:S01]  /*45370*/  @P0 STG.E desc[UR14][R218.64], R248 ;  /* 0x000000f8da000986 */ /* 0x0003e2000c10190e */
[----:B------:R-:W-:Y:S01]  /*45380*/  ISETP.GE.AND P5, PT, R3, UR4, PT ;  /* 0x0000000403007c0c */ /* 0x000fe2000bfa6270 */
[----:B------:R-:W-:Y:S01]  /*45390*/  ULDC UR4, c[0x0][0x248] ;  /* 0x0000920000047ab9 */ /* 0x000fe20000000800 */
[----:B------:R-:W-:Y:S01]  /*453a0*/  ULDC UR8, c[0x0][0x22c] ;  /* 0x00008b0000087ab9 */ /* 0x000fe20000000800 */
        /* <DEDUP_REMOVED lines=12> */
[----:B------:R-:W4:Y:S01]  /*45470*/  LDL.LU R238, [R1+0x13f4] ;  /* 0x0013f40001ee7983 */ /* 0x000f220000300800 */
        /* <DEDUP_REMOVED lines=8> */
[----:B--2---:R-:W-:Y:S01]  /*45500*/  IMAD.WIDE R244, R0, 0x4, R224 ;  /* 0x0000000400f47825 */ /* 0x004fe200078e02e0 */
[----:B------:R1:W-:Y:S01]  /*45510*/  @P3 STG.E desc[UR14][R218.64], R239 ;  /* 0x000000efda003986 */ /* 0x0003e2000c10190e */
[----:B------:R-:W-:-:S02]  /*45520*/  ULDC UR8, c[0x0][0x22c] ;  /* 0x00008b0000087ab9 */ /* 0x000fc40000000800 */
[----:B---3--:R-:W-:Y:S01]  /*45530*/  IMAD.WIDE R246, R0, 0x4, R226 ;  /* 0x0000000400f67825 */ /* 0x008fe200078e02e2 */
        /* <DEDUP_REMOVED lines=30> */
[----:B------:R-:W-:Y:S01]  /*45720*/  ULDC UR4, c[0x0][0x248] ;  /* 0x0000920000047ab9 */ /* 0x000fe20000000800 */
[----:B------:R-:W-:Y:S02]  /*45730*/  VIADD R3, R2, 0x7d ;  /* 0x0000007d02037836 */ /* 0x000fe40000000000 */
[----:B-1----:R-:W-:Y:S01]  /*45740*/  VIADD R218, R0, UR4 ;  /* 0x0000000400da7c36 */ /* 0x002fe20008000000 */
[----:B------:R-:W4:Y:S02]  /*45750*/  LDL.LU R240, [R1+0x354] ;  /* 0x0003540001f07983 */ /* 0x000f240000300800 */
[----:B------:R-:W-:Y:S01]  /*45760*/  ISETP.GE.AND P2, PT, R3, UR8, PT ;  /* 0x0000000803007c0c */ /* 0x000fe2000bf46270 */
[----:B------:R-:W-:Y:S01]  /*45770*/  ULDC UR4, c[0x0][0x22c] ;  /* 0x00008b0000047ab9 */ /* 0x000fe20000000800 */
        /* <DEDUP_REMOVED lines=33> */
[----:B--2---:R-:W-:Y:S04]  /*45990*/  @P6 STG.E desc[UR14][R244.64], R216 ;  /* 0x000000d8f4006986 */ /* 0x004fe8000c10190e */
[----:B---3--:R2:W-:Y:S01]  /*459a0*/  @P1 STG.E desc[UR14][R246.64], R217 ;  /* 0x000000d9f6001986 */ /* 0x0085e2000c10190e */
[----:B------:R-:W-:Y:S01]  /*459b0*/  ISETP.LT.AND P1, PT, R252, UR10, !P3 ;  /* 0x0000000afc007c0c */ /* 0x000fe2000df21270 */
[----:B------:R-:W-:Y:S01]  /*459c0*/  ULDC UR10, c[0x0][0x228] ;  /* 0x00008a00000a7ab9 */ /* 0x000fe20000000800 */
[----:B-1----:R-:W-:Y:S01]  /*459d0*/  VIADD R218, R0, UR4 ;  /* 0x0000000400da7c36 */ /* 0x002fe20008000000 */
[----:B------:R-:W-:Y:S01]  /*459e0*/  ISETP.LT.AND P3, PT, R223, UR12, !P3 ;  /* 0x0000000cdf007c0c */ /* 0x000fe2000df61270 */
[----:B------:R-:W-:Y:S01]  /*459f0*/  VIADD R3, R2, 0x7f ;  /* 0x0000007f02037836 */ /* 0x000fe20000000000 */
[----:B------:R-:W-:Y:S01]  /*45a00*/  ISETP.LT.AND P6, PT, R252, UR16, !P4 ;  /* 0x00000010fc007c0c */ /* 0x000fe2000e7c1270 */
[----:B------:R-:W-:Y:S01]  /*45a10*/  ULDC UR4, c[0x0][0x22c] ;  /* 0x00008b0000047ab9 */ /* 0x000fe20000000800 */
[----:B--2---:R-:W-:-:S04]  /*45a20*/  IMAD.WIDE R216, R218, 0x4, R224 ;  /* 0x00000004dad87825 */ /* 0x004fc800078e02e0 */
[C---:B------:R-:W-:Y:S02]  /*45a30*/  VIADD R0, R218.reuse, UR6 ;  /* 0x00000006da007c36 */ /* 0x040fe40008000000 */
[----:B------:R1:W-:Y:S01]  /*45a40*/  @P1 STG.E desc[UR14][R216.64], R240 ;  /* 0x000000f0d8001986 */ /* 0x0003e2000c10190e */
[----:B------:R-:W-:Y:S01]  /*45a50*/  ISETP.LT.AND P4, PT, R223, UR18, !P4 ;  /* 0x00000012df007c0c */ /* 0x000fe2000e781270 */
[----:B------:R-:W-:Y:S01]  /*45a60*/  IMAD.WIDE R218, R218, 0x4, R226 ;  /* 0x00000004dada7825 */ /* 0x000fe200078e02e2 */
[----:B------:R-:W-:Y:S01]  /*45a70*/  ISETP.GE.AND P0, PT, R3, UR8, PT ;  /* 0x0000000803007c0c */ /* 0x000fe2000bf06270 */
[----:B------:R-:W-:Y:S01]  /*45a80*/  ULDC UR12, c[0x0][0x228] ;  /* 0x00008a00000c7ab9 */ /* 0x000fe20000000800 */
[----:B------:R-:W-:Y:S01]  /*45a90*/  ULDC UR16, c[0x0][0x228] ;  /* 0x00008a0000107ab9 */ /* 0x000fe20000000800 */
[----:B------:R-:W-:Y:S01]  /*45aa0*/  ULDC UR6, c[0x0][0x248] ;  /* 0x0000920000067ab9 */ /* 0x000fe20000000800 */
[----:B-1----:R-:W2:Y:S01]  /*45ab0*/  LDL.LU R240, [R1+0x13ec] ;  /* 0x0013ec0001f07983 */ /* 0x002ea20000300800 */
[----:B------:R-:W-:Y:S01]  /*45ac0*/  IMAD.WIDE R244, R0, 0x4, R224 ;  /* 0x0000000400f47825 */ /* 0x000fe200078e02e0 */
[----:B------:R-:W-:Y:S01]  /*45ad0*/  IADD3 R3, R2, 0x80, RZ ;  /* 0x0000008002037810 */ /* 0x000fe20007ffe0ff */
[----:B------:R-:W-:Y:S01]  /*45ae0*/  ULDC UR18, c[0x0][0x228] ;  /* 0x00008a0000127ab9 */ /* 0x000fe20000000800 */
[----:B------:R-:W3:Y:S01]  /*45af0*/  LDL.LU R216, [R1+0x1a4] ;  /* 0x0001a40001d87983 */ /* 0x000ee20000300800 */
[----:B------:R-:W-:Y:S01]  /*45b00*/  IMAD.WIDE R246, R0, 0x4, R226 ;  /* 0x0000000400f67825 */ /* 0x000fe200078e02e2 */
[----:B------:R-:W-:-:S02]  /*45b10*/  ULDC UR8, c[0x0][0x22c] ;  /* 0x00008b0000087ab9 */ /* 0x000fc40000000800 */
        /* <DEDUP_REMOVED lines=28> */
[----:B------:R-:W-:Y:S01]  /*45ce0*/  @P6 STG.E desc[UR14][R244.64], R249 ;  /* 0x000000f9f4006986 */ /* 0x000fe2000c10190e */
[----:B------:R-:W-:Y:S01]  /*45cf0*/  ISETP.GE.AND P4, PT, R3, UR4, PT ;  /* 0x0000000403007c0c */ /* 0x000fe2000bf86270 */
[----:B------:R-:W-:Y:S02]  /*45d00*/  ULDC UR4, c[0x0][0x248] ;  /* 0x0000920000047ab9 */ /* 0x000fe40000000800 */
        /* <DEDUP_REMOVED lines=19> */
[----:B-1----:R-:W3:Y:S04]  /*45e40*/  LDL.LU R216, [R1+0x400] ;  /* 0x0004000001d87983 */ /* 0x002ee80000300800 */
[----:B------:R-:W4:Y:S04]  /*45e50*/  LDL.LU R217, [R1+0x390] ;  /* 0x0003900001d97983 */ /* 0x000f280000300800 */
[----:B------:R-:W2:Y:S01]  /*45e60*/  LDL.LU R241, [R1+0x340] ;  /* 0x0003400001f17983 */ /* 0x000ea20000300800 */
[----:B------:R-:W-:Y:S01]  /*45e70*/  IMAD.WIDE R244, R0, 0x4, R224 ;  /* 0x0000000400f47825 */ /* 0x000fe200078e02e0 */
[----:B------:R-:W-:Y:S01]  /*45e80*/  ISETP.GE.AND P5, PT, R3, UR4, PT ;  /* 0x0000000403007c0c */ /* 0x000fe2000bfa6270 */
[----:B------:R-:W-:Y:S01]  /*45e90*/  ULDC UR4, c[0x0][0x248] ;  /* 0x0000920000047ab9 */ /* 0x000fe20000000800 */
[----:B------:R1:W-:Y:S01]  /*45ea0*/  @P0 STG.E desc[UR14][R218.64], R242 ;  /* 0x000000f2da000986 */ /* 0x0003e2000c10190e */
[----:B------:R-:W-:Y:S01]  /*45eb0*/  ISETP.LT.AND P0, PT, R252, UR8, !P3 ;  /* 0x00000008fc007c0c */ /* 0x000fe2000df01270 */
[----:B------:R-:W-:-:S04]  /*45ec0*/  IMAD.WIDE R246, R0, 0x4, R226 ;  /* 0x0000000400f67825 */ /* 0x000fc800078e02e2 */
[----:B------:R-:W-:Y:S02]  /*45ed0*/  VIADD R3, R2, 0xf9 ;  /* 0x000000f902037836 */ /* 0x000fe40000000000 */
[----:B-1----:R-:W-:Y:S01]  /*45ee0*/  VIADD R218, R0, UR4 ;  /* 0x0000000400da7c36 */ /* 0x002fe20008000000 */
[----:B------:R-:W2:Y:S01]  /*45ef0*/  LDL.LU R242, [R1+0x344] ;  /* 0x0003440001f27983 */ /* 0x000ea20000300800 */
[----:B------:R-:W-:Y:S01]  /*45f00*/  ULDC UR4, c[0x0][0x22c] ;  /* 0x00008b0000047ab9 */ /* 0x000fe20000000800 */
[----:B------:R-:W-:Y:S02]  /*45f10*/  ULDC UR8, c[0x0][0x22c] ;  /* 0x00008b0000087ab9 */ /* 0x000fe40000000800 */
[----:B------:R-:W2:Y:S04]  /*45f20*/  LDL.LU R243, [R1+0x348] ;  /* 0x0003480001f37983 */ /* 0x000ea80000300800 */
[----:B------:R-:W2:Y:S04]  /*45f30*/  LDL.LU R251, [R1+0x39c] ;  /* 0x00039c0001fb7983 */ /* 0x000ea80000300800 */
[----:B------:R-:W2:Y:S04]  /*45f40*/  LDL.LU R250, [R1+0x34c] ;  /* 0x00034c0001fa7983 */ /* 0x000ea80000300800 */
[----:B------:R-:W2:Y:S04]  /*45f50*/  LDL.LU R249, [R1+0x11c] ;  /* 0x00011c0001f97983 */ /* 0x000ea80000300800 */
[----:B------:R-:W2:Y:S04]  /*45f60*/  LDL.LU R248, [R1+0x3f0] ;  /* 0x0003f00001f87983 */ /* 0x000ea80000300800 */
[----:B---3--:R-:W-:Y:S04]  /*45f70*/  @P6 STG.E desc[UR14][R244.64], R216 ;  /* 0x000000d8f4006986 */ /* 0x008fe8000c10190e */
[----:B----4-:R1:W-:Y:S01]  /*45f80*/  @P1 STG.E desc[UR14][R246.64], R217 ;  /* 0x000000d9f6001986 */ /* 0x0103e2000c10190e */
[----:B------:R-:W-:-:S02]  /*45f90*/  ISETP.GE.AND P1, PT, R3, UR13, PT ;  /* 0x0000000d03007c0c */ /* 0x000fc4000bf26270 */
[----:B------:R-:W-:Y:S01]  /*45fa0*/  ISETP.LT.AND P3, PT, R223, UR10, !P3 ;  /* 0x0000000adf007c0c */ /* 0x000fe2000df61270 */
[----:B------:R-:W-:Y:S01]  /*45fb0*/  VIADD R0, R218, UR6 ;  /* 0x00000006da007c36 */ /* 0x000fe20008000000 */
[----:B------:R-:W-:Y:S01]  /*45fc0*/  IADD3 R3, R2, 0x85, RZ ;  /* 0x0000008502037810 */ /* 0x000fe20007ffe0ff */
[----:B------:R-:W-:Y:S01]  /*45fd0*/  ULDC UR10, c[0x0][0x228] ;  /* 0x00008a00000a7ab9 */ /* 0x000fe20000000800 */
[----:B------:R-:W-:Y:S01]  /*45fe0*/  ISETP.LT.AND P6, PT, R252, UR12, !P4 ;  /* 0x0000000cfc007c0c */ /* 0x000fe2000e7c1270 */
[C---:B-1----:R-:W-:Y:S01]  /*45ff0*/  IMAD.WIDE R216, R218.reuse, 0x4, R224 ;  /* 0x00000004dad87825 */ /* 0x042fe200078e02e0 */
[----:B------:R-:W-:Y:S01]  /*46000*/  ULDC UR12, c[0x0][0x228] ;  /* 0x00008a00000c7ab9 */ /* 0x000fe20000000800 */
[----:B------:R-:W-:Y:S01]  /*46010*/  ULDC UR6, c[0x0][0x248] ;  /* 0x0000920000067ab9 */ /* 0x000fe20000000800 */
[----:B------:R-:W-:Y:S02]  /*46020*/  ULDC UR13, c[0x0][0x228] ;  /* 0x00008a00000d7ab9 */ /* 0x000fe40000000800 */
[----:B--2---:R1:W-:Y:S01]  /*46030*/  @P0 STG.E desc[UR14][R216.64], R241 ;  /* 0x000000f1d8000986 */ /* 0x0043e2000c10190e */
[----:B------:R-:W-:Y:S01]  /*46040*/  ISETP.GE.AND P0, PT, R3, UR4, PT ;  /* 0x0000000403007c0c */ /* 0x000fe2000bf06270 */
[----:B------:R-:W-:Y:S01]  /*46050*/  IMAD.WIDE R218, R218, 0x4, R226 ;  /* 0x00000004dada7825 */ /* 0x000fe200078e02e2 */
[----:B------:R-:W-:Y:S01]  /*46060*/  ISETP.LT.AND P4, PT, R223, UR16, !P4 ;  /* 0x00000010df007c0c */ /* 0x000fe2000e781270 */
[----:B------:R-:W-:Y:S01]  /*46070*/  ULDC UR4, c[0x0][0x248] ;  /* 0x0000920000047ab9 */ /* 0x000fe20000000800 */
[----:B------:R-:W-:Y:S01]  /*46080*/  ULDC UR16, c[0x0][0x228] ;  /* 0x00008a0000107ab9 */ /* 0x000fe20000000800 */
[----:B-1----:R-:W2:Y:S04]  /*46090*/  LDL.LU R241, [R1+0x13e8] ;  /* 0x0013e80001f17983 */ /* 0x002ea80000300800 */
[----:B------:R-:W3:Y:S04]  /*460a0*/  LDL.LU R216, [R1+0x404] ;  /* 0x0004040001d87983 */ /* 0x000ee80000300800 */
[----:B------:R-:W4:Y:S04]  /*460b0*/  LDL.LU R217, [R1+0x394] ;  /* 0x0003940001d97983 */ /* 0x000f280000300800 */
[----:B------:R-:W2:Y:S01]  /*460c0*/  LDL.LU R3, [R1+0x110] ;  /* 0x0001100001037983 */ /* 0x000ea20000300800 */
[----:B------:R-:W-:-:S04]  /*460d0*/  IMAD.WIDE R244, R0, 0x4, R224 ;  /* 0x0000000400f47825 */ /* 0x000fc800078e02e0 */
[----:B------:R-:W-:Y:S01]  /*460e0*/  IMAD.WIDE R246, R0, 0x4, R226 ;  /* 0x0000000400f67825 */ /* 0x000fe200078e02e2 */
[----:B--2---:R1:W-:Y:S01]  /*460f0*/  @P3 STG.E desc[UR14][R218.64], R3 ;  /* 0x00000003da003986 */ /* 0x0043e2000c10190e */
[----:B------:R-:W-:Y:S01]  /*46100*/  ISETP.LT.AND P3, PT, R252, UR10, !P2 ;  /* 0x0000000afc007c0c */ /* 0x000fe2000d761270 */
[----:B------:R-:W-:Y:S02]  /*46110*/  ULDC UR10, c[0x0][0x228] ;  /* 0x00008a00000a7ab9 */ /* 0x000fe40000000800 */
[----:B---3--:R-:W-:Y:S04]  /*46120*/  @P6 STG.E desc[UR14][R244.64], R216 ;  /* 0x000000d8f4006986 */ /* 0x008fe8000c10190e */
[----:B----4-:R2:W-:Y:S01]  /*46130*/  @P4 STG.E desc[UR14][R246.64], R217 ;  /* 0x000000d9f6004986 */ /* 0x0105e2000c10190e */
[----:B-1----:R-:W-:Y:S01]  /*46140*/  VIADD R218, R0, UR4 ;  /* 0x0000000400da7c36 */ /* 0x002fe20008000000 */
[----:B------:R-:W-:Y:S01]  /*46150*/  ULDC UR4, c[0x0][0x22c] ;  /* 0x00008b0000047ab9 */ /* 0x000fe20000000800 */
[----:B------:R-:W-:-:S02]  /*46160*/  VIADD R3, R2, 0x86 ;  /* 0x0000008602037836 */ /* 0x000fc40000000000 */
[----:B--2---:R-:W-:-:S03]  /*46170*/  IMAD.WIDE R216, R218, 0x4, R224 ;  /* 0x00000004dad87825 */ /* 0x004fc600078e02e0 */
[----:B------:R-:W-:Y:S01]  /*46180*/  ISETP.GE.AND P4, PT, R3, UR8, PT ;  /* 0x0000000803007c0c */ /* 0x000fe2000bf86270 */
[----:B------:R-:W-:Y:S01]  /*46190*/  ULDC UR8, c[0x0][0x22c] ;  /* 0x00008b0000087ab9 */ /* 0x000fe20000000800 */
[----:B------:R-:W-:Y:S01]  /*461a0*/  IADD3 R3, R2, 0x87, RZ ;  /* 0x0000008702037810 */ /* 0x000fe20007ffe0ff */
[----:B------:R1:W-:Y:S03]  /*461b0*/  @P3 STG.E desc[UR14][R216.64], R242 ;  /* 0x000000f2d8003986 */ /* 0x0003e6000c10190e */
[----:B------:R-:W-:Y:S02]  /*461c0*/  ISETP.GE.AND P3, PT, R3, UR4, PT ;  /* 0x0000000403007c0c */ /* 0x000fe4000bf66270 */
[C---:B------:R-:W-:Y:S01]  /*461d0*/  ISETP.LT.AND P2, PT, R223.reuse, UR12, !P2 ;  /* 0x0000000cdf007c0c */ /* 0x040fe2000d741270 */
[----:B------:R-:W-:Y:S01]  /*461e0*/  VIADD R0, R218, UR6 ;  /* 0x00000006da007c36 */ /* 0x000fe20008000000 */
[----:B------:R-:W-:Y:S01]  /*461f0*/  ISETP.LT.AND P6, PT, R252, UR13, !P5 ;  /* 0x0000000dfc007c0c */ /* 0x000fe2000efc1270 */
[----:B-1----:R-:W2:Y:S01]  /*46200*/  LDL.LU R242, [R1+0x13e4] ;  /* 0x0013e40001f27983 */ /* 0x002ea20000300800 */
[----:B------:R-:W-:Y:S01]  /*46210*/  IMAD.WIDE R218, R218, 0x4, R226 ;  /* 0x00000004dada7825 */ /* 0x000fe200078e02e2 */
[----:B------:R-:W-:Y:S01]  /*46220*/  ULDC UR4, c[0x0][0x248] ;  /* 0x0000920000047ab9 */ /* 0x000fe20000000800 */
[----:B------:R-:W-:Y:S01]  /*46230*/  ULDC UR12, c[0x0][0x228] ;  /* 0x00008a00000c7ab9 */ /* 0x000fe20000000800 */
[----:B------:R-:W3:Y:S01]  /*46240*/  LDL.LU R216, [R1+0x408] ;  /* 0x0004080001d87983 */ /* 0x000ee20000300800 */
[C---:B------:R-:W-:Y:S01]  /*46250*/  IMAD.WIDE R244, R0.reuse, 0x4, R224 ;  /* 0x0000000400f47825 */ /* 0x040fe200078e02e0 */
[----:B------:R-:W-:Y:S01]  /*46260*/  ULDC UR13, c[0x0][0x228] ;  /* 0x00008a00000d7ab9 */ /* 0x000fe20000000800 */
[----:B------:R-:W-:Y:S01]  /*46270*/  ULDC UR6, c[0x0][0x248] ;  /* 0x0000920000067ab9 */ /* 0x000fe20000000800 */
[----:B------:R-:W4:Y:S04]  /*46280*/  LDL.LU R217, [R1+0x398] ;  /* 0x0003980001d97983 */ /* 0x000f280000300800 */
[----:B------:R-:W2:Y:S01]  /*46290*/  LDL.LU R3, [R1+0x114] ;  /* 0x0001140001037983 */ /* 0x000ea20000300800 */
[----:B------:R-:W-:Y:S01]  /*462a0*/  ISETP.LT.AND P5, PT, R223, UR16, !P5 ;  /* 0x00000010df007c0c */ /* 0x000fe2000efa1270 */
[----:B------:R-:W-:Y:S01]  /*462b0*/  IMAD.WIDE R246, R0, 0x4, R226 ;  /* 0x0000000400f67825 */ /* 0x000fe200078e02e2 */
[----:B------:R-:W-:Y:S01]  /*462c0*/  ULDC UR16, c[0x0][0x228] ;  /* 0x00008a0000107ab9 */ /* 0x000fe20000000800 */
[----:B--2---:R1:W-:Y:S01]  /*462d0*/  @P2 STG.E desc[UR14][R218.64], R3 ;  /* 0x00000003da002986 */ /* 0x0043e2000c10190e */
[----:B------:R-:W-:Y:S01]  /*462e0*/  ISETP.LT.AND P2, PT, R252, UR10, !P0 ;  /* 0x0000000afc007c0c */ /* 0x000fe2000c741270 */
[----:B------:R-:W-:-:S02]  /*462f0*/  ULDC UR10, c[0x0][0x228] ;  /* 0x00008a00000a7ab9 */ /* 0x000fc40000000800 */
[----:B---3--:R-:W-:Y:S06]  /*46300*/  @P6 STG.E desc[UR14][R244.64], R216 ;  /* 0x000000d8f4006986 */ /* 0x008fec000c10190e */
[----:B----4-:R2:W-:Y:S01]  /*46310*/  @P5 STG.E desc[UR14][R246.64], R217 ;  /* 0x000000d9f6005986 */ /* 0x0105e2000c10190e */
[----:B-1----:R-:W-:Y:S01]  /*46320*/  VIADD R218, R0, UR4 ;  /* 0x0000000400da7c36 */ /* 0x002fe20008000000 */
[----:B------:R-:W-:Y:S01]  /*46330*/  ISETP.LT.AND P0, PT, R223, UR12, !P0 ;  /* 0x0000000cdf007c0c */ /* 0x000fe2000c701270 */
[----:B------:R-:W-:Y:S01]  /*46340*/  VIADD R3, R2, 0x88 ;  /* 0x0000008802037836 */ /* 0x000fe20000000000 */
[----:B------:R-:W-:Y:S01]  /*46350*/  ISETP.LT.AND P6, PT, R252, UR13, !P4 ;  /* 0x0000000dfc007c0c */ /* 0x000fe2000e7c1270 */
[----:B------:R-:W-:Y:S01]  /*46360*/  ULDC UR4, c[0x0][0x22c] ;  /* 0x00008b0000047ab9 */ /* 0x000fe20000000800 */
[----:B--2---:R-:W-:-:S04]  /*46370*/  IMAD.WIDE R216, R218, 0x4, R224 ;  /* 0x00000004dad87825 */ /* 0x004fc800078e02e0 */
[C---:B------:R-:W-:Y:S01]  /*46380*/  VIADD R0, R218.reuse, UR6 ;  /* 0x00000006da007c36 */ /* 0x040fe20008000000 */
        /* <DEDUP_REMOVED lines=18> */
[----:B---3--:R1:W-:Y:S01]  /*464b0*/  @P0 STG.E desc[UR14][R218.64], R216 ;  /* 0x000000d8da000986 */ /* 0x0083e2000c10190e */
[----:B------:R-:W-:Y:S01]  /*464c0*/  ISETP.LT.AND P0, PT, R252, UR10, !P3 ;  /* 0x0000000afc007c0c */ /* 0x000fe2000df01270 */
[----:B------:R-:W-:Y:S02]  /*464d0*/  ULDC UR10, c[0x0][0x228] ;  /* 0x00008a00000a7ab9 */ /* 0x000fe40000000800 */
[----:B----4-:R-:W-:Y:S04]  /*464e0*/  @P6 STG.E desc[UR14][R244.64], R217 ;  /* 0x000000d9f4006986 */ /* 0x010fe8000c10190e */
[----:B------:R3:W-:Y:S01]  /*464f0*/  @P4 STG.E desc[UR14][R246.64], R251 ;  /* 0x000000fbf6004986 */ /* 0x0007e2000c10190e */
[----:B-1----:R-:W-:-:S03]  /*46500*/  VIADD R219, R0, UR4 ;  /* 0x0000000400db7c36 */ /* 0x002fc60008000000 */
[----:B---3--:R-:W3:Y:S01]  /*46510*/  LDL.LU R251, [R1+0x3f4] ;  /* 0x0003f40001fb7983 */ /* 0x008ee20000300800 */
[----:B------:R-:W-:Y:S01]  /*46520*/  IMAD.WIDE R216, R219, 0x4, R224 ;  /* 0x00000004dbd87825 */ /* 0x000fe200078e02e0 */
[----:B------:R-:W-:Y:S01]  /*46530*/  ISETP.LT.AND P3, PT, R223, UR12, !P3 ;  /* 0x0000000cdf007c0c */ /* 0x000fe2000df61270 */
[----:B------:R-:W-:Y:S01]  /*46540*/  ULDC UR4, c[0x0][0x22c] ;  /* 0x00008b0000047ab9 */ /* 0x000fe20000000800 */
[----:B------:R-:W-:Y:S01]  /*46550*/  ISETP.LT.AND P6, PT, R252, UR13, !P5 ;  /* 0x0000000dfc007c0c */ /* 0x000fe2000efc1270 */
[C---:B------:R-:W-:Y:S01]  /*46560*/  VIADD R0, R219.reuse, UR6 ;  /* 0x00000006db007c36 */ /* 0x040fe20008000000 */
[----:B------:R1:W-:Y:S01]  /*46570*/  @P0 STG.E desc[UR14][R216.64], R250 ;  /* 0x000000fad8000986 */ /* 0x0003e2000c10190e */
[----:B------:R-:W-:Y:S01]  /*46580*/  IMAD.WIDE R218, R219, 0x4, R226 ;  /* 0x00000004dbda7825 */ /* 0x000fe200078e02e2 */
[----:B------:R-:W-:Y:S01]  /*46590*/  ISETP.LT.AND P5, PT, R223, UR16, !P5 ;  /* 0x00000010df007c0c */ /* 0x000fe2000efa1270 */
[----:B------:R-:W-:Y:S01]  /*465a0*/  ULDC UR12, c[0x0][0x228] ;  /* 0x00008a00000c7ab9 */ /* 0x000fe20000000800 */
[----:B------:R-:W-:Y:S01]  /*465b0*/  ISETP.GE.AND P4, PT, R3, UR8, PT ;  /* 0x0000000803007c0c */ /* 0x000fe2000bf86270 */
[----:B------:R-:W-:Y:S01]  /*465c0*/  IMAD.WIDE R244, R0, 0x4, R224 ;  /* 0x0000000400f47825 */ /* 0x000fe200078e02e0 */
[----:B------:R-:W-:Y:S01]  /*465d0*/  ULDC UR13, c[0x0][0x228] ;  /* 0x00008a00000d7ab9 */ /* 0x000fe20000000800 */
[----:B------:R-:W-:Y:S01]  /*465e0*/  ULDC UR6, c[0x0][0x248] ;  /* 0x0000920000067ab9 */ /* 0x000fe20000000800 */
[----:B-1----:R-:W4:Y:S04]  /*465f0*/  LDL.LU R250, [R1+0x3f8] ;  /* 0x0003f80001fa7983 */ /* 0x002f280000300800 */
[----:B------:R1:W-:Y:S01]  /*46600*/  @P3 STG.E desc[UR14][R218.64], R249 ;  /* 0x000000f9da003986 */ /* 0x0003e2000c10190e */
[----:B------:R-:W-:Y:S01]  /*46610*/  IADD3 R3, R2, 0x8b, RZ ;  /* 0x0000008b02037810 */ /* 0x000fe20007ffe0ff */
[----:B------:R-:W-:Y:S01]  /*46620*/  IMAD.WIDE R246, R0, 0x4, R226 ;  /* 0x0000000400f67825 */ /* 0x000fe200078e02e2 */
[----:B------:R-:W-:Y:S01]  /*46630*/  ULDC UR8, c[0x0][0x22c] ;  /* 0x00008b0000087ab9 */ /* 0x000fe20000000800 */
[----:B------:R-:W-:Y:S01]  /*46640*/  ULDC UR16, c[0x0][0x228] ;  /* 0x00008a0000107ab9 */ /* 0x000fe20000000800 */
[----:B-1----:R-:W2:Y:S01]  /*46650*/  LDL.LU R249, [R1+0x3fc] ;  /* 0x0003fc0001f97983 */ /* 0x002ea20000300800 */
[----:B------:R-:W-:Y:S01]  /*46660*/  ISETP.LT.AND P3, PT, R252, UR10, !P2 ;  /* 0x0000000afc007c0c */ /* 0x000fe2000d761270 */
[----:B------:R-:W-:Y:S01]  /*46670*/  ULDC UR10, c[0x0][0x228] ;  /* 0x00008a00000a7ab9 */ /* 0x000fe20000000800 */
[----:B------:R-:W-:Y:S01]  /*46680*/  ISETP.GE.AND P0, PT, R3, UR4, PT ;  /* 0x0000000403007c0c */ /* 0x000fe2000bf06270 */
[----:B------:R-:W-:Y:S01]  /*46690*/  VIADD R3, R2, 0x8c ;  /* 0x0000008c02037836 */ /* 0x000fe20000000000 */
[----:B------:R-:W-:Y:S01]  /*466a0*/  ISETP.LT.AND P2, PT, R223, UR12, !P2 ;  /* 0x0000000cdf007c0c */ /* 0x000fe2000d741270 */
[----:B------:R-:W-:Y:S01]  /*466b0*/  ULDC UR4, c[0x0][0x248] ;  /* 0x0000920000047ab9 */ /* 0x000fe20000000800 */
[----:B------:R1:W-:Y:S01]  /*466c0*/  @P6 STG.E desc[UR14][R244.64], R248 ;  /* 0x000000f8f4006986 */ /* 0x0003e2000c10190e */
[----:B------:R-:W-:Y:S01]  /*466d0*/  VIADD R219, R0, UR4 ;  /* 0x0000000400db7c36 */ /* 0x000fe20008000000 */
[----:B------:R-:W-:Y:S01]  /*466e0*/  ISETP.LT.AND P6, PT, R252, UR13, !P4 ;  /* 0x0000000dfc007c0c */ /* 0x000fe2000e7c1270 */
[----:B------:R-:W-:Y:S01]  /*466f0*/  ULDC UR4, c[0x0][0x22c] ;  /* 0x00008b0000047ab9 */ /* 0x000fe20000000800 */
[----:B------:R1:W-:Y:S01]  /*46700*/  @P5 STG.E desc[UR14][R246.64], R240 ;  /* 0x000000f0f6005986 */ /* 0x0003e2000c10190e */
[----:B------:R-:W-:Y:S01]  /*46710*/  ISETP.GE.AND P5, PT, R3, UR8, PT ;  /* 0x0000000803007c0c */ /* 0x000fe2000bfa6270 */
[----:B------:R-:W-:Y:S01]  /*46720*/  VIADD R3, R219, UR6 ;  /* 0x00000006db037c36 */ /* 0x000fe20008000000 */
[----:B------:R-:W-:Y:S01]  /*46730*/  ISETP.LT.AND P4, PT, R223, UR16, !P4 ;  /* 0x00000010df007c0c */ /* 0x000fe2000e781270 */
[C---:B------:R-:W-:Y:S01]  /*46740*/  IMAD.WIDE R216, R219.reuse, 0x4, R224 ;  /* 0x00000004dbd87825 */ /* 0x040fe200078e02e0 */
[----:B------:R-:W-:Y:S01]  /*46750*/  IADD3 R0, R2, 0x8d, RZ ;  /* 0x0000008d02007810 */ /* 0x000fe20007ffe0ff */
[----:B------:R-:W-:Y:S01]  /*46760*/  ULDC UR12, c[0x0][0x228] ;  /* 0x00008a00000c7ab9 */ /* 0x000fe20000000800 */
[----:B------:R-:W-:Y:S01]  /*46770*/  ULDC UR13, c[0x0][0x228] ;  /* 0x00008a00000d7ab9 */ /* 0x000fe20000000800 */
[----:B------:R-:W-:Y:S01]  /*46780*/  IMAD.WIDE R218, R219, 0x4, R226 ;  /* 0x00000004dbda7825 */ /* 0x000fe200078e02e2 */
[----:B------:R1:W-:Y:S01]  /*46790*/  @P3 STG.E desc[UR14][R216.64], R236 ;  /* 0x000000ecd8003986 */ /* 0x0003e2000c10190e */
[----:B------:R-:W-:Y:S01]  /*467a0*/  ULDC UR6, c[0x0][0x248] ;  /* 0x0000920000067ab9 */ /* 0x000fe20000000800 */
[----:B------:R-:W-:Y:S01]  /*467b0*/  ULDC UR8, c[0x0][0x22c] ;  /* 0x00008b0000087ab9 */ /* 0x000fe20000000800 */
[C---:B-1----:R-:W-:Y:S01]  /*467c0*/  IMAD.WIDE R244, R3.reuse, 0x4, R224 ;  /* 0x0000000403f47825 */ /* 0x042fe200078e02e0 */
[----:B------:R1:W-:Y:S01]  /*467d0*/  @P2 STG.E desc[UR14][R218.64], R8 ;  /* 0x00000008da002986 */ /* 0x0003e2000c10190e */
[----:B------:R-:W-:Y:S01]  /*467e0*/  ISETP.GE.AND P3, PT, R0, UR4, PT ;  /* 0x0000000400007c0c */ /* 0x000fe2000bf66270 */
[----:B------:R-:W-:Y:S01]  /*467f0*/  ULDC UR4, c[0x0][0x248] ;  /* 0x0000920000047ab9 */ /* 0x000fe20000000800 */
[----:B------:R-:W-:Y:S01]  /*46800*/  ISETP.LT.AND P2, PT, R252, UR10, !P0 ;  /* 0x0000000afc007c0c */ /* 0x000fe2000c741270 */
[----:B------:R-:W-:Y:S01]  /*46810*/  IMAD.WIDE R246, R3, 0x4, R226 ;  /* 0x0000000403f67825 */ /* 0x000fe200078e02e2 */
[----:B------:R-:W-:Y:S01]  /*46820*/  ISETP.LT.AND P0, PT, R223, UR12, !P0 ;  /* 0x0000000cdf007c0c */ /* 0x000fe2000c701270 */
[----:B------:R-:W-:Y:S01]  /*46830*/  ULDC UR16, c[0x0][0x228] ;  /* 0x00008a0000107ab9 */ /* 0x000fe20000000800 */
[----:B------:R-:W-:Y:S01]  /*46840*/  ULDC UR10, c[0x0][0x228] ;  /* 0x00008a00000a7ab9 */ /* 0x000fe20000000800 */
[----:B------:R-:W-:Y:S01]  /*46850*/  VIADD R3, R3, UR4 ;  /* 0x0000000403037c36 */ /* 0x000fe20008000000 */
[----:B------:R-:W-:Y:S01]  /*46860*/  ULDC UR4, c[0x0][0x22c] ;  /* 0x00008b0000047ab9 */ /* 0x000fe20000000800 */
[----:B------:R-:W-:Y:S01]  /*46870*/  VIADD R0, R2, 0x8e ;  /* 0x0000008e02007836 */ /* 0x000fe20000000000 */
[----:B------:R-:W-:Y:S01]  /*46880*/  ULDC UR12, c[0x0][0x228] ;  /* 0x00008a00000c7ab9 */ /* 0x000fe20000000800 */
[----:B------:R-:W-:-:S04]  /*46890*/  IMAD.WIDE R216, R3, 0x4, R224 ;  /* 0x0000000403d87825 */ /* 0x000fc800078e02e0 */
[----:B-1----:R-:W-:Y:S01]  /*468a0*/  IMAD.WIDE R218, R3, 0x4, R226 ;  /* 0x0000000403da7825 */ /* 0x002fe200078e02e2 */
[----:B---3--:R-:W-:Y:S01]  /*468b0*/  @P6 STG.E desc[UR14][R244.64], R251 ;  /* 0x000000fbf4006986 */ /* 0x008fe2000c10190e */
[----:B------:R-:W-:Y:S01]  /*468c0*/  ISETP.LT.AND P6, PT, R252, UR13, !P5 ;  /* 0x0000000dfc007c0c */ /* 0x000fe2000efc1270 */
[----:B------:R-:W-:Y:S02]  /*468d0*/  ULDC UR13, c[0x0][0x228] ;  /* 0x00008a00000d7ab9 */ /* 0x000fe40000000800 */
[----:B------:R1:W-:Y:S01]  /*468e0*/  @P4 STG.E desc[UR14][R246.64], R241 ;  /* 0x000000f1f6004986 */ /* 0x0003e2000c10190e */
[----:B------:R-:W-:Y:S01]  /*468f0*/  ISETP.GE.AND P4, PT, R0, UR8, PT ;  /* 0x0000000800007c0c */ /* 0x000fe2000bf86270 */
[----:B------:R-:W-:Y:S01]  /*46900*/  ULDC UR8, c[0x0][0x22c] ;  /* 0x00008b0000087ab9 */ /* 0x000fe20000000800 */
[----:B------:R-:W-:Y:S01]  /*46910*/  IADD3 R0, R2, 0x8f, RZ ;  /* 0x0000008f02007810 */ /* 0x000fe20007ffe0ff */
[----:B------:R3:W-:Y:S01]  /*46920*/  @P2 STG.E desc[UR14][R216.64], R237 ;  /* 0x000000edd8002986 */ /* 0x0007e2000c10190e */
[----:B------:R-:W-:Y:S01]  /*46930*/  ISETP.LT.AND P5, PT, R223, UR16, !P5 ;  /* 0x00000010df007c0c */ /* 0x000fe2000efa1270 */
[----:B------:R-:W-:Y:S01]  /*46940*/  ULDC UR16, c[0x0][0x228] ;  /* 0x00008a0000107ab9 */ /* 0x000fe20000000800 */
[----:B-1----:R-:W-:Y:S01]  /*46950*/  VIADD R247, R3, UR6 ;  /* 0x0000000603f77c36 */ /* 0x002fe20008000000 */
[----:B------:R-:W-:Y:S01]  /*46960*/  ISETP.GE.AND P2, PT, R0, UR4, PT ;  /* 0x0000000400007c0c */ /* 0x000fe2000bf46270 */
[----:B------:R1:W-:Y:S01]  /*46970*/  @P0 STG.E desc[UR14][R218.64], R9 ;  /* 0x00000009da000986 */ /* 0x0003e2000c10190e */
[----:B------:R-:W-:Y:S01]  /*46980*/  ULDC UR4, c[0x0][0x248] ;  /* 0x0000920000047ab9 */ /* 0x000fe20000000800 */
[----:B------:R-:W-:Y:S01]  /*46990*/  IMAD.WIDE R240, R247, 0x4, R224 ;  /* 0x00000004f7f07825 */ /* 0x000fe200078e02e0 */
[C---:B------:R-:W-:Y:S01]  /*469a0*/  ISETP.LT.AND P0, PT, R252.reuse, UR10, !P3 ;  /* 0x0000000afc007c0c */ /* 0x040fe2000df01270 */
[----:B------:R-:W-:Y:S01]  /*469b0*/  ULDC UR6, c[0x0][0x248] ;  /* 0x0000920000067ab9 */ /* 0x000fe20000000800 */
[----:B------:R-:W-:Y:S01]  /*469c0*/  ISETP.LT.AND P3, PT, R223, UR12, !P3 ;  /* 0x0000000cdf007c0c */ /* 0x000fe2000df61270 */
[C---:B---3--:R-:W-:Y:S01]  /*469d0*/  VIADD R217, R247.reuse, UR4 ;  /* 0x00000004f7d97c36 */ /* 0x048fe20008000000 */
[----:B----4-:R3:W-:Y:S01]  /*469e0*/  @P6 STG.E desc[UR14][R240.64], R250 ;  /* 0x000000faf0006986 */ /* 0x0107e2000c10190e */
[----:B------:R-:W-:Y:S01]  /*469f0*/  ISETP.LT.AND P6, PT, R252, UR13, !P4 ;  /* 0x0000000dfc007c0c */ /* 0x000fe2000e7c1270 */
[----:B------:R-:W-:Y:S01]  /*46a00*/  IMAD.WIDE R244, R247, 0x4, R226 ;  /* 0x00000004f7f47825 */ /* 0x000fe200078e02e2 */
[----:B------:R-:W-:Y:S01]  /*46a10*/  ISETP.LT.AND P4, PT, R223, UR16, !P4 ;  /* 0x00000010df007c0c */ /* 0x000fe2000e781270 */
[----:B------:R-:W-:Y:S01]  /*46a20*/  ULDC UR10, c[0x0][0x228] ;  /* 0x00008a00000a7ab9 */ /* 0x000fe20000000800 */
[----:B------:R-:W-:Y:S01]  /*46a30*/  ULDC UR4, c[0x0][0x22c] ;  /* 0x00008b0000047ab9 */ /* 0x000fe20000000800 */
[----:B------:R-:W-:Y:S01]  /*46a40*/  VIADD R3, R217, UR6 ;  /* 0x00000006d9037c36 */ /* 0x000fe20008000000 */
[----:B------:R-:W-:Y:S01]  /*46a50*/  ULDC UR12, c[0x0][0x228] ;  /* 0x00008a00000c7ab9 */ /* 0x000fe20000000800 */
[----:B------:R-:W-:-:S02]  /*46a60*/  VIADD R0, R2, 0x90 ;  /* 0x0000009002007836 */ /* 0x000fc40000000000 */
[C---:B-1----:R-:W-:Y:S01]  /*46a70*/  IMAD.WIDE R8, R217.reuse, 0x4, R224 ;  /* 0x00000004d9087825 */ /* 0x042fe200078e02e0 */
[----:B------:R-:W-:Y:S01]  /*46a80*/  @P5 STG.E desc[UR14][R244.64], R242 ;  /* 0x000000f2f4005986 */ /* 0x000fe2000c10190e */
[----:B------:R-:W-:Y:S01]  /*46a90*/  ULDC UR13, c[0x0][0x228] ;  /* 0x00008a00000d7ab9 */ /* 0x000fe20000000800 */
[----:B------:R-:W-:Y:S01]  /*46aa0*/  ULDC UR6, c[0x0][0x248] ;  /* 0x0000920000067ab9 */ /* 0x000fe20000000800 */
[----:B------:R-:W-:Y:S01]  /*46ab0*/  IMAD.WIDE R216, R217, 0x4, R226 ;  /* 0x00000004d9d87825 */ /* 0x000fe200078e02e2 */
[----:B------:R-:W-:Y:S01]  /*46ac0*/  ISETP.GE.AND P5, PT, R0, UR8, PT ;  /* 0x0000000800007c0c */ /* 0x000fe2000bfa6270 */
[----:B------:R-:W-:Y:S02]  /*46ad0*/  ULDC UR16, c[0x0][0x228] ;  /* 0x00008a0000107ab9 */ /* 0x000fe40000000800 */
[C---:B------:R-:W-:Y:S01]  /*46ae0*/  IMAD.WIDE R218, R3.reuse, 0x4, R224 ;  /* 0x0000000403da7825 */ /* 0x040fe200078e02e0 */
[----:B------:R1:W-:Y:S03]  /*46af0*/  @P0 STG.E desc[UR14][R8.64], R238 ;  /* 0x000000ee08000986 */ /* 0x0003e6000c10190e */
[----:B------:R-:W-:Y:S01]  /*46b00*/  IMAD.WIDE R236, R3, 0x4, R226 ;  /* 0x0000000403ec7825 */ /* 0x000fe200078e02e2 */
[----:B------:R-:W-:Y:S01]  /*46b10*/  IADD3 R0, R2, 0x91, RZ ;  /* 0x0000009102007810 */ /* 0x000fe20007ffe0ff */
[----:B------:R4:W-:Y:S01]  /*46b20*/  @P3 STG.E desc[UR14][R216.64], R10 ;  /* 0x0000000ad8003986 */ /* 0x0009e2000c10190e */
[----:B------:R-:W-:-:S03]  /*46b30*/  ULDC UR8, c[0x0][0x22c] ;  /* 0x00008b0000087ab9 */ /* 0x000fc60000000800 */
[----:B--2---:R2:W-:Y:S01]  /*46b40*/  @P6 STG.E desc[UR14][R218.64], R249 ;  /* 0x000000f9da006986 */ /* 0x0045e2000c10190e */
[----:B------:R-:W-:Y:S01]  /*46b50*/  ISETP.GE.AND P0, PT, R0, UR4, PT ;  /* 0x0000000400007c0c */ /* 0x000fe2000bf06270 */
[----:B------:R-:W-:Y:S02]  /*46b60*/  ULDC UR4, c[0x0][0x248] ;  /* 0x0000920000047ab9 */ /* 0x000fe40000000800 */
[----:B------:R2:W-:Y:S01]  /*46b70*/  @P4 STG.E desc[UR14][R236.64], R243 ;  /* 0x000000f3ec004986 */ /* 0x0005e2000c10190e */
[----:B------:R-:W-:Y:S01]  /*46b80*/  ISETP.LT.AND P4, PT, R252, UR10, !P2 ;  /* 0x0000000afc007c0c */ /* 0x000fe2000d781270 */
[----:B------:R-:W-:Y:S01]  /*46b90*/  VIADD R3, R3, UR4 ;  /* 0x0000000403037c36 */ /* 0x000fe20008000000 */
[----:B------:R-:W-:Y:S01]  /*46ba0*/  ISETP.LT.AND P2, PT, R223, UR12, !P2 ;  /* 0x0000000cdf007c0c */ /* 0x000fe2000d741270 */
[----:B------:R-:W-:Y:S01]  /*46bb0*/  VIADD R0, R2, 0x92 ;  /* 0x0000009202007836 */ /* 0x000fe20000000000 */
[----:B------:R-:W-:Y:S01]  /*46bc0*/  ISETP.LT.AND P6, PT, R252, UR13, !P5 ;  /* 0x0000000dfc007c0c */ /* 0x000fe2000efc1270 */
[C---:B---3--:R-:W-:Y:S01]  /*46bd0*/  VIADD R241, R3.reuse, UR6 ;  /* 0x0000000603f17c36 */ /* 0x048fe20008000000 */
[----:B------:R-:W-:Y:S01]  /*46be0*/  ULDC UR4, c[0x0][0x22c] ;  /* 0x00008b0000047ab9 */ /* 0x000fe20000000800 */
[----:B-1----:R-:W-:Y:S01]  /*46bf0*/  IMAD.WIDE R8, R3, 0x4, R224 ;  /* 0x0000000403087825 */ /* 0x002fe200078e02e0 */
[----:B------:R-:W-:Y:S01]  /*46c00*/  ISETP.LT.AND P5, PT, R223, UR16, !P5 ;  /* 0x00000010df007c0c */ /* 0x000fe2000efa1270 */
[----:B------:R-:W-:Y:S01]  /*46c10*/  ULDC UR10, c[0x0][0x228] ;  /* 0x00008a00000a7ab9 */ /* 0x000fe20000000800 */
[----:B------:R-:W-:Y:S01]  /*46c20*/  ISETP.GE.AND P3, PT, R0, UR8, PT ;  /* 0x0000000800007c0c */ /* 0x000fe2000bf66270 */
[----:B----4-:R-:W-:Y:S01]  /*46c30*/  IMAD.WIDE R216, R3, 0x4, R226 ;  /* 0x0000000403d87825 */ /* 0x010fe200078e02e2 */
[----:B------:R-:W-:Y:S01]  /*46c40*/  IADD3 R0, R2, 0x93, RZ ;  /* 0x0000009302007810 */ /* 0x000fe20007ffe0ff */
[----:B------:R-:W-:Y:S01]  /*46c50*/  @P4 STG.E desc[UR14][R8.64], R239 ;  /* 0x000000ef08004986 */ /* 0x000fe2000c10190e */
[----:B------:R-:W-:Y:S01]  /*46c60*/  ULDC UR12, c[0x0][0x228] ;  /* 0x00008a00000c7ab9 */ /* 0x000fe20000000800 */
[----:B--2---:R-:W-:Y:S01]  /*46c70*/  IMAD.WIDE R218, R241, 0x4, R224 ;  /* 0x00000004f1da7825 */ /* 0x004fe200078e02e0 */
[----:B------:R-:W-:Y:S01]  /*46c80*/  ISETP.GE.AND P4, PT, R0, UR4, PT ;  /* 0x0000000400007c0c */ /* 0x000fe2000bf86270 */
[----:B------:R1:W-:Y:S01]  /*46c90*/  @P2 STG.E desc[UR14][R216.64], R11 ;  /* 0x0000000bd8002986 */ /* 0x0003e2000c10190e */
[C---:B------:R-:W-:Y:S01]  /*46ca0*/  ISETP.LT.AND P2, PT, R252.reuse, UR10, !P0 ;  /* 0x0000000afc007c0c */ /* 0x040fe2000c741270 */
[----:B------:R-:W-:Y:S01]  /*46cb0*/  ULDC UR13, c[0x0][0x228] ;  /* 0x00008a00000d7ab9 */ /* 0x000fe20000000800 */
[----:B------:R-:W-:Y:S01]  /*46cc0*/  ULDC UR4, c[0x0][0x248] ;  /* 0x0000920000047ab9 */ /* 0x000fe20000000800 */
[----:B------:R-:W-:Y:S01]  /*46cd0*/  ISETP.LT.AND P0, PT, R223, UR12, !P0 ;  /* 0x0000000cdf007c0c */ /* 0x000fe2000c701270 */
[----:B------:R2:W-:Y:S01]  /*46ce0*/  @P6 STG.E desc[UR14][R218.64], R4 ;  /* 0x00000004da006986 */ /* 0x0005e2000c10190e */
[C---:B------:R-:W-:Y:S01]  /*46cf0*/  IMAD.WIDE R236, R241.reuse, 0x4, R226 ;  /* 0x00000004f1ec7825 */ /* 0x040fe200078e02e2 */
[----:B------:R-:W-:Y:S01]  /*46d00*/  ISETP.LT.AND P6, PT, R252, UR13, !P3 ;  /* 0x0000000dfc007c0c */ /* 0x000fe2000dfc1270 */
[----:B------:R-:W-:Y:S01]  /*46d10*/  ULDC UR6, c[0x0][0x248] ;  /* 0x0000920000067ab9 */ /* 0x000fe20000000800 */
[----:B------:R-:W-:Y:S01]  /*46d20*/  ULDC UR8, c[0x0][0x22c] ;  /* 0x00008b0000087ab9 */ /* 0x000fe20000000800 */
[----:B------:R-:W-:Y:S01]  /*46d30*/  VIADD R0, R2, 0x94 ;  /* 0x0000009402007836 */ /* 0x000fe20000000000 */
[----:B------:R-:W-:Y:S01]  /*46d40*/  ULDC UR16, c[0x0][0x228] ;  /* 0x00008a0000107ab9 */ /* 0x000fe20000000800 */
[----:B-1----:R-:W-:Y:S01]  /*46d50*/  VIADD R11, R241, UR4 ;  /* 0x00000004f10b7c36 */ /* 0x002fe20008000000 */
[----:B------:R-:W-:Y:S01]  /*46d60*/  @P5 STG.E desc[UR14][R236.64], R12 ;  /* 0x0000000cec005986 */ /* 0x000fe2000c10190e */
[----:B------:R-:W-:Y:S01]  /*46d70*/  ISETP.LT.AND P3, PT, R223, UR16, !P3 ;  /* 0x00000010df007c0c */ /* 0x000fe2000df61270 */
[----:B------:R-:W-:Y:S01]  /*46d80*/  ULDC UR4, c[0x0][0x22c] ;  /* 0x00008b0000047ab9 */ /* 0x000fe20000000800 */
[C---:B------:R-:W-:Y:S01]  /*46d90*/  VIADD R3, R11.reuse, UR6 ;  /* 0x000000060b037c36 */ /* 0x040fe20008000000 */
[----:B------:R-:W-:Y:S01]  /*46da0*/  ISETP.GE.AND P5, PT, R0, UR8, PT ;  /* 0x0000000800007c0c */ /* 0x000fe2000bfa6270 */
        /* <DEDUP_REMOVED lines=8> */
[C---:B------:R-:W-:Y:S01]  /*46e30*/  IMAD.WIDE R216, R3.reuse, 0x4, R224 ;  /* 0x0000000403d87825 */ /* 0x040fe200078e02e0 */
[----:B------:R-:W-:Y:S01]  /*46e40*/  ISETP.GE.AND P2, PT, R0, UR4, PT ;  /* 0x0000000400007c0c */ /* 0x000fe2000bf46270 */
[----:B------:R-:W-:Y:S01]  /*46e50*/  @P0 STG.E desc[UR14][R10.64], R20 ;  /* 0x000000140a000986 */ /* 0x000fe2000c10190e */
[----:B------:R-:W-:Y:S01]  /*46e60*/  ULDC UR4, c[0x0][0x248] ;  /* 0x0000920000047ab9 */ /* 0x000fe20000000800 */
[C---:B------:R-:W-:Y:S01]  /*46e70*/  ISETP.LT.AND P0, PT, R252.reuse, UR10, !P4 ;  /* 0x0000000afc007c0c */ /* 0x040fe2000e701270 */
[--C-:B--2---:R-:W-:Y:S01]  /*46e80*/  IMAD.WIDE R218, R3, 0x4, R226.reuse ;  /* 0x0000000403da7825 */ /* 0x104fe200078e02e2 */
[----:B------:R2:W-:Y:S01]  /*46e90*/  @P6 STG.E desc[UR14][R216.64], R5 ;  /* 0x00000005d8006986 */ /* 0x0005e2000c10190e */
[----:B------:R-:W-:Y:S01]  /*46ea0*/  ISETP.LT.AND P4, PT, R223, UR12, !P4 ;  /* 0x0000000cdf007c0c */ /* 0x000fe2000e781270 */
[----:B------:R-:W-:Y:S01]  /*46eb0*/  ULDC UR6, c[0x0][0x248] ;  /* 0x0000920000067ab9 */ /* 0x000fe20000000800 */
[----:B------:R-:W-:Y:S01]  /*46ec0*/  VIADD R3, R3, UR4 ;  /* 0x0000000403037c36 */ /* 0x000fe20008000000 */
[----:B------:R-:W-:Y:S01]  /*46ed0*/  ISETP.LT.AND P6, PT, R252, UR13, !P5 ;  /* 0x0000000dfc007c0c */ /* 0x000fe2000efc1270 */
[----:B------:R-:W-:Y:S01]  /*46ee0*/  VIADD R0, R2, 0x96 ;  /* 0x0000009602007836 */ /* 0x000fe20000000000 */
[----:B------:R-:W-:Y:S01]  /*46ef0*/  ISETP.LT.AND P5, PT, R223, UR16, !P5 ;  /* 0x00000010df007c0c */ /* 0x000fe2000efa1270 */
[----:B------:R-:W-:Y:S01]  /*46f00*/  ULDC UR8, c[0x0][0x22c] ;  /* 0x00008b0000087ab9 */ /* 0x000fe20000000800 */
[C---:B-1----:R-:W-:Y:S01]  /*46f10*/  IMAD.WIDE R8, R3.reuse, 0x4, R226 ;  /* 0x0000000403087825 */ /* 0x042fe200078e02e2 */
[----:B------:R1:W-:Y:S01]  /*46f20*/  @P3 STG.E desc[UR14][R218.64], R13 ;  /* 0x0000000dda003986 */ /* 0x0003e2000c10190e */
[----:B------:R-:W-:Y:S01]  /*46f30*/  ULDC UR4, c[0x0][0x22c] ;  /* 0x00008b0000047ab9 */ /* 0x000fe20000000800 */
[----:B------:R-:W-:Y:S01]  /*46f40*/  ULDC UR10, c[0x0][0x228] ;  /* 0x00008a00000a7ab9 */ /* 0x000fe20000000800 */
[C---:B--2---:R-:W-:Y:S01]  /*46f50*/  VIADD R217, R3.reuse, UR6 ;  /* 0x0000000603d97c36 */ /* 0x044fe20008000000 */
[----:B------:R-:W-:Y:S01]  /*46f60*/  ULDC UR12, c[0x0][0x228] ;  /* 0x00008a00000c7ab9 */ /* 0x000fe20000000800 */
[--C-:B------:R-:W-:Y:S01]  /*46f70*/  IMAD.WIDE R4, R3, 0x4, R224.reuse ;  /* 0x0000000403047825 */ /* 0x100fe200078e02e0 */
[----:B------:R-:W-:Y:S01]  /*46f80*/  ISETP.GE.AND P3, PT, R0, UR8, PT ;  /* 0x0000000800007c0c */ /* 0x000fe2000bf66270 */
[----:B------:R-:W-:Y:S01]  /*46f90*/  ULDC UR13, c[0x0][0x228] ;  /* 0x00008a00000d7ab9 */ /* 0x000fe20000000800 */
[----:B------:R-:W-:Y:S01]  /*46fa0*/  ULDC UR16, c[0x0][0x228] ;  /* 0x00008a0000107ab9 */ /* 0x000fe20000000800 */
[C---:B------:R-:W-:Y:S01]  /*46fb0*/  IMAD.WIDE R10, R217.reuse, 0x4, R224 ;  /* 0x00000004d90a7825 */ /* 0x040fe200078e02e0 */
[----:B------:R-:W-:Y:S01]  /*46fc0*/  IADD3 R0, R2, 0x97, RZ ;  /* 0x0000009702007810 */ /* 0x000fe20007ffe0ff */
[----:B------:R-:W-:Y:S01]  /*46fd0*/  @P0 STG.E desc[UR14][R4.64], R25 ;  /* 0x0000001904000986 */ /* 0x000fe2000c10190e */
[----:B------:R-:W-:Y:S01]  /*46fe0*/  ULDC UR6, c[0x0][0x248] ;  /* 0x0000920000067ab9 */ /* 0x000fe20000000800 */
[----:B-1----:R-:W-:Y:S01]  /*46ff0*/  IMAD.WIDE R12, R217, 0x4, R226 ;  /* 0x00000004d90c7825 */ /* 0x002fe200078e02e2 */
[----:B------:R-:W-:Y:S01]  /*47000*/  ULDC UR8, c[0x0][0x22c] ;  /* 0x00008b0000087ab9 */ /* 0x000fe20000000800 */
[----:B------:R1:W-:Y:S01]  /*47010*/  @P4 STG.E desc[UR14][R8.64], R21 ;  /* 0x0000001508004986 */ /* 0x0003e2000c10190e */
[----:B------:R-:W-:Y:S01]  /*47020*/  ISETP.GE.AND P0, PT, R0, UR4, PT ;  /* 0x0000000400007c0c */ /* 0x000fe2000bf06270 */
[----:B------:R-:W-:-:S02]  /*47030*/  ULDC UR4, c[0x0][0x248] ;  /* 0x0000920000047ab9 */ /* 0x000fc40000000800 */
[----:B------:R2:W-:Y:S01]  /*47040*/  @P6 STG.E desc[UR14][R10.64], R6 ;  /* 0x000000060a006986 */ /* 0x0005e2000c10190e */
[----:B------:R-:W-:Y:S01]  /*47050*/  ISETP.LT.AND P6, PT, R252, UR13, !P3 ;  /* 0x0000000dfc007c0c */ /* 0x000fe2000dfc1270 */
[----:B------:R-:W-:Y:S02]  /*47060*/  VIADD R0, R2, 0x98 ;  /* 0x0000009802007836 */ /* 0x000fe40000000000 */
[----:B------:R3:W-:Y:S01]  /*47070*/  @P5 STG.E desc[UR14][R12.64], R14 ;  /* 0x0000000e0c005986 */ /* 0x0007e2000c10190e */
[----:B------:R-:W-:Y:S01]  /*47080*/  ISETP.LT.AND P5, PT, R252, UR10, !P2 ;  /* 0x0000000afc007c0c */ /* 0x000fe2000d7a1270 */
[----:B------:R-:W-:Y:S01]  /*47090*/  ULDC UR10, c[0x0][0x228] ;  /* 0x00008a00000a7ab9 */ /* 0x000fe20000000800 */
[----:B------:R-:W-:Y:S01]  /*470a0*/  ISETP.LT.AND P2, PT, R223, UR12, !P2 ;  /* 0x0000000cdf007c0c */ /* 0x000fe2000d741270 */
[----:B-1----:R-:W-:Y:S01]  /*470b0*/  VIADD R9, R217, UR4 ;  /* 0x00000004d9097c36 */ /* 0x002fe20008000000 */
[----:B------:R-:W-:Y:S01]  /*470c0*/  ISETP.LT.AND P3, PT, R223, UR16, !P3 ;  /* 0x00000010df007c0c */ /* 0x000fe2000df61270 */
[----:B------:R-:W-:Y:S01]  /*470d0*/  ULDC UR4, c[0x0][0x22c] ;  /* 0x00008b0000047ab9 */ /* 0x000fe20000000800 */
[----:B------:R-:W-:Y:S01]  /*470e0*/  ISETP.GE.AND P4, PT, R0, UR8, PT ;  /* 0x0000000800007c0c */ /* 0x000fe2000bf86270 */
[C---:B------:R-:W-:Y:S01]  /*470f0*/  VIADD R3, R9.reuse, UR6 ;  /* 0x0000000609037c36 */ /* 0x040fe20008000000 */
[----:B------:R-:W-:Y:S01]  /*47100*/  ULDC UR12, c[0x0][0x228] ;  /* 0x00008a00000c7ab9 */ /* 0x000fe20000000800 */
        /* <DEDUP_REMOVED lines=8> */
[C---:B--2---:R-:W-:Y:S01]  /*47190*/  IMAD.WIDE R10, R3.reuse, 0x4, R224 ;  /* 0x00000004030a7825 */ /* 0x044fe200078e02e0 */
[----:B------:R-:W-:Y:S03]  /*471a0*/  @P2 STG.E desc[UR14][R8.64], R22 ;  /* 0x0000001608002986 */ /* 0x000fe6000c10190e */
[----:B---3--:R-:W-:Y:S01]  /*471b0*/  IMAD.WIDE R12, R3, 0x4, R226 ;  /* 0x00000004030c7825 */ /* 0x008fe200078e02e2 */
[----:B------:R-:W-:Y:S01]  /*471c0*/  @P6 STG.E desc[UR14][R10.64], R7 ;  /* 0x000000070a006986 */ /* 0x000fe2000c10190e */
[----:B------:R-:W-:Y:S01]  /*471d0*/  ISETP.GE.AND P5, PT, R0, UR4, PT ;  /* 0x0000000400007c0c */ /* 0x000fe2000bfa6270 */
[----:B------:R-:W-:-:S02]  /*471e0*/  ULDC UR4, c[0x0][0x248] ;  /* 0x0000920000047ab9 */ /* 0x000fc40000000800 */
[----:B------:R2:W-:Y:S01]  /*471f0*/  @P3 STG.E desc[UR14][R12.64], R15 ;  /* 0x0000000f0c003986 */ /* 0x0005e2000c10190e */
[C---:B------:R-:W-:Y:S01]  /*47200*/  ISETP.LT.AND P3, PT, R252.reuse, UR10, !P0 ;  /* 0x0000000afc007c0c */ /* 0x040fe2000c761270 */
[----:B------:R-:W-:Y:S01]  /*47210*/  VIADD R3, R3, UR4 ;  /* 0x0000000403037c36 */ /* 0x000fe20008000000 */
[C---:B------:R-:W-:Y:S02]  /*47220*/  ISETP.LT.AND P0, PT, R223.reuse, UR12, !P0 ;  /* 0x0000000cdf007c0c */ /* 0x040fe4000c701270 */
[----:B------:R-:W-:Y:S01]  /*47230*/  ISETP.LT.AND P6, PT, R252, UR13, !P4 ;  /* 0x0000000dfc007c0c */ /* 0x000fe2000e7c1270 */
[----:B------:R-:W-:Y:S01]  /*47240*/  VIADD R0, R2, 0x9a ;  /* 0x0000009a02007836 */ /* 0x000fe20000000000 */
[----:B------:R-:W-:Y:S01]  /*47250*/  ISETP.LT.AND P4, PT, R223, UR16, !P4 ;  /* 0x00000010df007c0c */ /* 0x000fe2000e781270 */
[----:B-1----:R-:W-:Y:S01]  /*47260*/  IMAD.WIDE R4, R3, 0x4, R224 ;  /* 0x0000000403047825 */ /* 0x002fe200078e02e0 */
[----:B------:R-:W-:Y:S01]  /*47270*/  ULDC UR4, c[0x0][0x22c] ;  /* 0x00008b0000047ab9 */ /* 0x000fe20000000800 */
[----:B------:R-:W-:-:S02]  /*47280*/  ULDC UR10, c[0x0][0x228] ;  /* 0x00008a00000a7ab9 */ /* 0x000fc40000000800 */
[C---:B--2---:R-:W-:Y:S02]  /*47290*/  VIADD R13, R3.reuse, UR6 ;  /* 0x00000006030d7c36 */ /* 0x044fe40008000000 */
[----:B------:R-:W-:Y:S01]  /*472a0*/  IMAD.WIDE R6, R3, 0x4, R226 ;  /* 0x0000000403067825 */ /* 0x000fe200078e02e2 */
[----:B------:R-:W-:Y:S01]  /*472b0*/  ISETP.GE.AND P2, PT, R0, UR8, PT ;  /* 0x0000000800007c0c */ /* 0x000fe2000bf46270 */
[----:B------:R-:W-:Y:S01]  /*472c0*/  @P3 STG.E desc[UR14][R4.64], R27 ;  /* 0x0000001b04003986 */ /* 0x000fe2000c10190e */
[----:B------:R-:W-:Y:S01]  /*472d0*/  ULDC UR12, c[0x0][0x228] ;  /* 0x00008a00000c7ab9 */ /* 0x000fe20000000800 */
[C---:B------:R-:W-:Y:S01]  /*472e0*/  IMAD.WIDE R8, R13.reuse, 0x4, R224 ;  /* 0x000000040d087825 */ /* 0x040fe200078e02e0 */
[----:B------:R-:W-:Y:S01]  /*472f0*/  IADD3 R0, R2, 0x9b, RZ ;  /* 0x0000009b02007810 */ /* 0x000fe20007ffe0ff */
[----:B------:R-:W-:Y:S01]  /*47300*/  ULDC UR13, c[0x0][0x228] ;  /* 0x00008a00000d7ab9 */ /* 0x000fe20000000800 */
[----:B------:R-:W-:Y:S01]  /*47310*/  ULDC UR16, c[0x0][0x228] ;  /* 0x00008a0000107ab9 */ /* 0x000fe20000000800 */
[----:B------:R-:W-:Y:S01]  /*47320*/  IMAD.WIDE R10, R13, 0x4, R226 ;  /* 0x000000040d0a7825 */ /* 0x000fe200078e02e2 */
[----:B------:R1:W-:Y:S01]  /*47330*/  @P0 STG.E desc[UR14][R6.64], R23 ;  /* 0x0000001706000986 */ /* 0x0003e2000c10190e */
[----:B------:R-:W-:Y:S01]  /*47340*/  ISETP.GE.AND P3, PT, R0, UR4, PT ;  /* 0x0000000400007c0c */ /* 0x000fe2000bf66270 */
[----:B------:R-:W-:Y:S01]  /*47350*/  ULDC UR4, c[0x0][0x248] ;  /* 0x0000920000047ab9 */ /* 0x000fe20000000800 */
[----:B------:R-:W-:Y:S01]  /*47360*/  ULDC UR6, c[0x0][0x248] ;  /* 0x0000920000067ab9 */ /* 0x000fe20000000800 */
[----:B------:R2:W-:Y:S01]  /*47370*/  @P6 STG.E desc[UR14][R8.64], R16 ;  /* 0x0000001008006986 */ /* 0x0005e2000c10190e */
[----:B------:R-:W-:Y:S01]  /*47380*/  ISETP.LT.AND P6, PT, R252, UR13, !P2 ;  /* 0x0000000dfc007c0c */ /* 0x000fe2000d7c1270 */
[----:B------:R-:W-:Y:S01]  /*47390*/  VIADD R0, R2, 0x9c ;  /* 0x0000009c02007836 */ /* 0x000fe20000000000 */
[----:B------:R-:W-:Y:S01]  /*473a0*/  ULDC UR8, c[0x0][0x22c] ;  /* 0x00008b0000087ab9 */ /* 0x000fe20000000800 */
        /* <DEDUP_REMOVED lines=25> */
[----:B------:R-:W-:Y:S01]  /*47540*/  ISETP.LT.AND P2, PT, R252, UR10, !P3 ;  /* 0x0000000afc007c0c */ /* 0x000fe2000df41270 */
[----:B------:R-:W-:Y:S01]  /*47550*/  VIADD R3, R3, UR4 ;  /* 0x0000000403037c36 */ /* 0x000fe20008000000 */
[----:B------:R-:W-:Y:S01]  /*47560*/  ISETP.LT.AND P3, PT, R223, UR12, !P3 ;  /* 0x0000000cdf007c0c */ /* 0x000fe2000df61270 */
[----:B------:R-:W-:Y:S01]  /*47570*/  VIADD R0, R2, 0x9e ;  /* 0x0000009e02007836 */ /* 0x000fe20000000000 */
[----:B------:R-:W-:Y:S01]  /*47580*/  ISETP.LT.AND P5, PT, R252, UR13, !P0 ;  /* 0x0000000dfc007c0c */ /* 0x000fe2000c7a1270 */
[----:B-1----:R-:W-:Y:S01]  /*47590*/  IMAD.WIDE R4, R3, 0x4, R224 ;  /* 0x0000000403047825 */ /* 0x002fe200078e02e0 */
[----:B------:R-:W-:Y:S01]  /*475a0*/  ISETP.LT.AND P6, PT, R223, UR16, !P0 ;  /* 0x00000010df007c0c */ /* 0x000fe2000c7c1270 */
[----:B------:R-:W-:Y:S01]  /*475b0*/  ULDC UR10, c[0x0][0x228] ;  /* 0x00008a00000a7ab9 */ /* 0x000fe20000000800 */
[----:B------:R-:W-:Y:S01]  /*475c0*/  ULDC UR4, c[0x0][0x22c] ;  /* 0x00008b0000047ab9 */ /* 0x000fe20000000800 */
[C---:B--2---:R-:W-:Y:S01]  /*475d0*/  IMAD.WIDE R6, R3.reuse, 0x4, R226 ;  /* 0x0000000403067825 */ /* 0x044fe200078e02e2 */
[----:B------:R-:W-:Y:S01]  /*475e0*/  ISETP.GE.AND P0, PT, R0, UR8, PT ;  /* 0x0000000800007c0c */ /* 0x000fe2000bf06270 */
[----:B------:R-:W-:Y:S01]  /*475f0*/  ULDC UR12, c[0x0][0x228] ;  /* 0x00008a00000c7ab9 */ /* 0x000fe20000000800 */
[----:B------:R-:W-:Y:S01]  /*47600*/  IADD3 R0, R2, 0x9f, RZ ;  /* 0x0000009f02007810 */ /* 0x000fe20007ffe0ff */
[----:B------:R-:W-:Y:S01]  /*47610*/  @P2 STG.E desc[UR14][R4.64], R41 ;  /* 0x0000002904002986 */ /* 0x000fe2000c10190e */
[----:B------:R-:W-:Y:S01]  /*47620*/  VIADD R13, R3, UR6 ;  /* 0x00000006030d7c36 */ /* 0x000fe20008000000 */
[----:B------:R-:W-:Y:S01]  /*47630*/  ULDC UR6, c[0x0][0x248] ;  /* 0x0000920000067ab9 */ /* 0x000fe20000000800 */
[----:B------:R-:W-:Y:S01]  /*47640*/  ULDC UR13, c[0x0][0x228] ;  /* 0x00008a00000d7ab9 */ /* 0x000fe20000000800 */
[----:B------:R1:W-:Y:S01]  /*47650*/  @P3 STG.E desc[UR14][R6.64], R37 ;  /* 0x0000002506003986 */ /* 0x0003e2000c10190e */
[----:B------:R-:W-:Y:S01]  /*47660*/  ISETP.LT.AND P3, PT, R252, UR10, !P4 ;  /* 0x0000000afc007c0c */ /* 0x000fe2000e761270 */
[----:B------:R-:W-:Y:S01]  /*47670*/  ULDC UR16, c[0x0][0x228] ;  /* 0x00008a0000107ab9 */ /* 0x000fe20000000800 */
[----:B------:R-:W-:Y:S01]  /*47680*/  ISETP.GE.AND P2, PT, R0, UR4, PT ;  /* 0x0000000400007c0c */ /* 0x000fe2000bf46270 */
[----:B------:R-:W-:Y:S01]  /*47690*/  ULDC UR4, c[0x0][0x248] ;  /* 0x0000920000047ab9 */ /* 0x000fe20000000800 */
[----:B------:R-:W-:Y:S01]  /*476a0*/  ISETP.LT.AND P4, PT, R223, UR12, !P4 ;  /* 0x0000000cdf007c0c */ /* 0x000fe2000e781270 */
[C---:B---3--:R-:W-:Y:S01]  /*476b0*/  IMAD.WIDE R8, R13.reuse, 0x4, R224 ;  /* 0x000000040d087825 */ /* 0x048fe200078e02e0 */
[----:B------:R-:W-:Y:S01]  /*476c0*/  ULDC UR8, c[0x0][0x22c] ;  /* 0x00008b0000087ab9 */ /* 0x000fe20000000800 */
[----:B------:R-:W-:Y:S01]  /*476d0*/  ULDC UR10, c[0x0][0x228] ;  /* 0x00008a00000a7ab9 */ /* 0x000fe20000000800 */
[----:B------:R-:W-:Y:S01]  /*476e0*/  ULDC UR12, c[0x0][0x228] ;  /* 0x00008a00000c7ab9 */ /* 0x000fe20000000800 */
[C---:B----4-:R-:W-:Y:S01]  /*476f0*/  IMAD.WIDE R10, R13.reuse, 0x4, R226 ;  /* 0x000000040d0a7825 */ /* 0x050fe200078e02e2 */
[----:B------:R-:W2:Y:S03]  /*47700*/  LDS.128 R20, [R207] ;  /* 0x00000000cf147984 */ /* 0x000ea60000000c00 */
[----:B-1----:R-:W-:-:S02]  /*47710*/  VIADD R7, R13, UR4 ;  /* 0x000000040d077c36 */ /* 0x002fc40008000000 */
[----:B------:R-:W-:Y:S01]  /*47720*/  VIADD R0, R2, 0xa0 ;  /* 0x000000a002007836 */ /* 0x000fe20000000000 */
[----:B------:R1:W-:Y:S01]  /*47730*/  @P5 STG.E desc[UR14][R8.64], R18 ;  /* 0x0000001208005986 */ /* 0x0003e2000c10190e */
[C---:B------:R-:W-:Y:S01]  /*47740*/  VIADD R3, R7.reuse, UR6 ;  /* 0x0000000607037c36 */ /* 0x040fe20008000000 */
[----:B------:R-:W-:Y:S01]  /*47750*/  ULDC UR4, c[0x0][0x22c] ;  /* 0x00008b0000047ab9 */ /* 0x000fe20000000800 */
[C---:B------:R-:W-:Y:S01]  /*47760*/  IMAD.WIDE R4, R7.reuse, 0x4, R224 ;  /* 0x0000000407047825 */ /* 0x040fe200078e02e0 */
[----:B------:R3:W-:Y:S01]  /*47770*/  @P6 STG.E desc[UR14][R10.64], R30 ;  /* 0x0000001e0a006986 */ /* 0x0007e2000c10190e */
[----:B------:R-:W-:Y:S01]  /*47780*/  ISETP.LT.AND P5, PT, R252, UR13, !P0 ;  /* 0x0000000dfc007c0c */ /* 0x000fe2000c7a1270 */
[----:B------:R-:W-:Y:S01]  /*47790*/  ULDC UR13, c[0x0][0x228] ;  /* 0x00008a00000d7ab9 */ /* 0x000fe20000000800 */
[----:B------:R-:W-:Y:S01]  /*477a0*/  IMAD.WIDE R6, R7, 0x4, R226 ;  /* 0x0000000407067825 */ /* 0x000fe200078e02e2 */
[----:B------:R-:W-:Y:S01]  /*477b0*/  ISETP.LT.AND P6, PT, R223, UR16, !P0 ;  /* 0x00000010df007c0c */ /* 0x000fe2000c7c1270 */
[----:B------:R4:W-:Y:S01]  /*477c0*/  @P3 STG.E desc[UR14][R4.64], R42 ;  /* 0x0000002a04003986 */ /* 0x0009e2000c10190e */
[----:B------:R-:W-:Y:S01]  /*477d0*/  ISETP.GE.AND P0, PT, R0, UR8, PT ;  /* 0x0000000800007c0c */ /* 0x000fe2000bf06270 */
[----:B------:R-:W-:Y:S01]  /*477e0*/  ULDC UR16, c[0x0][0x228] ;  /* 0x00008a0000107ab9 */ /* 0x000fe20000000800 */
[----:B------:R-:W-:Y:S01]  /*477f0*/  IADD3 R0, R2, 0xa1, RZ ;  /* 0x000000a102007810 */ /* 0x000fe20007ffe0ff */
[----:B------:R4:W-:Y:S01]  /*47800*/  @P4 STG.E desc[UR14][R6.64], R38 ;  /* 0x0000002606004986 */ /* 0x0009e2000c10190e */
[----:B------:R-:W-:Y:S01]  /*47810*/  ISETP.LT.AND P4, PT, R252, UR10, !P2 ;  /* 0x0000000afc007c0c */ /* 0x000fe2000d781270 */
[----:B-1----:R-:W-:Y:S01]  /*47820*/  IMAD.WIDE R8, R3, 0x4, R224 ;  /* 0x0000000403087825 */ /* 0x002fe200078e02e0 */
[----:B------:R-:W-:Y:S01]  /*47830*/  ISETP.GE.AND P3, PT, R0, UR4, PT ;  /* 0x0000000400007c0c */ /* 0x000fe2000bf66270 */
[----:B------:R-:W-:Y:S01]  /*47840*/  ULDC UR4, c[0x0][0x248] ;  /* 0x0000920000047ab9 */ /* 0x000fe20000000800 */
[----:B------:R-:W-:Y:S01]  /*47850*/  ISETP.LT.AND P2, PT, R223, UR12, !P2 ;  /* 0x0000000cdf007c0c */ /* 0x000fe2000d741270 */
[C---:B---3--:R-:W-:Y:S01]  /*47860*/  IMAD.WIDE R10, R3.reuse, 0x4, R226 ;  /* 0x00000004030a7825 */ /* 0x048fe200078e02e2 */
[----:B------:R1:W-:Y:S01]  /*47870*/  @P5 STG.E desc[UR14][R8.64], R19 ;  /* 0x0000001308005986 */ /* 0x0003e2000c10190e */
[----:B------:R-:W-:Y:S01]  /*47880*/  ULDC UR8, c[0x0][0x22c] ;  /* 0x00008b0000087ab9 */ /* 0x000fe20000000800 */
[----:B------:R-:W-:Y:S01]  /*47890*/  ULDC UR6, c[0x0][0x248] ;  /* 0x0000920000067ab9 */ /* 0x000fe20000000800 */
[----:B------:R-:W-:Y:S01]  /*478a0*/  VIADD R3, R3, UR4 ;  /* 0x0000000403037c36 */ /* 0x000fe20008000000 */
[----:B------:R-:W-:Y:S01]  /*478b0*/  ULDC UR10, c[0x0][0x228] ;  /* 0x00008a00000a7ab9 */ /* 0x000fe20000000800 */
[----:B------:R-:W-:Y:S01]  /*478c0*/  VIADD R0, R2, 0xa2 ;  /* 0x000000a202007836 */ /* 0x000fe20000000000 */
[----:B------:R3:W-:Y:S01]  /*478d0*/  @P6 STG.E desc[UR14][R10.64], R31 ;  /* 0x0000001f0a006986 */ /* 0x0007e2000c10190e */
[----:B----4-:R-:W-:Y:S01]  /*478e0*/  IMAD.WIDE R4, R3, 0x4, R224 ;  /* 0x0000000403047825 */ /* 0x010fe200078e02e0 */
[----:B------:R-:W-:Y:S01]  /*478f0*/  ISETP.LT.AND P5, PT, R252, UR13, !P0 ;  /* 0x0000000dfc007c0c */ /* 0x000fe2000c7a1270 */
[----:B------:R-:W-:Y:S01]  /*47900*/  ULDC UR4, c[0x0][0x22c] ;  /* 0x00008b0000047ab9 */ /* 0x000fe20000000800 */
[----:B------:R-:W-:Y:S01]  /*47910*/  ISETP.LT.AND P6, PT, R223, UR16, !P0 ;  /* 0x00000010df007c0c */ /* 0x000fe2000c7c1270 */
[C---:B------:R-:W-:Y:S01]  /*47920*/  IMAD.WIDE R6, R3.reuse, 0x4, R226 ;  /* 0x0000000403067825 */ /* 0x040fe200078e02e2 */
[----:B------:R-:W-:Y:S01]  /*47930*/  ISETP.GE.AND P0, PT, R0, UR8, PT ;  /* 0x0000000800007c0c */ /* 0x000fe2000bf06270 */
[----:B------:R-:W-:Y:S01]  /*47940*/  @P4 STG.E desc[UR14][R4.64], R43 ;  /* 0x0000002b04004986 */ /* 0x000fe2000c10190e */
[----:B------:R-:W-:Y:S01]  /*47950*/  IADD3 R0, R2, 0xa3, RZ ;  /* 0x000000a302007810 */ /* 0x000fe20007ffe0ff */
[----:B------:R-:W-:Y:S01]  /*47960*/  VIADD R13, R3, UR6 ;  /* 0x00000006030d7c36 */ /* 0x000fe20008000000 */
[----:B------:R-:W-:Y:S01]  /*47970*/  ULDC UR12, c[0x0][0x228] ;  /* 0x00008a00000c7ab9 */ /* 0x000fe20000000800 */
[----:B------:R4:W-:Y:S01]  /*47980*/  @P2 STG.E desc[UR14][R6.64], R39 ;  /* 0x0000002706002986 */ /* 0x0009e2000c10190e */
[----:B------:R-:W-:Y:S01]  /*47990*/  ISETP.LT.AND P2, PT, R252, UR10, !P3 ;  /* 0x0000000afc007c0c */ /* 0x000fe2000df41270 */
[----:B------:R-:W-:Y:S01]  /*479a0*/  ULDC UR13, c[0x0][0x228] ;  /* 0x00008a00000d7ab9 */ /* 0x000fe20000000800 */
[----:B------:R-:W-:Y:S01]  /*479b0*/  ISETP.GE.AND P4, PT, R0, UR4, PT ;  /* 0x0000000400007c0c */ /* 0x000fe2000bf86270 */
[----:B------:R-:W-:Y:S01]  /*479c0*/  ULDC UR4, c[0x0][0x248] ;  /* 0x0000920000047ab9 */ /* 0x000fe20000000800 */
[----:B------:R-:W-:Y:S01]  /*479d0*/  ISETP.LT.AND P3, PT, R223, UR12, !P3 ;  /* 0x0000000cdf007c0c */ /* 0x000fe2000df61270 */
[C---:B-1----:R-:W-:Y:S01]  /*479e0*/  IMAD.WIDE R8, R13.reuse, 0x4, R224 ;  /* 0x000000040d087825 */ /* 0x042fe200078e02e0 */
[----:B------:R-:W-:Y:S01]  /*479f0*/  ULDC UR6, c[0x0][0x248] ;  /* 0x0000920000067ab9 */ /* 0x000fe20000000800 */
[----:B------:R-:W-:Y:S01]  /*47a00*/  ULDC UR16, c[0x0][0x228] ;  /* 0x00008a0000107ab9 */ /* 0x000fe20000000800 */
[----:B------:R-:W-:Y:S01]  /*47a10*/  ULDC UR8, c[0x0][0x22c] ;  /* 0x00008b0000087ab9 */ /* 0x000fe20000000800 */
[C---:B---3--:R-:W-:Y:S01]  /*47a20*/  IMAD.WIDE R10, R13.reuse, 0x4, R226 ;  /* 0x000000040d0a7825 */ /* 0x048fe200078e02e2 */
[----:B------:R-:W-:Y:S01]  /*47a30*/  ULDC UR10, c[0x0][0x228] ;  /* 0x00008a00000a7ab9 */ /* 0x000fe20000000800 */
[----:B------:R-:W3:Y:S01]  /*47a40*/  LDL.LU R207, [R1+0x13dc] ;  /* 0x0013dc0001cf7983 */ /* 0x000ee20000300800 */
[----:B------:R-:W-:Y:S01]  /*47a50*/  ULDC UR12, c[0x0][0x228] ;  /* 0x00008a00000c7ab9 */ /* 0x000fe20000000800 */
[----:B----4-:R-:W-:Y:S01]  /*47a60*/  VIADD R7, R13, UR4 ;  /* 0x000000040d077c36 */ /* 0x010fe20008000000 */
[----:B------:R-:W-:Y:S01]  /*47a70*/  ULDC UR4, c[0x0][0x22c] ;  /* 0x00008b0000047ab9 */ /* 0x000fe20000000800 */
[----:B------:R-:W-:Y:S01]  /*47a80*/  VIADD R0, R2, 0xa4 ;  /* 0x000000a402007836 */ /* 0x000fe20000000000 */
[----:B------:R1:W-:Y:S01]  /*47a90*/  @P5 STG.E desc[UR14][R8.64], R32 ;  /* 0x0000002008005986 */ /* 0x0003e2000c10190e */
[----:B------:R-:W-:-:S02]  /*47aa0*/  VIADD R3, R7, UR6 ;  /* 0x0000000607037c36 */ /* 0x000fc40008000000 */
        /* <DEDUP_REMOVED lines=16> */
[C---:B----4-:R-:W-:Y:S01]  /*47bb0*/  IMAD.WIDE R10, R3.reuse, 0x4, R226 ;  /* 0x00000004030a7825 */ /* 0x050fe200078e02e2 */
[----:B------:R1:W-:Y:S01]  /*47bc0*/  @P5 STG.E desc[UR14][R8.64], R33 ;  /* 0x0000002108005986 */ /* 0x0003e2000c10190e */
[----:B------:R-:W-:Y:S01]  /*47bd0*/  ULDC UR8, c[0x0][0x22c] ;  /* 0x00008b0000087ab9 */ /* 0x000fe20000000800 */
[----:B------:R-:W-:Y:S01]  /*47be0*/  ULDC UR6, c[0x0][0x248] ;  /* 0x0000920000067ab9 */ /* 0x000fe20000000800 */
[----:B------:R-:W-:Y:S01]  /*47bf0*/  VIADD R3, R3, UR4 ;  /* 0x0000000403037c36 */ /* 0x000fe20008000000 */
[----:B------:R-:W-:Y:S01]  /*47c00*/  ULDC UR10, c[0x0][0x228] ;  /* 0x00008a00000a7ab9 */ /* 0x000fe20000000800 */
[----:B------:R-:W-:Y:S01]  /*47c10*/  VIADD R0, R2, 0xa6 ;  /* 0x000000a602007836 */ /* 0x000fe20000000000 */
[----:B------:R4:W-:Y:S01]  /*47c20*/  @P6 STG.E desc[UR14][R10.64], R45 ;  /* 0x0000002d0a006986 */ /* 0x0009e2000c10190e */
[----:B--2---:R-:W-:Y:S01]  /*47c30*/  IMAD.WIDE R4, R3, 0x4, R224 ;  /* 0x0000000403047825 */ /* 0x004fe200078e02e0 */
        /* <DEDUP_REMOVED lines=19> */
[----:B----4-:R-:W-:Y:S01]  /*47d70*/  IMAD.WIDE R10, R13, 0x4, R226 ;  /* 0x000000040d0a7825 */ /* 0x010fe200078e02e2 */
[----:B------:R-:W-:-:S03]  /*47d80*/  ULDC UR10, c[0x0][0x228] ;  /* 0x00008a00000a7ab9 */ /* 0x000fc60000000800 */
[----:B--2---:R-:W-:Y:S02]  /*47d90*/  VIADD R7, R13, UR4 ;  /* 0x000000040d077c36 */ /* 0x004fe40008000000 */
        /* <DEDUP_REMOVED lines=20> */
[C---:B--2---:R-:W-:Y:S01]  /*47ee0*/  IMAD.WIDE R10, R3.reuse, 0x4, R226 ;  /* 0x00000004030a7825 */ /* 0x044fe200078e02e2 */
        /* <DEDUP_REMOVED lines=18> */
[----:B------:R-:W-:Y:S01]  /*48010*/  ULDC UR12, c[0x0][0x228] ;  /* 0x00008a00000c7ab9 */ /* 0x000fe20000000800 */
[----:B------:R-:W-:Y:S01]  /*48020*/  ISETP.LT.AND P3, PT, R252, UR10, !P4 ;  /* 0x0000000afc007c0c */ /* 0x000fe2000e761270 */
[----:B-1----:R-:W-:Y:S01]  /*48030*/  IMAD.WIDE R8, R13, 0x4, R224 ;  /* 0x000000040d087825 */ /* 0x002fe200078e02e0 */
[----:B------:R-:W-:Y:S01]  /*48040*/  ISETP.GE.AND P2, PT, R0, UR4, PT ;  /* 0x0000000400007c0c */ /* 0x000fe2000bf46270 */
[----:B------:R-:W-:Y:S01]  /*48050*/  ULDC UR4, c[0x0][0x248] ;  /* 0x0000920000047ab9 */ /* 0x000fe20000000800 */
[----:B------:R-:W-:Y:S01]  /*48060*/  ISETP.LT.AND P4, PT, R223, UR12, !P4 ;  /* 0x0000000cdf007c0c */ /* 0x000fe2000e781270 */
[C---:B--2---:R-:W-:Y:S01]  /*48070*/  IMAD.WIDE R10, R13.reuse, 0x4, R226 ;  /* 0x000000040d0a7825 */ /* 0x044fe200078e02e2 */
[----:B------:R-:W-:Y:S01]  /*48080*/  ULDC UR6, c[0x0][0x248] ;  /* 0x0000920000067ab9 */ /* 0x000fe20000000800 */
[----:B------:R1:W-:Y:S01]  /*48090*/  @P5 STG.E desc[UR14][R8.64], R48 ;  /* 0x0000003008005986 */ /* 0x0003e2000c10190e */
[----:B------:R-:W-:Y:S01]  /*480a0*/  ULDC UR13, c[0x0][0x228] ;  /* 0x00008a00000d7ab9 */ /* 0x000fe20000000800 */
[----:B------:R-:W-:Y:S01]  /*480b0*/  VIADD R0, R2, 0xac ;  /* 0x000000ac02007836 */ /* 0x000fe20000000000 */
[----:B------:R-:W-:Y:S01]  /*480c0*/  ULDC UR16, c[0x0][0x228] ;  /* 0x00008a0000107ab9 */ /* 0x000fe20000000800 */
[----:B----4-:R-:W-:Y:S01]  /*480d0*/  VIADD R7, R13, UR4 ;  /* 0x000000040d077c36 */ /* 0x010fe20008000000 */
[----:B------:R2:W-:Y:S01]  /*480e0*/  @P6 STG.E desc[UR14][R10.64], R60 ;  /* 0x0000003c0a006986 */ /* 0x0005e2000c10190e */
[----:B------:R-:W-:Y:S01]  /*480f0*/  ULDC UR8, c[0x0][0x22c] ;  /* 0x00008b0000087ab9 */ /* 0x000fe20000000800 */
[----:B------:R-:W-:Y:S01]  /*48100*/  ISETP.LT.AND P5, PT, R252, UR13, !P0 ;  /* 0x0000000dfc007c0c */ /* 0x000fe2000c7a1270 */
[C---:B------:R-:W-:Y:S01]  /*48110*/  VIADD R3, R7.reuse, UR6 ;  /* 0x0000000607037c36 */ /* 0x040fe20008000000 */
[----:B------:R-:W-:Y:S01]  /*48120*/  ULDC UR10, c[0x0][0x228] ;  /* 0x00008a00000a7ab9 */ /* 0x000fe20000000800 */
[----:B------:R-:W-:Y:S01]  /*48130*/  IMAD.WIDE R4, R7, 0x4, R224 ;  /* 0x0000000407047825 */ /* 0x000fe200078e02e0 */
[----:B------:R-:W-:Y:S01]  /*48140*/  ISETP.LT.AND P6, PT, R223, UR16, !P0 ;  /* 0x00000010df007c0c */ /* 0x000fe2000c7c1270 */
[----:B------:R-:W-:Y:S01]  /*48150*/  ULDC UR4, c[0x0][0x22c] ;  /* 0x00008b0000047ab9 */ /* 0x000fe20000000800 */
[----:B------:R-:W-:Y:S01]  /*48160*/  ULDC UR12, c[0x0][0x228] ;  /* 0x00008a00000c7ab9 */ /* 0x000fe20000000800 */
[----:B------:R-:W-:Y:S01]  /*48170*/  IMAD.WIDE R6, R7, 0x4, R226 ;  /* 0x0000000407067825 */ /* 0x000fe200078e02e2 */
[----:B------:R-:W-:Y:S01]  /*48180*/  ISETP.GE.AND P0, PT, R0, UR8, PT ;  /* 0x0000000800007c0c */ /* 0x000fe2000bf06270 */
[----:B------:R4:W-:Y:S01]  /*48190*/  @P3 STG.E desc[UR14][R4.64], R72 ;  /* 0x0000004804003986 */ /* 0x0009e2000c10190e */
[----:B------:R-:W-:Y:S01]  /*481a0*/  IADD3 R0, R2, 0xad, RZ ;  /* 0x000000ad02007810 */ /* 0x000fe20007ffe0ff */
[C---:B-1----:R-:W-:Y:S01]  /*481b0*/  IMAD.WIDE R8, R3.reuse, 0x4, R224 ;  /* 0x0000000403087825 */ /* 0x042fe200078e02e0 */
[----:B------:R-:W-:Y:S01]  /*481c0*/  ULDC UR13, c[0x0][0x228] ;  /* 0x00008a00000d7ab9 */ /* 0x000fe20000000800 */
[----:B------:R1:W-:Y:S01]  /*481d0*/  @P4 STG.E desc[UR14][R6.64], R68 ;  /* 0x0000004406004986 */ /* 0x0003e2000c10190e */
[----:B------:R-:W-:Y:S01]  /*481e0*/  ISETP.LT.AND P4, PT, R252, UR10, !P2 ;  /* 0x0000000afc007c0c */ /* 0x000fe2000d781270 */
[----:B--2---:R-:W-:Y:S01]  /*481f0*/  IMAD.WIDE R10, R3, 0x4, R226 ;  /* 0x00000004030a7825 */ /* 0x004fe200078e02e2 */
[----:B------:R-:W-:Y:S01]  /*48200*/  ISETP.GE.AND P3, PT, R0, UR4, PT ;  /* 0x0000000400007c0c */ /* 0x000fe2000bf66270 */
[----:B------:R-:W-:Y:S01]  /*48210*/  ULDC UR4, c[0x0][0x248] ;  /* 0x0000920000047ab9 */ /* 0x000fe20000000800 */
[----:B------:R-:W-:Y:S01]  /*48220*/  ISETP.LT.AND P2, PT, R223, UR12, !P2 ;  /* 0x0000000cdf007c0c */ /* 0x000fe2000d741270 */
[----:B------:R-:W-:Y:S01]  /*48230*/  VIADD R3, R3, UR4 ;  /* 0x0000000403037c36 */ /* 0x000fe20008000000 */
[----:B------:R2:W-:Y:S01]  /*48240*/  @P5 STG.E desc[UR14][R8.64], R49 ;  /* 0x0000003108005986 */ /* 0x0005e2000c10190e */
[----:B------:R-:W-:Y:S01]  /*48250*/  VIADD R0, R2, 0xae ;  /* 0x000000ae02007836 */ /* 0x000fe20000000000 */
[----:B------:R-:W-:Y:S01]  /*48260*/  ULDC UR16, c[0x0][0x228] ;  /* 0x00008a0000107ab9 */ /* 0x000fe20000000800 */
[C---:B----4-:R-:W-:Y:S01]  /*48270*/  IMAD.WIDE R4, R3.reuse, 0x4, R224 ;  /* 0x0000000403047825 */ /* 0x050fe200078e02e0 */
[----:B------:R4:W-:Y:S01]  /*48280*/  @P6 STG.E desc[UR14][R10.64], R61 ;  /* 0x0000003d0a006986 */ /* 0x0009e2000c10190e */
[----:B------:R-:W-:Y:S01]  /*48290*/  ULDC UR8, c[0x0][0x22c] ;  /* 0x00008b0000087ab9 */ /* 0x000fe20000000800 */
[----:B------:R-:W-:Y:S01]  /*482a0*/  ISETP.LT.AND P5, PT, R252, UR13, !P0 ;  /* 0x0000000dfc007c0c */ /* 0x000fe2000c7a1270 */
[----:B-1----:R-:W-:Y:S01]  /*482b0*/  IMAD.WIDE R6, R3, 0x4, R226 ;  /* 0x0000000403067825 */ /* 0x002fe200078e02e2 */
[----:B------:R-:W-:Y:S01]  /*482c0*/  ISETP.LT.AND P6, PT, R223, UR16, !P0 ;  /* 0x00000010df007c0c */ /* 0x000fe2000c7c1270 */
[----:B------:R-:W-:Y:S01]  /*482d0*/  ULDC UR6, c[0x0][0x248] ;  /* 0x0000920000067ab9 */ /* 0x000fe20000000800 */
[----:B------:R-:W-:Y:S01]  /*482e0*/  ISETP.GE.AND P0, PT, R0, UR8, PT ;  /* 0x0000000800007c0c */ /* 0x000fe2000bf06270 */
[----:B------:R-:W-:Y:S01]  /*482f0*/  @P4 STG.E desc[UR14][R4.64], R73 ;  /* 0x0000004904004986 */ /* 0x000fe2000c10190e */
[----:B------:R-:W-:Y:S01]  /*48300*/  IADD3 R0, R2, 0xaf, RZ ;  /* 0x000000af02007810 */ /* 0x000fe20007ffe0ff */
[----:B------:R-:W-:Y:S01]  /*48310*/  ULDC UR10, c[0x0][0x228] ;  /* 0x00008a00000a7ab9 */ /* 0x000fe20000000800 */
[----:B------:R-:W-:Y:S01]  /*48320*/  VIADD R13, R3, UR6 ;  /* 0x00000006030d7c36 */ /* 0x000fe20008000000 */
[----:B------:R-:W-:Y:S01]  /*48330*/  ULDC UR4, c[0x0][0x22c] ;  /* 0x00008b0000047ab9 */ /* 0x000fe20000000800 */
[----:B------:R1:W-:Y:S01]  /*48340*/  @P2 STG.E desc[UR14][R6.64], R69 ;  /* 0x0000004506002986 */ /* 0x0003e2000c10190e */
[----:B------:R-:W-:Y:S01]  /*48350*/  ULDC UR12, c[0x0][0x228] ;  /* 0x00008a00000c7ab9 */ /* 0x000fe20000000800 */
[----:B------:R-:W-:Y:S01]  /*48360*/  ISETP.LT.AND P2, PT, R252, UR10, !P3 ;  /* 0x0000000afc007c0c */ /* 0x000fe2000df41270 */
[----:B--2---:R-:W-:Y:S01]  /*48370*/  IMAD.WIDE R8, R13, 0x4, R224 ;  /* 0x000000040d087825 */ /* 0x004fe200078e02e0 */
[----:B------:R-:W-:Y:S01]  /*48380*/  ISETP.GE.AND P4, PT, R0, UR4, PT ;  /* 0x0000000400007c0c */ /* 0x000fe2000bf86270 */
[----:B------:R-:W-:Y:S01]  /*48390*/  ULDC UR4, c[0x0][0x248] ;  /* 0x0000920000047ab9 */ /* 0x000fe20000000800 */
[----:B------:R-:W-:Y:S01]  /*483a0*/  ISETP.LT.AND P3, PT, R223, UR12, !P3 ;  /* 0x0000000cdf007c0c */ /* 0x000fe2000df61270 */
[C---:B----4-:R-:W-:Y:S01]  /*483b0*/  IMAD.WIDE R10, R13.reuse, 0x4, R226 ;  /* 0x000000040d0a7825 */ /* 0x050fe200078e02e2 */
[----:B------:R-:W-:Y:S01]  /*483c0*/  ULDC UR6, c[0x0][0x248] ;  /* 0x0000920000067ab9 */ /* 0x000fe20000000800 */
[----:B------:R2:W-:Y:S01]  /*483d0*/  @P5 STG.E desc[UR14][R8.64], R50 ;  /* 0x0000003208005986 */ /* 0x0005e2000c10190e */
[----:B------:R-:W-:Y:S01]  /*483e0*/  ULDC UR13, c[0x0][0x228] ;  /* 0x00008a00000d7ab9 */ /* 0x000fe20000000800 */
[----:B------:R-:W-:Y:S01]  /*483f0*/  VIADD R0, R2, 0xb0 ;  /* 0x000000b002007836 */ /* 0x000fe20000000000 */
[----:B------:R-:W-:Y:S01]  /*48400*/  ULDC UR16, c[0x0][0x228] ;  /* 0x00008a0000107ab9 */ /* 0x000fe20000000800 */
[----:B-1----:R-:W-:Y:S01]  /*48410*/  VIADD R7, R13, UR4 ;  /* 0x000000040d077c36 */ /* 0x002fe20008000000 */
        /* <DEDUP_REMOVED lines=13> */
[C---:B--2---:R-:W-:Y:S01]  /*484f0*/  IMAD.WIDE R8, R3.reuse, 0x4, R224 ;  /* 0x0000000403087825 */ /* 0x044fe200078e02e0 */
[----:B------:R-:W-:Y:S01]  /*48500*/  ULDC UR13, c[0x0][0x228] ;  /* 0x00008a00000d7ab9 */ /* 0x000fe20000000800 */
[----:B------:R2:W-:Y:S01]  /*48510*/  @P3 STG.E desc[UR14][R6.64], R70 ;  /* 0x0000004606003986 */ /* 0x0005e2000c10190e */
[----:B------:R-:W-:Y:S01]  /*48520*/  ISETP.LT.AND P3, PT, R252, UR10, !P4 ;  /* 0x0000000afc007c0c */ /* 0x000fe2000e761270 */
[----:B-1----:R-:W-:Y:S01]  /*48530*/  IMAD.WIDE R10, R3, 0x4, R226 ;  /* 0x00000004030a7825 */ /* 0x002fe200078e02e2 */
        /* <DEDUP_REMOVED lines=11> */
[----:B--2---:R-:W-:Y:S01]  /*485f0*/  IMAD.WIDE R6, R3, 0x4, R226 ;  /* 0x0000000403067825 */ /* 0x004fe200078e02e2 */
        /* <DEDUP_REMOVED lines=21> */
[----:B--2---:R-:W-:Y:S01]  /*48750*/  VIADD R7, R13, UR4 ;  /* 0x000000040d077c36 */ /* 0x004fe20008000000 */
        /* <DEDUP_REMOVED lines=605> */
[----:B------:R-:W-:Y:S01]  /*4ad30*/  VIADD R13, R3, UR6 ;  /* 0x00000006030d7c36 */ /* 0x000fe20008000000 */
[----:B------:R-:W-:Y:S01]  /*4ad40*/  IADD3 R0, R2, 0xe3, RZ ;  /* 0x000000e302007810 */ /* 0x000fe20007ffe0ff */
[----:B------:R-:W-:Y:S01]  /*4ad50*/  @P3 STG.E desc[UR14][R4.64], R171 ;  /* 0x000000ab04003986 */ /* 0x000fe2000c10190e */
[----:B------:R-:W-:Y:S01]  /*4ad60*/  ULDC UR10, c[0x0][0x228] ;  /* 0x00008a00000a7ab9 */ /* 0x000fe20000000800 */
[----:B------:R-:W-:Y:S01]  /*4ad70*/  ULDC UR4, c[0x0][0x22c] ;  /* 0x00008b0000047ab9 */ /* 0x000fe20000000800 */
[----:B------:R-:W-:Y:S01]  /*4ad80*/  ULDC UR12, c[0x0][0x228] ;  /* 0x00008a00000c7ab9 */ /* 0x000fe20000000800 */
[----:B------:R2:W-:Y:S01]  /*4ad90*/  @P4 STG.E desc[UR14][R6.64], R167 ;  /* 0x000000a706004986 */ /* 0x0005e2000c10190e */
[----:B------:R-:W-:Y:S01]  /*4ada0*/  ISETP.LT.AND P4, PT, R252, UR10, !P2 ;  /* 0x0000000afc007c0c */ /* 0x000fe2000d781270 */
[----:B-1----:R-:W-:Y:S01]  /*4adb0*/  IMAD.WIDE R8, R13, 0x4, R224 ;  /* 0x000000040d087825 */ /* 0x002fe200078e02e0 */
[----:B------:R-:W-:Y:S01]  /*4adc0*/  ISETP.GE.AND P3, PT, R0, UR4, PT ;  /* 0x0000000400007c0c */ /* 0x000fe2000bf66270 */
[----:B------:R-:W-:Y:S01]  /*4add0*/  ULDC UR4, c[0x0][0x248] ;  /* 0x0000920000047ab9 */ /* 0x000fe20000000800 */
[----:B------:R-:W-:Y:S01]  /*4ade0*/  ISETP.LT.AND P2, PT, R223, UR12, !P2 ;  /* 0x0000000cdf007c0c */ /* 0x000fe2000d741270 */
[C---:B----4-:R-:W-:Y:S01]  /*4adf0*/  IMAD.WIDE R10, R13.reuse, 0x4, R226 ;  /* 0x000000040d0a7825 */ /* 0x050fe200078e02e2 */
[----:B------:R-:W-:Y:S01]  /*4ae00*/  ULDC UR13, c[0x0][0x228] ;  /* 0x00008a00000d7ab9 */ /* 0x000fe20000000800 */
[----:B------:R-:W-:Y:S01]  /*4ae10*/  ULDC UR6, c[0x0][0x248] ;  /* 0x0000920000067ab9 */ /* 0x000fe20000000800 */
[----:B------:R1:W-:Y:S01]  /*4ae20*/  @P5 STG.E desc[UR14][R8.64], R160 ;  /* 0x000000a008005986 */ /* 0x0003e2000c10190e */
[----:B------:R-:W-:Y:S01]  /*4ae30*/  VIADD R0, R2, 0xe4 ;  /* 0x000000e402007836 */ /* 0x000fe20000000000 */
[----:B------:R-:W-:Y:S01]  /*4ae40*/  ULDC UR16, c[0x0][0x228] ;  /* 0x00008a0000107ab9 */ /* 0x000fe20000000800 */
[----:B--2---:R-:W-:Y:S01]  /*4ae50*/  VIADD R7, R13, UR4 ;  /* 0x000000040d077c36 */ /* 0x004fe20008000000 */
[----:B------:R-:W-:Y:S01]  /*4ae60*/  ISETP.LT.AND P5, PT, R252, UR13, !P0 ;  /* 0x0000000dfc007c0c */ /* 0x000fe2000c7a1270 */
[----:B------:R2:W-:Y:S01]  /*4ae70*/  @P6 STG.E desc[UR14][R10.64], R172 ;  /* 0x000000ac0a006986 */ /* 0x0005e2000c10190e */
[----:B------:R-:W-:Y:S01]  /*4ae80*/  ULDC UR8, c[0x0][0x22c] ;  /* 0x00008b0000087ab9 */ /* 0x000fe20000000800 */
        /* <DEDUP_REMOVED lines=21> */
[----:B------:R-:W-:Y:S01]  /*4afe0*/  ISETP.LT.AND P5, PT, R252, UR13, !P0 ;  /* 0x0000000dfc007c0c */ /* 0x000fe2000c7a1270 */
[----:B------:R-:W-:Y:S01]  /*4aff0*/  ULDC UR16, c[0x0][0x228] ;  /* 0x00008a0000107ab9 */ /* 0x000fe20000000800 */
[C---:B----4-:R-:W-:Y:S01]  /*4b000*/  IMAD.WIDE R4, R3.reuse, 0x4, R224 ;  /* 0x0000000403047825 */ /* 0x050fe200078e02e0 */
[----:B------:R4:W-:Y:S01]  /*4b010*/  @P6 STG.E desc[UR14][R10.64], R173 ;  /* 0x000000ad0a006986 */ /* 0x0009e2000c10190e */
[----:B------:R-:W-:Y:S01]  /*4b020*/  ULDC UR8, c[0x0][0x22c] ;  /* 0x00008b0000087ab9 */ /* 0x000fe20000000800 */
[----:B------:R-:W-:Y:S01]  /*4b030*/  ULDC UR6, c[0x0][0x248] ;  /* 0x0000920000067ab9 */ /* 0x000fe20000000800 */
[----:B-1----:R-:W-:Y:S01]  /*4b040*/  IMAD.WIDE R6, R3, 0x4, R226 ;  /* 0x0000000403067825 */ /* 0x002fe200078e02e2 */
[----:B------:R-:W-:Y:S01]  /*4b050*/  ISETP.LT.AND P6, PT, R223, UR16, !P0 ;  /* 0x00000010df007c0c */ /* 0x000fe2000c7c1270 */
[----:B------:R-:W-:Y:S01]  /*4b060*/  @P2 STG.E desc[UR14][R4.64], R185 ;  /* 0x000000b904002986 */ /* 0x000fe2000c10190e */
[----:B------:R-:W-:Y:S01]  /*4b070*/  ISETP.GE.AND P0, PT, R0, UR8, PT ;  /* 0x0000000800007c0c */ /* 0x000fe2000bf06270 */
[----:B------:R-:W-:Y:S01]  /*4b080*/  VIADD R13, R3, UR6 ;  /* 0x00000006030d7c36 */ /* 0x000fe20008000000 */
[----:B------:R-:W-:Y:S01]  /*4b090*/  IADD3 R0, R2, 0xe7, RZ ;  /* 0x000000e702007810 */ /* 0x000fe20007ffe0ff */
[----:B------:R-:W-:Y:S01]  /*4b0a0*/  ULDC UR10, c[0x0][0x228] ;  /* 0x00008a00000a7ab9 */ /* 0x000fe20000000800 */
[----:B------:R-:W-:Y:S01]  /*4b0b0*/  ULDC UR4, c[0x0][0x22c] ;  /* 0x00008b0000047ab9 */ /* 0x000fe20000000800 */
[----:B------:R1:W-:Y:S01]  /*4b0c0*/  @P3 STG.E desc[UR14][R6.64], R181 ;  /* 0x000000b506003986 */ /* 0x0003e2000c10190e */
[----:B------:R-:W-:Y:S01]  /*4b0d0*/  ULDC UR12, c[0x0][0x228] ;  /* 0x00008a00000c7ab9 */ /* 0x000fe20000000800 */
[----:B--2---:R-:W-:Y:S01]  /*4b0e0*/  IMAD.WIDE R8, R13, 0x4, R224 ;  /* 0x000000040d087825 */ /* 0x004fe200078e02e0 */
[----:B------:R-:W-:Y:S01]  /*4b0f0*/  ISETP.LT.AND P3, PT, R252, UR10, !P4 ;  /* 0x0000000afc007c0c */ /* 0x000fe2000e761270 */
[----:B------:R-:W-:Y:S01]  /*4b100*/  ULDC UR13, c[0x0][0x228] ;  /* 0x00008a00000d7ab9 */ /* 0x000fe20000000800 */
[----:B------:R-:W-:Y:S01]  /*4b110*/  ISETP.GE.AND P2, PT, R0, UR4, PT ;  /* 0x0000000400007c0c */ /* 0x000fe2000bf46270 */
[----:B------:R-:W-:Y:S01]  /*4b120*/  ULDC UR4, c[0x0][0x248] ;  /* 0x0000920000047ab9 */ /* 0x000fe20000000800 */
[----:B------:R-:W-:Y:S01]  /*4b130*/  ISETP.LT.AND P4, PT, R223, UR12, !P4 ;  /* 0x0000000cdf007c0c */ /* 0x000fe2000e781270 */
[C---:B----4-:R-:W-:Y:S01]  /*4b140*/  IMAD.WIDE R10, R13.reuse, 0x4, R226 ;  /* 0x000000040d0a7825 */ /* 0x050fe200078e02e2 */
[----:B------:R2:W-:Y:S01]  /*4b150*/  @P5 STG.E desc[UR14][R8.64], R162 ;  /* 0x000000a208005986 */ /* 0x0005e2000c10190e */
[----:B------:R-:W-:Y:S01]  /*4b160*/  ULDC UR6, c[0x0][0x248] ;  /* 0x0000920000067ab9 */ /* 0x000fe20000000800 */
[----:B------:R-:W-:Y:S01]  /*4b170*/  ULDC UR16, c[0x0][0x228] ;  /* 0x00008a0000107ab9 */ /* 0x000fe20000000800 */
[----:B-1----:R-:W-:Y:S01]  /*4b180*/  VIADD R7, R13, UR4 ;  /* 0x000000040d077c36 */ /* 0x002fe20008000000 */
[----:B------:R-:W-:Y:S01]  /*4b190*/  ISETP.LT.AND P5, PT, R252, UR13, !P0 ;  /* 0x0000000dfc007c0c */ /* 0x000fe2000c7a1270 */
[----:B------:R-:W-:Y:S01]  /*4b1a0*/  VIADD R0, R2, 0xe8 ;  /* 0x000000e802007836 */ /* 0x000fe20000000000 */
[----:B------:R1:W-:Y:S01]  /*4b1b0*/  @P6 STG.E desc[UR14][R10.64], R174 ;  /* 0x000000ae0a006986 */ /* 0x0003e2000c10190e */
        /* <DEDUP_REMOVED lines=18> */
[----:B------:R-:W-:Y:S01]  /*4b2e0*/  ULDC UR13, c[0x0][0x228] ;  /* 0x00008a00000d7ab9 */ /* 0x000fe20000000800 */
[----:B------:R1:W-:Y:S01]  /*4b2f0*/  @P5 STG.E desc[UR14][R8.64], R163 ;  /* 0x000000a308005986 */ /* 0x0003e2000c10190e */
[----:B------:R-:W-:Y:S01]  /*4b300*/  VIADD R3, R3, UR4 ;  /* 0x0000000403037c36 */ /* 0x000fe20008000000 */
[----:B------:R-:W-:Y:S01]  /*4b310*/  ISETP.LT.AND P5, PT, R252, UR13, !P0 ;  /* 0x0000000dfc007c0c */ /* 0x000fe2000c7a1270 */
[----:B------:R-:W-:Y:S01]  /*4b320*/  VIADD R0, R2, 0xea ;  /* 0x000000ea02007836 */ /* 0x000fe20000000000 */
[----:B------:R-:W-:Y:S01]  /*4b330*/  ULDC UR6, c[0x0][0x248] ;  /* 0x0000920000067ab9 */ /* 0x000fe20000000800 */
[----:B------:R-:W-:Y:S01]  /*4b340*/  ULDC UR16, c[0x0][0x228] ;  /* 0x00008a0000107ab9 */ /* 0x000fe20000000800 */
[----:B----4-:R-:W-:Y:S01]  /*4b350*/  IMAD.WIDE R4, R3, 0x4, R224 ;  /* 0x0000000403047825 */ /* 0x010fe200078e02e0 */
[----:B------:R4:W-:Y:S01]  /*4b360*/  @P6 STG.E desc[UR14][R10.64], R175 ;  /* 0x000000af0a006986 */ /* 0x0009e2000c10190e */
[----:B------:R-:W-:Y:S01]  /*4b370*/  ULDC UR8, c[0x0][0x22c] ;  /* 0x00008b0000087ab9 */ /* 0x000fe20000000800 */
[----:B------:R-:W-:Y:S01]  /*4b380*/  ISETP.LT.AND P6, PT, R223, UR16, !P0 ;  /* 0x00000010df007c0c */ /* 0x000fe2000c7c1270 */
[C---:B------:R-:W-:Y:S01]  /*4b390*/  VIADD R13, R3.reuse, UR6 ;  /* 0x00000006030d7c36 */ /* 0x040fe20008000000 */
[----:B------:R-:W-:Y:S01]  /*4b3a0*/  ULDC UR10, c[0x0][0x228] ;  /* 0x00008a00000a7ab9 */ /* 0x000fe20000000800 */
[----:B--2---:R-:W-:Y:S01]  /*4b3b0*/  IMAD.WIDE R6, R3, 0x4, R226 ;  /* 0x0000000403067825 */ /* 0x004fe200078e02e2 */
[----:B------:R-:W-:Y:S01]  /*4b3c0*/  ISETP.GE.AND P0, PT, R0, UR8, PT ;  /* 0x0000000800007c0c */ /* 0x000fe2000bf06270 */
[----:B------:R-:W-:Y:S01]  /*4b3d0*/  @P4 STG.E desc[UR14][R4.64], R187 ;  /* 0x000000bb04004986 */ /* 0x000fe2000c10190e */
[----:B------:R-:W-:Y:S01]  /*4b3e0*/  IADD3 R0, R2, 0xeb, RZ ;  /* 0x000000eb02007810 */ /* 0x000fe20007ffe0ff */
[----:B-1----:R-:W-:Y:S01]  /*4b3f0*/  IMAD.WIDE R8, R13, 0x4, R224 ;  /* 0x000000040d087825 */ /* 0x002fe200078e02e0 */
[----:B------:R-:W-:Y:S01]  /*4b400*/  ULDC UR4, c[0x0][0x22c] ;  /* 0x00008b0000047ab9 */ /* 0x000fe20000000800 */
[----:B------:R1:W-:Y:S01]  /*4b410*/  @P2 STG.E desc[UR14][R6.64], R183 ;  /* 0x000000b706002986 */ /* 0x0003e2000c10190e */
[----:B------:R-:W-:Y:S01]  /*4b420*/  ULDC UR12, c[0x0][0x228] ;  /* 0x00008a00000c7ab9 */ /* 0x000fe20000000800 */
[----:B------:R-:W-:Y:S01]  /*4b430*/  ISETP.LT.AND P2, PT, R252, UR10, !P3 ;  /* 0x0000000afc007c0c */ /* 0x000fe2000df41270 */
[----:B------:R-:W-:Y:S01]  /*4b440*/  ULDC UR13, c[0x0][0x228] ;  /* 0x00008a00000d7ab9 */ /* 0x000fe20000000800 */
[----:B------:R-:W-:Y:S01]  /*4b450*/  ISETP.GE.AND P4, PT, R0, UR4, PT ;  /* 0x0000000400007c0c */ /* 0x000fe2000bf86270 */
[----:B------:R-:W-:Y:S01]  /*4b460*/  ULDC UR4, c[0x0][0x248] ;  /* 0x0000920000047ab9 */ /* 0x000fe20000000800 */
[----:B------:R-:W-:Y:S01]  /*4b470*/  ISETP.LT.AND P3, PT, R223, UR12, !P3 ;  /* 0x0000000cdf007c0c */ /* 0x000fe2000df61270 */
[C---:B----4-:R-:W-:Y:S01]  /*4b480*/  IMAD.WIDE R10, R13.reuse, 0x4, R226 ;  /* 0x000000040d0a7825 */ /* 0x050fe200078e02e2 */
[----:B------:R2:W-:Y:S01]  /*4b490*/  @P5 STG.E desc[UR14][R8.64], R176 ;  /* 0x000000b008005986 */ /* 0x0005e2000c10190e */
[----:B------:R-:W-:Y:S01]  /*4b4a0*/  ISETP.LT.AND P5, PT, R252, UR13, !P0 ;  /* 0x0000000dfc007c0c */ /* 0x000fe2000c7a1270 */
        /* <DEDUP_REMOVED lines=14> */
[----:B------:R-:W-:Y:S01]  /*4b590*/  IADD3 R0, R2, 0xed, RZ ;  /* 0x000000ed02007810 */ /* 0x000fe20007ffe0ff */
[----:B------:R4:W-:Y:S01]  /*4b5a0*/  @P2 STG.E desc[UR14][R4.64], R200 ;  /* 0x000000c804002986 */ /* 0x0009e2000c10190e */
[----:B------:R-:W-:Y:S01]  /*4b5b0*/  ULDC UR13, c[0x0][0x228] ;  /* 0x00008a00000d7ab9 */ /* 0x000fe20000000800 */
[----:B--2---:R-:W-:Y:S01]  /*4b5c0*/  IMAD.WIDE R8, R3, 0x4, R224 ;  /* 0x0000000403087825 */ /* 0x004fe200078e02e0 */
[----:B------:R-:W-:Y:S01]  /*4b5d0*/  ISETP.GE.AND P2, PT, R0, UR4, PT ;  /* 0x0000000400007c0c */ /* 0x000fe2000bf46270 */
[----:B------:R2:W-:Y:S01]  /*4b5e0*/  @P3 STG.E desc[UR14][R6.64], R196 ;  /* 0x000000c406003986 */ /* 0x0005e2000c10190e */
[C---:B------:R-:W-:Y:S01]  /*4b5f0*/  ISETP.LT.AND P3, PT, R252.reuse, UR10, !P4 ;  /* 0x0000000afc007c0c */ /* 0x040fe2000e761270 */
[----:B------:R-:W-:Y:S01]  /*4b600*/  ULDC UR4, c[0x0][0x248] ;  /* 0x0000920000047ab9 */ /* 0x000fe20000000800 */
[----:B------:R-:W-:Y:S01]  /*4b610*/  ISETP.LT.AND P4, PT, R223, UR12, !P4 ;  /* 0x0000000cdf007c0c */ /* 0x000fe2000e781270 */
[C---:B-1----:R-:W-:Y:S01]  /*4b620*/  IMAD.WIDE R10, R3.reuse, 0x4, R226 ;  /* 0x00000004030a7825 */ /* 0x042fe200078e02e2 */
[----:B------:R1:W-:Y:S01]  /*4b630*/  @P5 STG.E desc[UR14][R8.64], R177 ;  /* 0x000000b108005986 */ /* 0x0003e2000c10190e */
[----:B------:R-:W-:Y:S01]  /*4b640*/  ISETP.LT.AND P5, PT, R252, UR13, !P0 ;  /* 0x0000000dfc007c0c */ /* 0x000fe2000c7a1270 */
[----:B------:R-:W-:Y:S01]  /*4b650*/  ULDC UR6, c[0x0][0x248] ;  /* 0x0000920000067ab9 */ /* 0x000fe20000000800 */
[----:B------:R-:W-:Y:S01]  /*4b660*/  VIADD R3, R3, UR4 ;  /* 0x0000000403037c36 */ /* 0x000fe20008000000 */
[----:B------:R-:W-:Y:S01]  /*4b670*/  ULDC UR16, c[0x0][0x228] ;  /* 0x00008a0000107ab9 */ /* 0x000fe20000000800 */
[----:B------:R-:W-:Y:S01]  /*4b680*/  VIADD R0, R2, 0xee ;  /* 0x000000ee02007836 */ /* 0x000fe20000000000 */
[----:B------:R3:W-:Y:S01]  /*4b690*/  @P6 STG.E desc[UR14][R10.64], R189 ;  /* 0x000000bd0a006986 */ /* 0x0007e2000c10190e */
[----:B------:R-:W-:Y:S01]  /*4b6a0*/  ULDC UR8, c[0x0][0x22c] ;  /* 0x00008b0000087ab9 */ /* 0x000fe20000000800 */
[----:B------:R-:W-:Y:S01]  /*4b6b0*/  VIADD R13, R3, UR6 ;  /* 0x00000006030d7c36 */ /* 0x000fe20008000000 */
[----:B------:R-:W-:Y:S01]  /*4b6c0*/  ISETP.LT.AND P6, PT, R223, UR16, !P0 ;  /* 0x00000010df007c0c */ /* 0x000fe2000c7c1270 */
[C---:B----4-:R-:W-:Y:S01]  /*4b6d0*/  IMAD.WIDE R4, R3.reuse, 0x4, R224 ;  /* 0x0000000403047825 */ /* 0x050fe200078e02e0 */
[----:B------:R-:W-:Y:S01]  /*4b6e0*/  ISETP.GE.AND P0, PT, R0, UR8, PT ;  /* 0x0000000800007c0c */ /* 0x000fe2000bf06270 */
[----:B------:R-:W-:Y:S01]  /*4b6f0*/  ULDC UR4, c[0x0][0x22c] ;  /* 0x00008b0000047ab9 */ /* 0x000fe20000000800 */
[----:B------:R-:W-:Y:S01]  /*4b700*/  IADD3 R0, R2, 0xef, RZ ;  /* 0x000000ef02007810 */ /* 0x000fe20007ffe0ff */
[----:B--2---:R-:W-:Y:S01]  /*4b710*/  IMAD.WIDE R6, R3, 0x4, R226 ;  /* 0x0000000403067825 */ /* 0x004fe200078e02e2 */
[----:B------:R-:W-:Y:S01]  /*4b720*/  @P3 STG.E desc[UR14][R4.64], R201 ;  /* 0x000000c904003986 */ /* 0x000fe2000c10190e */
[----:B------:R-:W-:Y:S01]  /*4b730*/  ULDC UR10, c[0x0][0x228] ;  /* 0x00008a00000a7ab9 */ /* 0x000fe20000000800 */
[----:B------:R-:W-:Y:S01]  /*4b740*/  ULDC UR12, c[0x0][0x228] ;  /* 0x00008a00000c7ab9 */ /* 0x000fe20000000800 */
[C---:B-1----:R-:W-:Y:S01]  /*4b750*/  IMAD.WIDE R8, R13.reuse, 0x4, R224 ;  /* 0x000000040d087825 */ /* 0x042fe200078e02e0 */
[----:B------:R-:W-:Y:S01]  /*4b760*/  ISETP.GE.AND P3, PT, R0, UR4, PT ;  /* 0x0000000400007c0c */ /* 0x000fe2000bf66270 */
[----:B------:R1:W-:Y:S01]  /*4b770*/  @P4 STG.E desc[UR14][R6.64], R197 ;  /* 0x000000c506004986 */ /* 0x0003e2000c10190e */
[----:B------:R-:W-:Y:S01]  /*4b780*/  ULDC UR13, c[0x0][0x228] ;  /* 0x00008a00000d7ab9 */ /* 0x000fe20000000800 */
[----:B------:R-:W-:Y:S01]  /*4b790*/  ULDC UR4, c[0x0][0x248] ;  /* 0x0000920000047ab9 */ /* 0x000fe20000000800 */
[C---:B------:R-:W-:Y:S01]  /*4b7a0*/  ISETP.LT.AND P4, PT, R252.reuse, UR10, !P2 ;  /* 0x0000000afc007c0c */ /* 0x040fe2000d781270 */
[----:B---3--:R-:W-:Y:S01]  /*4b7b0*/  IMAD.WIDE R10, R13, 0x4, R226 ;  /* 0x000000040d0a7825 */ /* 0x008fe200078e02e2 */
[----:B------:R2:W-:Y:S01]  /*4b7c0*/  @P5 STG.E desc[UR14][R8.64], R178 ;  /* 0x000000b208005986 */ /* 0x0005e2000c10190e */
[----:B------:R-:W-:Y:S01]  /*4b7d0*/  ISETP.LT.AND P2, PT, R223, UR12, !P2 ;  /* 0x0000000cdf007c0c */ /* 0x000fe2000d741270 */
[----:B------:R-:W-:Y:S01]  /*4b7e0*/  ULDC UR6, c[0x0][0x248] ;  /* 0x0000920000067ab9 */ /* 0x000fe20000000800 */
[----:B------:R-:W-:Y:S01]  /*4b7f0*/  ISETP.LT.AND P5, PT, R252, UR13, !P0 ;  /* 0x0000000dfc007c0c */ /* 0x000fe2000c7a1270 */
[----:B------:R-:W-:Y:S01]  /*4b800*/  ULDC UR16, c[0x0][0x228] ;  /* 0x00008a0000107ab9 */ /* 0x000fe20000000800 */
[----:B------:R-:W-:Y:S01]  /*4b810*/  ULDC UR8, c[0x0][0x22c] ;  /* 0x00008b0000087ab9 */ /* 0x000fe20000000800 */
[----:B-1----:R-:W-:Y:S01]  /*4b820*/  VIADD R7, R13, UR4 ;  /* 0x000000040d077c36 */ /* 0x002fe20008000000 */
[----:B------:R1:W-:Y:S01]  /*4b830*/  @P6 STG.E desc[UR14][R10.64], R190 ;  /* 0x000000be0a006986 */ /* 0x0003e2000c10190e */
        /* <DEDUP_REMOVED lines=10> */
[----:B------:R-:W-:-:S02]  /*4b8e0*/  ULDC UR12, c[0x0][0x228] ;  /* 0x00008a00000c7ab9 */ /* 0x000fc40000000800 */
[C---:B--2---:R-:W-:Y:S01]  /*4b8f0*/  IMAD.WIDE R8, R3.reuse, 0x4, R224 ;  /* 0x0000000403087825 */ /* 0x044fe200078e02e0 */
[----:B------:R2:W-:Y:S01]  /*4b900*/  @P4 STG.E desc[UR14][R4.64], R202 ;  /* 0x000000ca04004986 */ /* 0x0005e2000c10190e */
[----:B------:R-:W-:Y:S02]  /*4b910*/  ULDC UR8, c[0x0][0x228] ;  /* 0x00008a0000087ab9 */ /* 0x000fe40000000800 */
[C---:B-1----:R-:W-:Y:S01]  /*4b920*/  IMAD.WIDE R10, R3.reuse, 0x4, R226 ;  /* 0x00000004030a7825 */ /* 0x042fe200078e02e2 */
[----:B------:R1:W-:Y:S01]  /*4b930*/  @P2 STG.E desc[UR14][R6.64], R198 ;  /* 0x000000c606002986 */ /* 0x0003e2000c10190e */
[----:B------:R-:W-:Y:S01]  /*4b940*/  ISETP.GE.AND P4, PT, R0, UR4, PT ;  /* 0x0000000400007c0c */ /* 0x000fe2000bf86270 */
[----:B------:R-:W-:Y:S02]  /*4b950*/  ULDC UR4, c[0x0][0x248] ;  /* 0x0000920000047ab9 */ /* 0x000fe40000000800 */
[----:B------:R-:W-:Y:S01]  /*4b960*/  @P5 STG.E desc[UR14][R8.64], R179 ;  /* 0x000000b308005986 */ /* 0x000fe2000c10190e */
[C---:B------:R-:W-:Y:S01]  /*4b970*/  ISETP.LT.AND P5, PT, R252.reuse, UR6, !P3 ;  /* 0x00000006fc007c0c */ /* 0x040fe2000dfa1270 */
[----:B------:R-:W-:Y:S01]  /*4b980*/  VIADD R3, R3, UR4 ;  /* 0x0000000403037c36 */ /* 0x000fe20008000000 */
[----:B------:R-:W-:Y:S01]  /*4b990*/  ISETP.LT.AND P3, PT, R223, UR8, !P3 ;  /* 0x00000008df007c0c */ /* 0x000fe2000df61270 */
[----:B------:R3:W-:Y:S01]  /*4b9a0*/  @P6 STG.E desc[UR14][R10.64], R191 ;  /* 0x000000bf0a006986 */ /* 0x0007e2000c10190e */
[----:B------:R-:W-:Y:S01]  /*4b9b0*/  ISETP.LT.AND P6, PT, R252, UR10, !P0 ;  /* 0x0000000afc007c0c */ /* 0x000fe2000c7c1270 */
[----:B------:R-:W-:Y:S01]  /*4b9c0*/  VIADD R0, R2, 0xf2 ;  /* 0x000000f202007836 */ /* 0x000fe20000000000 */
[----:B------:R-:W-:Y:S01]  /*4b9d0*/  ULDC UR4, c[0x0][0x248] ;  /* 0x0000920000047ab9 */ /* 0x000fe20000000800 */
[----:B--2---:R-:W-:Y:S01]  /*4b9e0*/  IMAD.WIDE R4, R3, 0x4, R224 ;  /* 0x0000000403047825 */ /* 0x004fe200078e02e0 */
[----:B------:R-:W-:Y:S01]  /*4b9f0*/  ULDC UR6, c[0x0][0x22c] ;  /* 0x00008b0000067ab9 */ /* 0x000fe20000000800 */
[----:B------:R-:W-:-:S02]  /*4ba00*/  ULDC UR8, c[0x0][0x228] ;  /* 0x00008a0000087ab9 */ /* 0x000fc40000000800 */
[C---:B-1----:R-:W-:Y:S01]  /*4ba10*/  IMAD.WIDE R6, R3.reuse, 0x4, R226 ;  /* 0x0000000403067825 */ /* 0x042fe200078e02e2 */
[----:B------:R-:W-:Y:S01]  /*4ba20*/  ISETP.GE.AND P2, PT, R0, UR6, PT ;  /* 0x0000000600007c0c */ /* 0x000fe2000bf46270 */
[----:B------:R-:W-:Y:S01]  /*4ba30*/  ULDC UR6, c[0x0][0x228] ;  /* 0x00008a0000067ab9 */ /* 0x000fe20000000800 */
[----:B------:R-:W-:Y:S01]  /*4ba40*/  ULDC UR10, c[0x0][0x228] ;  /* 0x00008a00000a7ab9 */ /* 0x000fe20000000800 */
[----:B---3--:R-:W-:Y:S01]  /*4ba50*/  VIADD R11, R3, UR4 ;  /* 0x00000004030b7c36 */ /* 0x008fe20008000000 */
[----:B------:R-:W-:Y:S01]  /*4ba60*/  IADD3 R0, R2, 0xf3, RZ ;  /* 0x000000f302007810 */ /* 0x000fe20007ffe0ff */
[----:B------:R1:W-:Y:S01]  /*4ba70*/  @P5 STG.E desc[UR14][R4.64], R203 ;  /* 0x000000cb04005986 */ /* 0x0003e2000c10190e */
[----:B------:R-:W-:Y:S01]  /*4ba80*/  ULDC UR4, c[0x0][0x22c] ;  /* 0x00008b0000047ab9 */ /* 0x000fe20000000800 */
[----:B------:R-:W-:Y:S01]  /*4ba90*/  IMAD.WIDE R8, R11, 0x4, R224 ;  /* 0x000000040b087825 */ /* 0x000fe200078e02e0 */
[C---:B------:R-:W-:Y:S01]  /*4baa0*/  ISETP.LT.AND P0, PT, R223.reuse, UR6, !P0 ;  /* 0x00000006df007c0c */ /* 0x040fe2000c701270 */
[----:B------:R2:W-:Y:S01]  /*4bab0*/  @P3 STG.E desc[UR14][R6.64], R199 ;  /* 0x000000c706003986 */ /* 0x0005e2000c10190e */
[----:B------:R-:W-:Y:S01]  /*4bac0*/  ISETP.LT.AND P3, PT, R252, UR8, !P4 ;  /* 0x00000008fc007c0c */ /* 0x000fe2000e761270 */
[----:B------:R-:W-:Y:S01]  /*4bad0*/  ULDC UR6, c[0x0][0x228] ;  /* 0x00008a0000067ab9 */ /* 0x000fe20000000800 */
[----:B------:R-:W-:Y:S01]  /*4bae0*/  ISETP.GE.AND P5, PT, R0, UR4, PT ;  /* 0x0000000400007c0c */ /* 0x000fe2000bfa6270 */
[----:B------:R-:W-:Y:S01]  /*4baf0*/  ULDC UR4, c[0x0][0x248] ;  /* 0x0000920000047ab9 */ /* 0x000fe20000000800 */
[----:B------:R-:W-:Y:S01]  /*4bb00*/  ISETP.LT.AND P4, PT, R223, UR10, !P4 ;  /* 0x0000000adf007c0c */ /* 0x000fe2000e781270 */
[----:B------:R3:W-:Y:S01]  /*4bb10*/  @P6 STG.E desc[UR14][R8.64], R192 ;  /* 0x000000c008006986 */ /* 0x0007e2000c10190e */
[C---:B------:R-:W-:Y:S01]  /*4bb20*/  VIADD R3, R11.reuse, UR4 ;  /* 0x000000040b037c36 */ /* 0x040fe20008000000 */
[----:B------:R-:W-:Y:S01]  /*4bb30*/  ISETP.LT.AND P6, PT, R252, UR12, !P2 ;  /* 0x0000000cfc007c0c */ /* 0x000fe2000d7c1270 */
[----:B------:R-:W-:Y:S01]  /*4bb40*/  ULDC UR4, c[0x0][0x248] ;  /* 0x0000920000047ab9 */ /* 0x000fe20000000800 */
[----:B-1----:R-:W-:Y:S01]  /*4bb50*/  IMAD.WIDE R4, R11, 0x4, R226 ;  /* 0x000000040b047825 */ /* 0x002fe200078e02e2 */
[----:B------:R-:W-:Y:S01]  /*4bb60*/  ULDC UR8, c[0x0][0x228] ;  /* 0x00008a0000087ab9 */ /* 0x000fe20000000800 */
[----:B------:R-:W-:Y:S01]  /*4bb70*/  ULDC UR10, c[0x0][0x228] ;  /* 0x00008a00000a7ab9 */ /* 0x000fe20000000800 */
[----:B------:R-:W-:Y:S01]  /*4bb80*/  ULDC UR12, c[0x0][0x228] ;  /* 0x00008a00000c7ab9 */ /* 0x000fe20000000800 */
[C---:B------:R-:W-:Y:S01]  /*4bb90*/  VIADD R13, R3.reuse, UR4 ;  /* 0x00000004030d7c36 */ /* 0x040fe20008000000 */
[----:B------:R-:W-:Y:S01]  /*4bba0*/  ULDC UR4, c[0x0][0x22c] ;  /* 0x00008b0000047ab9 */ /* 0x000fe20000000800 */
[----:B--2---:R-:W-:Y:S01]  /*4bbb0*/  IMAD.WIDE R6, R3, 0x4, R224 ;  /* 0x0000000403067825 */ /* 0x004fe200078e02e0 */
[----:B------:R1:W-:Y:S03]  /*4bbc0*/  @P0 STG.E desc[UR14][R4.64], R204 ;  /* 0x000000cc04000986 */ /* 0x0003e6000c10190e */
[----:B------:R-:W-:-:S02]  /*4bbd0*/  VIADD R0, R2, 0xf4 ;  /* 0x000000f402007836 */ /* 0x000fc40000000000 */
[----:B---3--:R-:W-:Y:S01]  /*4bbe0*/  IMAD.WIDE R8, R3, 0x4, R226 ;  /* 0x0000000403087825 */ /* 0x008fe200078e02e2 */
[----:B------:R-:W-:Y:S01]  /*4bbf0*/  @P3 STG.E desc[UR14][R6.64], R208 ;  /* 0x000000d006003986 */ /* 0x000fe2000c10190e */
[----:B------:R-:W-:Y:S01]  /*4bc00*/  ISETP.LT.AND P2, PT, R223, UR6, !P2 ;  /* 0x00000006df007c0c */ /* 0x000fe2000d741270 */
[----:B------:R-:W-:Y:S01]  /*4bc10*/  ULDC UR6, c[0x0][0x228] ;  /* 0x00008a0000067ab9 */ /* 0x000fe20000000800 */
[----:B------:R-:W-:Y:S01]  /*4bc20*/  IMAD.WIDE R10, R13, 0x4, R224 ;  /* 0x000000040d0a7825 */ /* 0x000fe200078e02e0 */
[----:B------:R-:W-:Y:S01]  /*4bc30*/  ISETP.GE.AND P0, PT, R0, UR4, PT ;  /* 0x0000000400007c0c */ /* 0x000fe2000bf06270 */
[----:B------:R2:W-:Y:S01]  /*4bc40*/  @P4 STG.E desc[UR14][R8.64], R212 ;  /* 0x000000d408004986 */ /* 0x0005e2000c10190e */
[----:B------:R-:W-:Y:S01]  /*4bc50*/  ISETP.LT.AND P4, PT, R252, UR8, !P5 ;  /* 0x00000008fc007c0c */ /* 0x000fe2000ef81270 */
[----:B------:R-:W-:Y:S01]  /*4bc60*/  ULDC UR4, c[0x0][0x248] ;  /* 0x0000920000047ab9 */ /* 0x000fe20000000800 */
[----:B------:R-:W-:Y:S01]  /*4bc70*/  ISETP.LT.AND P5, PT, R223, UR10, !P5 ;  /* 0x0000000adf007c0c */ /* 0x000fe2000efa1270 */
[----:B------:R3:W-:Y:S01]  /*4bc80*/  @P6 STG.E desc[UR14][R10.64], R193 ;  /* 0x000000c10a006986 */ /* 0x0007e2000c10190e */
[----:B------:R-:W-:Y:S01]  /*4bc90*/  IADD3 R0, R2, 0xf5, RZ ;  /* 0x000000f502007810 */ /* 0x000fe20007ffe0ff */
[----:B-1----:R-:W-:Y:S01]  /*4bca0*/  IMAD.WIDE R4, R13, 0x4, R226 ;  /* 0x000000040d047825 */ /* 0x002fe200078e02e2 */
[----:B------:R-:W-:Y:S01]  /*4bcb0*/  ISETP.LT.AND P6, PT, R252, UR12, !P0 ;  /* 0x0000000cfc007c0c */ /* 0x000fe2000c7c1270 */
[----:B------:R-:W-:-:S02]  /*4bcc0*/  ULDC UR8, c[0x0][0x228] ;  /* 0x00008a0000087ab9 */ /* 0x000fc40000000800 */
[----:B--2---:R-:W-:Y:S01]  /*4bcd0*/  VIADD R9, R13, UR4 ;  /* 0x000000040d097c36 */ /* 0x004fe20008000000 */
[----:B------:R-:W-:Y:S01]  /*4bce0*/  ULDC UR4, c[0x0][0x248] ;  /* 0x0000920000047ab9 */ /* 0x000fe20000000800 */
[----:B------:R-:W-:Y:S01]  /*4bcf0*/  ISETP.GE.AND P3, PT, R0, UR5, PT ;  /* 0x0000000500007c0c */ /* 0x000fe2000bf66270 */
[----:B------:R-:W-:Y:S01]  /*4bd00*/  VIADD R0, R2, 0xf6 ;  /* 0x000000f602007836 */ /* 0x000fe20000000000 */
[----:B------:R-:W-:Y:S01]  /*4bd10*/  ULDC UR5, c[0x0][0x228] ;  /* 0x00008a0000057ab9 */ /* 0x000fe20000000800 */
[C---:B------:R-:W-:Y:S01]  /*4bd20*/  VIADD R3, R9.reuse, UR4 ;  /* 0x0000000409037c36 */ /* 0x040fe20008000000 */
[----:B------:R-:W-:Y:S01]  /*4bd30*/  ULDC UR10, c[0x0][0x228] ;  /* 0x00008a00000a7ab9 */ /* 0x000fe20000000800 */
[----:B------:R-:W-:Y:S01]  /*4bd40*/  IMAD.WIDE R6, R9, 0x4, R224 ;  /* 0x0000000409067825 */ /* 0x000fe200078e02e0 */
[----:B------:R1:W-:Y:S01]  /*4bd50*/  @P2 STG.E desc[UR14][R4.64], R205 ;  /* 0x000000cd04002986 */ /* 0x0003e2000c10190e */
[----:B------:R-:W-:Y:S01]  /*4bd60*/  ISETP.LT.AND P0, PT, R223, UR5, !P0 ;  /* 0x00000005df007c0c */ /* 0x000fe2000c701270 */
[----:B------:R-:W-:Y:S01]  /*4bd70*/  ULDC UR4, c[0x0][0x248] ;  /* 0x0000920000047ab9 */ /* 0x000fe20000000800 */
[----:B------:R-:W-:Y:S01]  /*4bd80*/  IMAD.WIDE R8, R9, 0x4, R226 ;  /* 0x0000000409087825 */ /* 0x000fe200078e02e2 */
[----:B------:R-:W-:Y:S01]  /*4bd90*/  ISETP.GE.AND P2, PT, R0, UR11, PT ;  /* 0x0000000b00007c0c */ /* 0x000fe2000bf46270 */
[----:B------:R-:W-:Y:S02]  /*4bda0*/  @P4 STG.E desc[UR14][R6.64], R209 ;  /* 0x000000d106004986 */ /* 0x000fe4000c10190e */
[----:B---3--:R-:W-:Y:S01]  /*4bdb0*/  IMAD.WIDE R10, R3, 0x4, R224 ;  /* 0x00000004030a7825 */ /* 0x008fe200078e02e0 */
[----:B------:R-:W-:Y:S01]  /*4bdc0*/  ULDC UR5, c[0x0][0x228] ;  /* 0x00008a0000057ab9 */ /* 0x000fe20000000800 */
        /* <DEDUP_REMOVED lines=12> */
[----:B------:R-:W-:Y:S02]  /*4be90*/  VIADD R0, R2, 0xf8 ;  /* 0x000000f802007836 */ /* 0x000fe40000000000 */
[C---:B------:R-:W-:Y:S01]  /*4bea0*/  VIADD R13, R9.reuse, UR4 ;  /* 0x00000004090d7c36 */ /* 0x040fe20008000000 */
[----:B------:R1:W-:Y:S01]  /*4beb0*/  @P0 STG.E desc[UR14][R4.64], R206 ;  /* 0x000000ce04000986 */ /* 0x0003e2000c10190e */
[----:B------:R-:W-:Y:S01]  /*4bec0*/  IMAD.WIDE R6, R9, 0x4, R224 ;  /* 0x0000000409067825 */ /* 0x000fe200078e02e0 */
[----:B------:R-:W-:Y:S01]  /*4bed0*/  ISETP.GE.AND P0, PT, R0, UR7, PT ;  /* 0x0000000700007c0c */ /* 0x000fe2000bf06270 */
[----:B------:R-:W-:Y:S01]  /*4bee0*/  ULDC UR7, c[0x0][0x228] ;  /* 0x00008a0000077ab9 */ /* 0x000fe20000000800 */
[----:B------:R-:W-:Y:S01]  /*4bef0*/  ISETP.LT.AND P2, PT, R223, UR5, !P2 ;  /* 0x00000005df007c0c */ /* 0x000fe2000d741270 */
[----:B------:R-:W-:Y:S01]  /*4bf00*/  IMAD.WIDE R8, R9, 0x4, R226 ;  /* 0x0000000409087825 */ /* 0x000fe200078e02e2 */
[----:B------:R-:W-:Y:S01]  /*4bf10*/  @P5 STG.E desc[UR14][R6.64], R210 ;  /* 0x000000d206005986 */ /* 0x000fe2000c10190e */
[----:B------:R-:W-:-:S02]  /*4bf20*/  ULDC UR4, c[0x0][0x248] ;  /* 0x0000920000047ab9 */ /* 0x000fc40000000800 */
[----:B---3--:R-:W-:Y:S01]  /*4bf30*/  IMAD.WIDE R10, R13, 0x4, R224 ;  /* 0x000000040d0a7825 */ /* 0x008fe200078e02e0 */
[----:B------:R2:W-:Y:S01]  /*4bf40*/  @P4 STG.E desc[UR14][R8.64], R214 ;  /* 0x000000d608004986 */ /* 0x0005e2000c10190e */
[C---:B------:R-:W-:Y:S01]  /*4bf50*/  ISETP.LT.AND P5, PT, R252.reuse, UR6, !P3 ;  /* 0x00000006fc007c0c */ /* 0x040fe2000dfa1270 */
[----:B------:R-:W-:Y:S01]  /*4bf60*/  ULDC UR5, c[0x0][0x228] ;  /* 0x00008a0000057ab9 */ /* 0x000fe20000000800 */
[----:B------:R-:W-:Y:S01]  /*4bf70*/  ISETP.LT.AND P4, PT, R223, UR7, !P3 ;  /* 0x00000007df007c0c */ /* 0x000fe2000df81270 */
[----:B------:R3:W-:Y:S01]  /*4bf80*/  @P6 STG.E desc[UR14][R10.64], R195 ;  /* 0x000000c30a006986 */ /* 0x0007e2000c10190e */
[----:B------:R-:W-:Y:S01]  /*4bf90*/  ISETP.LT.AND P6, PT, R252, UR8, !P0 ;  /* 0x00000008fc007c0c */ /* 0x000fe2000c7c1270 */
[C---:B-1----:R-:W-:Y:S01]  /*4bfa0*/  IMAD.WIDE R4, R13.reuse, 0x4, R226 ;  /* 0x000000040d047825 */ /* 0x042fe200078e02e2 */
[----:B------:R-:W-:Y:S01]  /*4bfb0*/  IADD3 R0, R2, 0xfa, RZ ;  /* 0x000000fa02007810 */ /* 0x000fe20007ffe0ff */
[----:B------:R-:W-:Y:S01]  /*4bfc0*/  ULDC UR6, c[0x0][0x228] ;  /* 0x00008a0000067ab9 */ /* 0x000fe20000000800 */
[----:B------:R-:W-:Y:S01]  /*4bfd0*/  ULDC UR7, c[0x0][0x228] ;  /* 0x00008a0000077ab9 */ /* 0x000fe20000000800 */
[----:B--2---:R-:W-:Y:S01]  /*4bfe0*/  VIADD R9, R13, UR4 ;  /* 0x000000040d097c36 */ /* 0x004fe20008000000 */
[----:B------:R-:W-:-:S03]  /*4bff0*/  ULDC UR4, c[0x0][0x248] ;  /* 0x0000920000047ab9 */ /* 0x000fc60000000800 */
[C---:B------:R-:W-:Y:S01]  /*4c000*/  VIADD R3, R9.reuse, UR4 ;  /* 0x0000000409037c36 */ /* 0x040fe20008000000 */
[----:B------:R-:W-:Y:S01]  /*4c010*/  ISETP.GE.AND P3, PT, R0, UR23, PT ;  /* 0x0000001700007c0c */ /* 0x000fe2000bf66270 */
[----:B------:R-:W-:Y:S01]  /*4c020*/  IMAD.WIDE R6, R9, 0x4, R224 ;  /* 0x0000000409067825 */ /* 0x000fe200078e02e0 */
[----:B------:R1:W-:Y:S01]  /*4c030*/  @P2 STG.E desc[UR14][R4.64], R207 ;  /* 0x000000cf04002986 */ /* 0x0003e2000c10190e */
[----:B------:R-:W-:Y:S01]  /*4c040*/  ISETP.LT.AND P0, PT, R223, UR5, !P0 ;  /* 0x00000005df007c0c */ /* 0x000fe2000c701270 */
[----:B------:R-:W-:Y:S01]  /*4c050*/  ULDC UR4, c[0x0][0x248] ;  /* 0x0000920000047ab9 */ /* 0x000fe20000000800 */
[----:B------:R-:W-:Y:S01]  /*4c060*/  IMAD.WIDE R8, R9, 0x4, R226 ;  /* 0x0000000409087825 */ /* 0x000fe200078e02e2 */
[----:B------:R2:W-:Y:S03]  /*4c070*/  @P5 STG.E desc[UR14][R6.64], R211 ;  /* 0x000000d306005986 */ /* 0x0005e6000c10190e */
[----:B---3--:R-:W-:Y:S01]  /*4c080*/  IMAD.WIDE R10, R3, 0x4, R224 ;  /* 0x00000004030a7825 */ /* 0x008fe200078e02e0 */
[----:B------:R3:W-:Y:S01]  /*4c090*/  @P4 STG.E desc[UR14][R8.64], R215 ;  /* 0x000000d708004986 */ /* 0x0007e2000c10190e */
[----:B------:R-:W-:Y:S01]  /*4c0a0*/  ISETP.LT.AND P5, PT, R252, UR6, !P1 ;  /* 0x00000006fc007c0c */ /* 0x000fe2000cfa1270 */
[----:B------:R-:W-:Y:S01]  /*4c0b0*/  ULDC UR5, c[0x0][0x248] ;  /* 0x0000920000057ab9 */ /* 0x000fe20000000800 */
[----:B------:R-:W-:Y:S01]  /*4c0c0*/  VIADD R0, R2, 0xfb ;  /* 0x000000fb02007836 */ /* 0x000fe20000000000 */
[----:B------:R4:W-:Y:S01]  /*4c0d0*/  @P6 STG.E desc[UR14][R10.64], R220 ;  /* 0x000000dc0a006986 */ /* 0x0009e2000c10190e */
[----:B------:R-:W-:Y:S01]  /*4c0e0*/  ISETP.LT.AND P4, PT, R223, UR7, !P1 ;  /* 0x00000007df007c0c */ /* 0x000fe2000cf81270 */
[----:B------:R-:W-:Y:S01]  /*4c0f0*/  VIADD R13, R3, UR4 ;  /* 0x00000004030d7c36 */ /* 0x000fe20008000000 */
[----:B------:R-:W-:Y:S01]  /*4c100*/  ISETP.LT.AND P6, PT, R252, UR7, !P3 ;  /* 0x00000007fc007c0c */ /* 0x000fe2000dfc1270 */
[----:B------:R-:W-:Y:S01]  /*4c110*/  ULDC UR4, c[0x0][0x248] ;  /* 0x0000920000047ab9 */ /* 0x000fe20000000800 */
[----:B------:R-:W-:Y:S01]  /*4c120*/  ISETP.GE.AND P2, PT, R0, UR21, PT ;  /* 0x0000001500007c0c */ /* 0x000fe2000bf46270 */
[----:B------:R-:W-:Y:S01]  /*4c130*/  VIADD R15, R13, UR4 ;  /* 0x000000040d0f7c36 */ /* 0x000fe20008000000 */
[----:B------:R-:W-:Y:S01]  /*4c140*/  IADD3 R0, R2, 0xfc, RZ ;  /* 0x000000fc02007810 */ /* 0x000fe20007ffe0ff */
[----:B-1----:R-:W-:-:S04]  /*4c150*/  IMAD.WIDE R4, R3, 0x4, R226 ;  /* 0x0000000403047825 */ /* 0x002fc800078e02e2 */
[----:B--2---:R-:W-:Y:S01]  /*4c160*/  IMAD.WIDE R6, R13, 0x4, R224 ;  /* 0x000000040d067825 */ /* 0x004fe200078e02e0 */
[----:B------:R-:W-:-:S03]  /*4c170*/  ISETP.GE.AND P1, PT, R0, UR17, PT ;  /* 0x0000001100007c0c */ /* 0x000fc6000bf26270 */
[----:B---3--:R-:W-:Y:S01]  /*4c180*/  IMAD.WIDE R8, R13, 0x4, R226 ;  /* 0x000000040d087825 */ /* 0x008fe200078e02e2 */
[----:B------:R1:W-:Y:S01]  /*4c190*/  @P0 STG.E desc[UR14][R4.64], R228 ;  /* 0x000000e404000986 */ /* 0x0003e2000c10190e */
[----:B------:R-:W-:Y:S01]  /*4c1a0*/  ISETP.LT.AND P3, PT, R223, UR7, !P3 ;  /* 0x00000007df007c0c */ /* 0x000fe2000df61270 */
[----:B------:R-:W-:Y:S01]  /*4c1b0*/  ULDC UR4, c[0x0][0x248] ;  /* 0x0000920000047ab9 */ /* 0x000fe20000000800 */
[----:B------:R-:W-:Y:S02]  /*4c1c0*/  VIADD R0, R2, 0xfd ;  /* 0x000000fd02007836 */ /* 0x000fe40000000000 */
[----:B----4-:R-:W-:Y:S01]  /*4c1d0*/  IMAD.WIDE R10, R15, 0x4, R224 ;  /* 0x000000040f0a7825 */ /* 0x010fe200078e02e0 */
[----:B------:R2:W-:Y:S01]  /*4c1e0*/  @P5 STG.E desc[UR14][R6.64], R232 ;  /* 0x000000e806005986 */ /* 0x0005e2000c10190e */
[----:B------:R-:W-:Y:S02]  /*4c1f0*/  ISETP.LT.AND P5, PT, R252, UR7, !P2 ;  /* 0x00000007fc007c0c */ /* 0x000fe4000d7a1270 */
[----:B------:R-:W-:Y:S01]  /*4c200*/  ISETP.GE.AND P0, PT, R0, UR19, PT ;  /* 0x0000001300007c0c */ /* 0x000fe2000bf06270 */
[----:B------:R3:W-:Y:S01]  /*4c210*/  @P4 STG.E desc[UR14][R8.64], R20 ;  /* 0x0000001408004986 */ /* 0x0007e2000c10190e */
[----:B------:R-:W-:Y:S01]  /*4c220*/  ISETP.LT.AND P4, PT, R223, UR7, !P2 ;  /* 0x00000007df007c0c */ /* 0x000fe2000d781270 */
[----:B------:R-:W-:Y:S01]  /*4c230*/  VIADD R13, R15, UR4 ;  /* 0x000000040f0d7c36 */ /* 0x000fe20008000000 */
[----:B------:R-:W-:Y:S01]  /*4c240*/  IADD3 R0, R2, 0xfe, RZ ;  /* 0x000000fe02007810 */ /* 0x000fe20007ffe0ff */
[----:B------:R4:W-:Y:S01]  /*4c250*/  @P6 STG.E desc[UR14][R10.64], R221 ;  /* 0x000000dd0a006986 */ /* 0x0009e2000c10190e */
[----:B------:R-:W-:Y:S01]  /*4c260*/  ISETP.LT.AND P6, PT, R252, UR7, !P1 ;  /* 0x00000007fc007c0c */ /* 0x000fe2000cfc1270 */
[----:B------:R-:W-:Y:S01]  /*4c270*/  ULDC UR4, c[0x0][0x248] ;  /* 0x0000920000047ab9 */ /* 0x000fe20000000800 */
[----:B------:R-:W-:Y:S01]  /*4c280*/  ISETP.GE.AND P2, PT, R0, UR27, PT ;  /* 0x0000001b00007c0c */ /* 0x000fe2000bf46270 */
[----:B------:R-:W-:-:S02]  /*4c290*/  VIADD R17, R13, UR4 ;  /* 0x000000040d117c36 */ /* 0x000fc40008000000 */
[----:B-1----:R-:W-:-:S04]  /*4c2a0*/  IMAD.WIDE R4, R15, 0x4, R226 ;  /* 0x000000040f047825 */ /* 0x002fc800078e02e2 */
[----:B--2---:R-:W-:-:S04]  /*4c2b0*/  IMAD.WIDE R6, R13, 0x4, R226 ;  /* 0x000000040d067825 */ /* 0x004fc800078e02e2 */
[----:B------:R-:W-:Y:S01]  /*4c2c0*/  VIADD R0, R2, 0xff ;  /* 0x000000ff02007836 */ /* 0x000fe20000000000 */
[----:B------:R-:W-:Y:S01]  /*4c2d0*/  ISETP.LT.AND P1, PT, R223, UR7, !P1 ;  /* 0x00000007df007c0c */ /* 0x000fe2000cf21270 */
[--C-:B------:R-:W-:Y:S01]  /*4c2e0*/  IMAD.WIDE R2, R13, 0x4, R224.reuse ;  /* 0x000000040d027825 */ /* 0x100fe200078e02e0 */
[----:B------:R-:W-:Y:S01]  /*4c2f0*/  @P3 STG.E desc[UR14][R4.64], R229 ;  /* 0x000000e504003986 */ /* 0x000fe2000c10190e */
[----:B------:R-:W-:Y:S02]  /*4c300*/  ULDC UR4, c[0x0][0x248] ;  /* 0x0000920000047ab9 */ /* 0x000fe40000000800 */
[----:B---3--:R-:W-:Y:S01]  /*4c310*/  IMAD.WIDE R8, R17, 0x4, R224 ;  /* 0x0000000411087825 */ /* 0x008fe200078e02e0 */
[----:B------:R-:W-:Y:S01]  /*4c320*/  ISETP.GE.AND P3, PT, R0, UR25, PT ;  /* 0x0000001900007c0c */ /* 0x000fe2000bf66270 */
[----:B------:R1:W-:Y:S01]  /*4c330*/  @P5 STG.E desc[UR14][R2.64], R233 ;  /* 0x000000e902005986 */ /* 0x0003e2000c10190e */
[----:B------:R-:W-:-:S03]  /*4c340*/  ISETP.LT.AND P5, PT, R252, UR7, !P2 ;  /* 0x00000007fc007c0c */ /* 0x000fc6000d7a1270 */
[----:B------:R2:W-:Y:S01]  /*4c350*/  @P4 STG.E desc[UR14][R6.64], R21 ;  /* 0x0000001506004986 */ /* 0x0005e2000c10190e */
[----:B------:R-:W-:-:S03]  /*4c360*/  ISETP.LT.AND P4, PT, R252, UR7, !P3 ;  /* 0x00000007fc007c0c */ /* 0x000fc6000df81270 */
[----:B------:R3:W-:Y:S01]  /*4c370*/  @P6 STG.E desc[UR14][R8.64], R222 ;  /* 0x000000de08006986 */ /* 0x0007e2000c10190e */
[----:B------:R-:W-:Y:S02]  /*4c380*/  ISETP.LT.AND P6, PT, R252, UR7, !P0 ;  /* 0x00000007fc007c0c */ /* 0x000fe4000c7c1270 */
[C---:B------:R-:W-:Y:S02]  /*4c390*/  ISETP.LT.AND P0, PT, R223.reuse, UR7, !P0 ;  /* 0x00000007df007c0c */ /* 0x040fe4000c701270 */
[C---:B------:R-:W-:Y:S02]  /*4c3a0*/  ISETP.LT.AND P2, PT, R223.reuse, UR7, !P2 ;  /* 0x00000007df007c0c */ /* 0x040fe4000d741270 */
[----:B------:R-:W-:Y:S02]  /*4c3b0*/  ISETP.LT.AND P3, PT, R223, UR7, !P3 ;  /* 0x00000007df007c0c */ /* 0x000fe4000df61270 */
[----:B------:R-:W3:Y:S01]  /*4c3c0*/  LDL.LU R223, [R1+0x13d8] ;  /* 0x0013d80001df7983 */ /* 0x000ee20000300800 */
[C---:B----4-:R-:W-:Y:S01]  /*4c3d0*/  IADD3 R11, R17.reuse, UR4, RZ ;  /* 0x00000004110b7c10 */ /* 0x050fe2000fffe0ff */
[----:B-1----:R-:W-:Y:S01]  /*4c3e0*/  IMAD.WIDE R2, R17, 0x4, R226 ;  /* 0x0000000411027825 */ /* 0x002fe200078e02e2 */
[----:B------:R-:W-:-:S03]  /*4c3f0*/  ULDC UR4, c[0x0][0x248] ;  /* 0x0000920000047ab9 */ /* 0x000fc60000000800 */
[C---:B------:R-:W-:Y:S02]  /*4c400*/  VIADD R13, R11.reuse, UR5 ;  /* 0x000000050b0d7c36 */ /* 0x040fe40008000000 */
[C---:B------:R-:W-:Y:S01]  /*4c410*/  IMAD.WIDE R4, R11.reuse, 0x4, R224 ;  /* 0x000000040b047825 */ /* 0x040fe200078e02e0 */
[----:B------:R1:W-:Y:S03]  /*4c420*/  @P1 STG.E desc[UR14][R2.64], R230 ;  /* 0x000000e602001986 */ /* 0x0003e6000c10190e */
[----:B--2---:R-:W-:Y:S01]  /*4c430*/  IMAD.WIDE R6, R11, 0x4, R226 ;  /* 0x000000040b067825 */ /* 0x004fe200078e02e2 */
[----:B------:R1:W-:Y:S03]  /*4c440*/  @P6 STG.E desc[UR14][R4.64], R234 ;  /* 0x000000ea04006986 */ /* 0x0003e6000c10190e */
[C---:B---3--:R-:W-:Y:S01]  /*4c450*/  IMAD.WIDE R8, R13.reuse, 0x4, R224 ;  /* 0x000000040d087825 */ /* 0x048fe200078e02e0 */
[----:B------:R1:W-:Y:S03]  /*4c460*/  @P0 STG.E desc[UR14][R6.64], R22 ;  /* 0x0000001606000986 */ /* 0x0003e6000c10190e */
[----:B------:R-:W-:-:S04]  /*4c470*/  IMAD.WIDE R10, R13, 0x4, R226 ;  /* 0x000000040d0a7825 */ /* 0x000fc800078e02e2 */
[----:B------:R-:W-:-:S04]  /*4c480*/  VIADD R15, R13, UR4 ;  /* 0x000000040d0f7c36 */ /* 0x000fc80008000000 */
[----:B------:R-:W-:-:S04]  /*4c490*/  IMAD.WIDE R224, R15, 0x4, R224 ;  /* 0x000000040fe07825 */ /* 0x000fc800078e02e0 */
[----:B------:R-:W-:Y:S01]  /*4c4a0*/  IMAD.WIDE R226, R15, 0x4, R226 ;  /* 0x000000040fe27825 */ /* 0x000fe200078e02e2 */
[----:B------:R1:W-:Y:S04]  /*4c4b0*/  @P5 STG.E desc[UR14][R8.64], R223 ;  /* 0x000000df08005986 */ /* 0x0003e8000c10190e */
[----:B------:R1:W-:Y:S04]  /*4c4c0*/  @P2 STG.E desc[UR14][R10.64], R231 ;  /* 0x000000e70a002986 */ /* 0x0003e8000c10190e */
[----:B------:R1:W-:Y:S01]  /*4c4d0*/  @P4 STG.E desc[UR14][R224.64], R235 ;  /* 0x000000ebe0004986 */ /* 0x0003e2000c10190e */
[----:B------:R-:W-:Y:S05]  /*4c4e0*/  @!P3 EXIT ;  /* 0x000000000000b94d */ /* 0x000fea0003800000 */
[----:B------:R-:W-:Y:S01]  /*4c4f0*/  STG.E desc[UR14][R226.64], R23 ;  /* 0x00000017e2007986 */ /* 0x000fe2000c10190e */
[----:B------:R-:W-:Y:S05]  /*4c500*/  EXIT ;  /* 0x000000000000794d */ /* 0x000fea0003800000 */
.L_x_2:
[----:B------:R-:W-:-:S00]  /*4c510*/  BRA `(.L_x_2) ;  /* 0xfffffffc00fc7947 */ /* 0x000fc0000383ffff */
[----:B------:R-:W-:-:S00]  /*4c520*/  NOP ;  /* 0x0000000000007918 */ /* 0x000fc00000000000 */
        /* <DEDUP_REMOVED lines=13> */
.L_x_3:


//--------------------- .nv.shared.matmul_kernel  --------------------------
	.section	.nv.shared.matmul_kernel,"aw",@nobits
	.sectionflags	@""
	.align	16
	.zero		1024


//--------------------- .nv.shared.reserved.0     --------------------------
	.section	.nv.shared.reserved.0,"aw",@nobits
	.weak		__nv_reservedSMEM_offset_0_alias
	.size		__nv_reservedSMEM_offset_0_alias, 0, 0
	.other		__nv_reservedSMEM_offset_0_alias,@"STO_CUDA_RESERVED_SHARED STV_DEFAULT"
__nv_reservedSMEM_offset_0_alias:
	.zero		0


//--------------------- .nv.constant0.matmul_kernel --------------------------
	.section	.nv.constant0.matmul_kernel,"a",@progbits
	.sectionflags	@""
	.align	4
.nv.constant0.matmul_kernel:
	.zero		608


//--------------------- SYMBOLS --------------------------

	.type		.nv.reservedSmem.offset0,@object
	.size		.nv.reservedSmem.offset0,0x4
